//
// Generated by NVIDIA NVVM Compiler
//
// Compiler Build ID: CL-36424714
// Cuda compilation tools, release 13.0, V13.0.88
// Based on NVVM 20.0.0
//

.version 9.0
.target sm_100
.address_size 64

	// .globl	_Z11mapFunctionPiPfS0_S0_S0_
.extern .func  (.param .b32 func_retval0) vprintf
(
	.param .b64 vprintf_param_0,
	.param .b64 vprintf_param_1
)
;
// _ZZN3cub18CUB_300001_SM_10006detail10radix_sort31DeviceRadixSortSingleTileKernelINS1_5radix10policy_hubIifyE10Policy1000ELNS0_9SortOrderE0EifyNS1_21identity_decomposer_tEEEvPKT1_PSA_PKT2_PSE_T3_iiT4_E12temp_storage has been demoted
// _ZZN3cub18CUB_300001_SM_10006detail10radix_sort30DeviceRadixSortHistogramKernelINS1_5radix10policy_hubIifyE10Policy1000ELNS0_9SortOrderE0EiyNS1_21identity_decomposer_tEEEvPT2_PKT1_SA_iiT3_E12temp_storage has been demoted
// _ZZN3cub18CUB_300001_SM_10006detail10radix_sort33DeviceRadixSortExclusiveSumKernelINS1_5radix10policy_hubIifyE10Policy1000EyEEvPT0_E12temp_storage has been demoted
// _ZZN3cub18CUB_300001_SM_10006detail10radix_sort29DeviceRadixSortOnesweepKernelINS1_5radix10policy_hubIifyE10Policy1000ELNS0_9SortOrderE0EifyiiNS1_21identity_decomposer_tEEEvPT5_SB_PT3_PKSC_PT1_PKSG_PT2_PKSK_T4_iiT6_E1s has been demoted
// _ZZN3cub18CUB_300001_SM_10006detail10radix_sort31DeviceRadixSortSingleTileKernelINS1_5radix10policy_hubIiiyE10Policy1000ELNS0_9SortOrderE0EiiyNS1_21identity_decomposer_tEEEvPKT1_PSA_PKT2_PSE_T3_iiT4_E12temp_storage has been demoted
// _ZZN3cub18CUB_300001_SM_10006detail10radix_sort30DeviceRadixSortHistogramKernelINS1_5radix10policy_hubIiiyE10Policy1000ELNS0_9SortOrderE0EiyNS1_21identity_decomposer_tEEEvPT2_PKT1_SA_iiT3_E12temp_storage has been demoted
// _ZZN3cub18CUB_300001_SM_10006detail10radix_sort33DeviceRadixSortExclusiveSumKernelINS1_5radix10policy_hubIiiyE10Policy1000EyEEvPT0_E12temp_storage has been demoted
// _ZZN3cub18CUB_300001_SM_10006detail10radix_sort29DeviceRadixSortOnesweepKernelINS1_5radix10policy_hubIiiyE10Policy1000ELNS0_9SortOrderE0EiiyiiNS1_21identity_decomposer_tEEEvPT5_SB_PT3_PKSC_PT1_PKSG_PT2_PKSK_T4_iiT6_E1s has been demoted
// _ZZN3cub18CUB_300001_SM_10006detail6reduce28DeviceReduceSingleTileKernelINS2_10policy_hubIN4cuda3std3__45tupleIJblEEEjN6thrust24THRUST_300001_SM_1000_NS8cuda_cub9__find_if7functorIS9_EEE10Policy1000ENSB_12zip_iteratorINS8_IJNSD_26transform_input_iterator_tIbNSC_6detail35transform_pair_of_input_iterators_tIbNSB_6detail15normal_iteratorINSB_10device_ptrIiEEEESQ_NS7_8equal_toIiEEEENS7_10__not_fn_tINS7_10__identityEEEEENSB_17counting_iteratorIlNSB_11use_defaultESZ_SZ_EEEEEEEPS9_jSF_S9_S9_SV_EEvT0_T1_T2_T3_T4_T6_E12temp_storage has been demoted
// _ZZN3cub18CUB_300001_SM_10006detail6reduce18DeviceReduceKernelINS2_10policy_hubIN4cuda3std3__45tupleIJblEEEjN6thrust24THRUST_300001_SM_1000_NS8cuda_cub9__find_if7functorIS9_EEE10Policy1000ENSB_12zip_iteratorINS8_IJNSD_26transform_input_iterator_tIbNSC_6detail35transform_pair_of_input_iterators_tIbNSB_6detail15normal_iteratorINSB_10device_ptrIiEEEESQ_NS7_8equal_toIiEEEENS7_10__not_fn_tINS7_10__identityEEEEENSB_17counting_iteratorIlNSB_11use_defaultESZ_SZ_EEEEEEEjSF_S9_SV_EEvT0_PT3_T1_NS0_13GridEvenShareIS16_EET2_T4_E12temp_storage has been demoted
// _ZZN3cub18CUB_300001_SM_10006detail6reduce28DeviceReduceSingleTileKernelINS2_10policy_hubIN4cuda3std3__45tupleIJblEEEjN6thrust24THRUST_300001_SM_1000_NS8cuda_cub9__find_if7functorIS9_EEE10Policy1000EPS9_SI_iSF_S9_S9_NS7_10__identityEEEvT0_T1_T2_T3_T4_T6_E12temp_storage has been demoted
// _ZZN3cub18CUB_300001_SM_10006detail6reduce28DeviceReduceSingleTileKernelINS2_10policy_hubIN4cuda3std3__45tupleIJblEEEyN6thrust24THRUST_300001_SM_1000_NS8cuda_cub9__find_if7functorIS9_EEE10Policy1000ENSB_12zip_iteratorINS8_IJNSD_26transform_input_iterator_tIbNSC_6detail35transform_pair_of_input_iterators_tIbNSB_6detail15normal_iteratorINSB_10device_ptrIiEEEESQ_NS7_8equal_toIiEEEENS7_10__not_fn_tINS7_10__identityEEEEENSB_17counting_iteratorIlNSB_11use_defaultESZ_SZ_EEEEEEEPS9_ySF_S9_S9_SV_EEvT0_T1_T2_T3_T4_T6_E12temp_storage has been demoted
// _ZZN3cub18CUB_300001_SM_10006detail6reduce18DeviceReduceKernelINS2_10policy_hubIN4cuda3std3__45tupleIJblEEEyN6thrust24THRUST_300001_SM_1000_NS8cuda_cub9__find_if7functorIS9_EEE10Policy1000ENSB_12zip_iteratorINS8_IJNSD_26transform_input_iterator_tIbNSC_6detail35transform_pair_of_input_iterators_tIbNSB_6detail15normal_iteratorINSB_10device_ptrIiEEEESQ_NS7_8equal_toIiEEEENS7_10__not_fn_tINS7_10__identityEEEEENSB_17counting_iteratorIlNSB_11use_defaultESZ_SZ_EEEEEEEySF_S9_SV_EEvT0_PT3_T1_NS0_13GridEvenShareIS16_EET2_T4_E12temp_storage has been demoted
// _ZZN3cub18CUB_300001_SM_10006detail6reduce28DeviceReduceSingleTileKernelINS2_10policy_hubIN4cuda3std3__45tupleIJblEEEyN6thrust24THRUST_300001_SM_1000_NS8cuda_cub9__find_if7functorIS9_EEE10Policy1000EPS9_SI_iSF_S9_S9_NS7_10__identityEEEvT0_T1_T2_T3_T4_T6_E12temp_storage has been demoted
// _ZZN3cub18CUB_300001_SM_10006detail9transform23transform_kernel_ublkcpINS2_19async_copy_policy_tILi128EEEiN4cuda3std3__45minusIjEEN6thrust24THRUST_300001_SM_1000_NS6detail15normal_iteratorINSC_10device_ptrIiEEEEJjjEEEvT0_iT1_T2_DpNS2_16aligned_base_ptrIT3_EEE3bar has been demoted
// _ZZN3cub18CUB_300001_SM_10006detail9transform23transform_kernel_ublkcpINS2_19async_copy_policy_tILi128EEElN4cuda3std3__45minusIjEEN6thrust24THRUST_300001_SM_1000_NS6detail15normal_iteratorINSC_10device_ptrIiEEEEJjjEEEvT0_iT1_T2_DpNS2_16aligned_base_ptrIT3_EEE3bar has been demoted
// _ZZN3cub18CUB_300001_SM_10006detail9transform23transform_kernel_ublkcpINS2_19async_copy_policy_tILi128EEEiN4cuda3std3__47dividesIfEEN6thrust24THRUST_300001_SM_1000_NS6detail15normal_iteratorINSC_10device_ptrIfEEEEJfiEEEvT0_iT1_T2_DpNS2_16aligned_base_ptrIT3_EEE3bar has been demoted
// _ZZN3cub18CUB_300001_SM_10006detail9transform23transform_kernel_ublkcpINS2_19async_copy_policy_tILi128EEElN4cuda3std3__47dividesIfEEN6thrust24THRUST_300001_SM_1000_NS6detail15normal_iteratorINSC_10device_ptrIfEEEEJfiEEEvT0_iT1_T2_DpNS2_16aligned_base_ptrIT3_EEE3bar has been demoted
.global .align 1 .b8 _ZN34_INTERNAL_8148b97a_4_k_cu_35fc39b64cuda3std3__45__cpo5beginE[1];
.global .align 1 .b8 _ZN34_INTERNAL_8148b97a_4_k_cu_35fc39b64cuda3std3__45__cpo3endE[1];
.global .align 1 .b8 _ZN34_INTERNAL_8148b97a_4_k_cu_35fc39b64cuda3std3__45__cpo6cbeginE[1];
.global .align 1 .b8 _ZN34_INTERNAL_8148b97a_4_k_cu_35fc39b64cuda3std3__45__cpo4cendE[1];
.global .align 1 .b8 _ZN34_INTERNAL_8148b97a_4_k_cu_35fc39b64cuda3std3__45__cpo6rbeginE[1];
.global .align 1 .b8 _ZN34_INTERNAL_8148b97a_4_k_cu_35fc39b64cuda3std3__45__cpo4rendE[1];
.global .align 1 .b8 _ZN34_INTERNAL_8148b97a_4_k_cu_35fc39b64cuda3std3__45__cpo7crbeginE[1];
.global .align 1 .b8 _ZN34_INTERNAL_8148b97a_4_k_cu_35fc39b64cuda3std3__45__cpo5crendE[1];
.global .align 1 .b8 _ZN34_INTERNAL_8148b97a_4_k_cu_35fc39b64cuda3std3__436_GLOBAL__N__8148b97a_4_k_cu_35fc39b66ignoreE[1];
.global .align 1 .b8 _ZN34_INTERNAL_8148b97a_4_k_cu_35fc39b64cuda3std3__419piecewise_constructE[1];
.global .align 1 .b8 _ZN34_INTERNAL_8148b97a_4_k_cu_35fc39b64cuda3std3__48in_placeE[1];
.global .align 1 .b8 _ZN34_INTERNAL_8148b97a_4_k_cu_35fc39b64cuda3std3__420unreachable_sentinelE[1];
.global .align 1 .b8 _ZN34_INTERNAL_8148b97a_4_k_cu_35fc39b64cuda3std3__47nulloptE[1];
.global .align 1 .b8 _ZN34_INTERNAL_8148b97a_4_k_cu_35fc39b64cuda3std3__48unexpectE[1];
.global .align 1 .b8 _ZN34_INTERNAL_8148b97a_4_k_cu_35fc39b64cuda3std6ranges3__45__cpo4swapE[1];
.global .align 1 .b8 _ZN34_INTERNAL_8148b97a_4_k_cu_35fc39b64cuda3std6ranges3__45__cpo9iter_moveE[1];
.global .align 1 .b8 _ZN34_INTERNAL_8148b97a_4_k_cu_35fc39b64cuda3std6ranges3__45__cpo5beginE[1];
.global .align 1 .b8 _ZN34_INTERNAL_8148b97a_4_k_cu_35fc39b64cuda3std6ranges3__45__cpo3endE[1];
.global .align 1 .b8 _ZN34_INTERNAL_8148b97a_4_k_cu_35fc39b64cuda3std6ranges3__45__cpo6cbeginE[1];
.global .align 1 .b8 _ZN34_INTERNAL_8148b97a_4_k_cu_35fc39b64cuda3std6ranges3__45__cpo4cendE[1];
.global .align 1 .b8 _ZN34_INTERNAL_8148b97a_4_k_cu_35fc39b64cuda3std6ranges3__45__cpo7advanceE[1];
.global .align 1 .b8 _ZN34_INTERNAL_8148b97a_4_k_cu_35fc39b64cuda3std6ranges3__45__cpo9iter_swapE[1];
.global .align 1 .b8 _ZN34_INTERNAL_8148b97a_4_k_cu_35fc39b64cuda3std6ranges3__45__cpo4nextE[1];
.global .align 1 .b8 _ZN34_INTERNAL_8148b97a_4_k_cu_35fc39b64cuda3std6ranges3__45__cpo4prevE[1];
.global .align 1 .b8 _ZN34_INTERNAL_8148b97a_4_k_cu_35fc39b64cuda3std6ranges3__45__cpo4dataE[1];
.global .align 1 .b8 _ZN34_INTERNAL_8148b97a_4_k_cu_35fc39b64cuda3std6ranges3__45__cpo5cdataE[1];
.global .align 1 .b8 _ZN34_INTERNAL_8148b97a_4_k_cu_35fc39b64cuda3std6ranges3__45__cpo4sizeE[1];
.global .align 1 .b8 _ZN34_INTERNAL_8148b97a_4_k_cu_35fc39b64cuda3std6ranges3__45__cpo5ssizeE[1];
.global .align 1 .b8 _ZN34_INTERNAL_8148b97a_4_k_cu_35fc39b64cuda3std6ranges3__45__cpo8distanceE[1];
.global .align 1 .b8 _ZN34_INTERNAL_8148b97a_4_k_cu_35fc39b66thrust24THRUST_300001_SM_1000_NS8cuda_cub3parE[1];
.global .align 1 .b8 _ZN34_INTERNAL_8148b97a_4_k_cu_35fc39b66thrust24THRUST_300001_SM_1000_NS8cuda_cub10par_nosyncE[1];
.global .align 1 .b8 _ZN34_INTERNAL_8148b97a_4_k_cu_35fc39b66thrust24THRUST_300001_SM_1000_NS6system6detail10sequential3seqE[1];
.global .align 1 .b8 _ZN34_INTERNAL_8148b97a_4_k_cu_35fc39b66thrust24THRUST_300001_SM_1000_NS6system3cpp3parE[1];
.global .align 1 .b8 _ZN34_INTERNAL_8148b97a_4_k_cu_35fc39b66thrust24THRUST_300001_SM_1000_NS12placeholders2_1E[1];
.global .align 1 .b8 _ZN34_INTERNAL_8148b97a_4_k_cu_35fc39b66thrust24THRUST_300001_SM_1000_NS12placeholders2_2E[1];
.global .align 1 .b8 _ZN34_INTERNAL_8148b97a_4_k_cu_35fc39b66thrust24THRUST_300001_SM_1000_NS12placeholders2_3E[1];
.global .align 1 .b8 _ZN34_INTERNAL_8148b97a_4_k_cu_35fc39b66thrust24THRUST_300001_SM_1000_NS12placeholders2_4E[1];
.global .align 1 .b8 _ZN34_INTERNAL_8148b97a_4_k_cu_35fc39b66thrust24THRUST_300001_SM_1000_NS12placeholders2_5E[1];
.global .align 1 .b8 _ZN34_INTERNAL_8148b97a_4_k_cu_35fc39b66thrust24THRUST_300001_SM_1000_NS12placeholders2_6E[1];
.global .align 1 .b8 _ZN34_INTERNAL_8148b97a_4_k_cu_35fc39b66thrust24THRUST_300001_SM_1000_NS12placeholders2_7E[1];
.global .align 1 .b8 _ZN34_INTERNAL_8148b97a_4_k_cu_35fc39b66thrust24THRUST_300001_SM_1000_NS12placeholders2_8E[1];
.global .align 1 .b8 _ZN34_INTERNAL_8148b97a_4_k_cu_35fc39b66thrust24THRUST_300001_SM_1000_NS12placeholders2_9E[1];
.global .align 1 .b8 _ZN34_INTERNAL_8148b97a_4_k_cu_35fc39b66thrust24THRUST_300001_SM_1000_NS12placeholders3_10E[1];
.global .align 1 .b8 _ZN34_INTERNAL_8148b97a_4_k_cu_35fc39b66thrust24THRUST_300001_SM_1000_NS3seqE[1];
.global .align 1 .b8 _ZN34_INTERNAL_8148b97a_4_k_cu_35fc39b66thrust24THRUST_300001_SM_1000_NS6deviceE[1];
.global .align 1 .b8 $str[88] = {71, 80, 85, 32, 112, 111, 105, 110, 116, 32, 119, 105, 116, 104, 32, 105, 110, 100, 101, 120, 32, 37, 100, 32, 97, 110, 100, 32, 88, 32, 61, 32, 37, 102, 32, 97, 110, 100, 32, 89, 32, 61, 32, 37, 102, 32, 104, 97, 115, 32, 109, 105, 110, 105, 109, 117, 109, 32, 100, 105, 115, 116, 97, 110, 99, 101, 32, 37, 102, 32, 102, 114, 111, 109, 32, 99, 108, 117, 115, 116, 101, 114, 32, 37, 100, 32, 10};
.extern .shared .align 16 .b8 _ZN6thrust24THRUST_300001_SM_1000_NS8cuda_cub4core6detail5shmemE[];
.extern .shared .align 128 .b8 _ZN3cub18CUB_300001_SM_10006detail9transform4smemE[];

.visible .entry _Z11mapFunctionPiPfS0_S0_S0_(
	.param .u64 .ptr .align 1 _Z11mapFunctionPiPfS0_S0_S0__param_0,
	.param .u64 .ptr .align 1 _Z11mapFunctionPiPfS0_S0_S0__param_1,
	.param .u64 .ptr .align 1 _Z11mapFunctionPiPfS0_S0_S0__param_2,
	.param .u64 .ptr .align 1 _Z11mapFunctionPiPfS0_S0_S0__param_3,
	.param .u64 .ptr .align 1 _Z11mapFunctionPiPfS0_S0_S0__param_4
)
{
	.local .align 8 .b8 	__local_depot0[40];
	.reg .b64 	%SP;
	.reg .b64 	%SPL;
	.reg .pred 	%p<2>;
	.reg .b32 	%r<5>;
	.reg .b32 	%f<19>;
	.reg .b64 	%rd<19>;
	.reg .b64 	%fd<4>;

	mov.u64 	%SPL, __local_depot0;
	cvta.local.u64 	%SP, %SPL;
	ld.param.u64 	%rd1, [_Z11mapFunctionPiPfS0_S0_S0__param_0];
	ld.param.u64 	%rd2, [_Z11mapFunctionPiPfS0_S0_S0__param_1];
	ld.param.u64 	%rd3, [_Z11mapFunctionPiPfS0_S0_S0__param_2];
	ld.param.u64 	%rd4, [_Z11mapFunctionPiPfS0_S0_S0__param_3];
	ld.param.u64 	%rd5, [_Z11mapFunctionPiPfS0_S0_S0__param_4];
	cvta.to.global.u64 	%rd6, %rd4;
	cvta.to.global.u64 	%rd7, %rd2;
	mov.u32 	%r1, %ctaid.x;
	mul.wide.u32 	%rd8, %r1, 4;
	add.s64 	%rd9, %rd7, %rd8;
	add.s64 	%rd10, %rd6, %rd8;
	ld.global.f32 	%f1, [%rd10];
	ld.global.f32 	%f2, [%rd9];
	cvta.to.global.u64 	%rd11, %rd3;
	cvta.to.global.u64 	%rd12, %rd5;
	ld.global.f32 	%f3, [%rd11];
	ld.global.f32 	%f4, [%rd12];
	sub.f32 	%f5, %f3, %f2;
	sub.f32 	%f6, %f4, %f1;
	mul.f32 	%f7, %f6, %f6;
	fma.rn.f32 	%f8, %f5, %f5, %f7;
	sqrt.rn.f32 	%f9, %f8;
	min.f32 	%f10, %f9, 0f7F7FFFFF;
	ld.global.f32 	%f11, [%rd11+4];
	ld.global.f32 	%f12, [%rd12+4];
	sub.f32 	%f13, %f11, %f2;
	sub.f32 	%f14, %f12, %f1;
	mul.f32 	%f15, %f14, %f14;
	fma.rn.f32 	%f16, %f13, %f13, %f15;
	sqrt.rn.f32 	%f17, %f16;
	setp.lt.f32 	%p1, %f17, %f10;
	selp.u32 	%r2, 1, 0, %p1;
	selp.f32 	%f18, %f17, %f10, %p1;
	add.u64 	%rd13, %SP, 0;
	add.u64 	%rd14, %SPL, 0;
	cvta.to.global.u64 	%rd15, %rd1;
	cvt.f64.f32 	%fd1, %f2;
	cvt.f64.f32 	%fd2, %f1;
	cvt.f64.f32 	%fd3, %f18;
	st.local.u32 	[%rd14], %r1;
	st.local.f64 	[%rd14+8], %fd1;
	st.local.f64 	[%rd14+16], %fd2;
	st.local.f64 	[%rd14+24], %fd3;
	st.local.u32 	[%rd14+32], %r2;
	mov.u64 	%rd16, $str;
	cvta.global.u64 	%rd17, %rd16;
	{ // callseq 0, 0
	.param .b64 param0;
	st.param.b64 	[param0], %rd17;
	.param .b64 param1;
	st.param.b64 	[param1], %rd13;
	.param .b32 retval0;
	call.uni (retval0), 
	vprintf, 
	(
	param0, 
	param1
	);
	ld.param.b32 	%r3, [retval0];
	} // callseq 0
	add.s64 	%rd18, %rd15, %rd8;
	st.global.u32 	[%rd18], %r2;
	ret;

}
	// .globl	_ZN6thrust24THRUST_300001_SM_1000_NS8cuda_cub4core6detail13_kernel_agentINS1_15__reduce_by_key9InitAgentIN3cub18CUB_300001_SM_100024ReduceByKeyScanTileStateIfiLb1EEEiPiEEJSA_iSB_EEEvDpT0_
.visible .entry _ZN6thrust24THRUST_300001_SM_1000_NS8cuda_cub4core6detail13_kernel_agentINS1_15__reduce_by_key9InitAgentIN3cub18CUB_300001_SM_100024ReduceByKeyScanTileStateIfiLb1EEEiPiEEJSA_iSB_EEEvDpT0_(
	.param .align 8 .b8 _ZN6thrust24THRUST_300001_SM_1000_NS8cuda_cub4core6detail13_kernel_agentINS1_15__reduce_by_key9InitAgentIN3cub18CUB_300001_SM_100024ReduceByKeyScanTileStateIfiLb1EEEiPiEEJSA_iSB_EEEvDpT0__param_0[8],
	.param .u32 _ZN6thrust24THRUST_300001_SM_1000_NS8cuda_cub4core6detail13_kernel_agentINS1_15__reduce_by_key9InitAgentIN3cub18CUB_300001_SM_100024ReduceByKeyScanTileStateIfiLb1EEEiPiEEJSA_iSB_EEEvDpT0__param_1,
	.param .u64 .ptr .align 1 _ZN6thrust24THRUST_300001_SM_1000_NS8cuda_cub4core6detail13_kernel_agentINS1_15__reduce_by_key9InitAgentIN3cub18CUB_300001_SM_100024ReduceByKeyScanTileStateIfiLb1EEEiPiEEJSA_iSB_EEEvDpT0__param_2
)
.maxntid 128
{
	.reg .pred 	%p<6>;
	.reg .b32 	%r<9>;
	.reg .b64 	%rd<12>;

	ld.param.u64 	%rd3, [_ZN6thrust24THRUST_300001_SM_1000_NS8cuda_cub4core6detail13_kernel_agentINS1_15__reduce_by_key9InitAgentIN3cub18CUB_300001_SM_100024ReduceByKeyScanTileStateIfiLb1EEEiPiEEJSA_iSB_EEEvDpT0__param_0];
	ld.param.u32 	%r4, [_ZN6thrust24THRUST_300001_SM_1000_NS8cuda_cub4core6detail13_kernel_agentINS1_15__reduce_by_key9InitAgentIN3cub18CUB_300001_SM_100024ReduceByKeyScanTileStateIfiLb1EEEiPiEEJSA_iSB_EEEvDpT0__param_1];
	ld.param.u64 	%rd2, [_ZN6thrust24THRUST_300001_SM_1000_NS8cuda_cub4core6detail13_kernel_agentINS1_15__reduce_by_key9InitAgentIN3cub18CUB_300001_SM_100024ReduceByKeyScanTileStateIfiLb1EEEiPiEEJSA_iSB_EEEvDpT0__param_2];
	cvta.to.global.u64 	%rd1, %rd3;
	mov.u32 	%r1, %ctaid.x;
	mov.u32 	%r5, %ntid.x;
	mov.u32 	%r2, %tid.x;
	mad.lo.s32 	%r3, %r1, %r5, %r2;
	setp.ge.s32 	%p1, %r3, %r4;
	@%p1 bra 	$L__BB1_2;
	mul.wide.s32 	%rd4, %r3, 16;
	add.s64 	%rd5, %rd1, %rd4;
	mov.b64 	%rd6, 99;
	mov.b64 	%rd7, 0;
	st.global.v2.u64 	[%rd5+512], {%rd7, %rd6};
$L__BB1_2:
	setp.ne.s32 	%p2, %r1, 0;
	setp.gt.u32 	%p3, %r2, 31;
	or.pred  	%p4, %p2, %p3;
	@%p4 bra 	$L__BB1_4;
	mul.wide.u32 	%rd8, %r2, 16;
	add.s64 	%rd9, %rd1, %rd8;
	mov.b64 	%rd10, 0;
	st.global.v2.u64 	[%rd9], {%rd10, %rd10};
$L__BB1_4:
	or.b32  	%r7, %r1, %r2;
	setp.ne.s32 	%p5, %r7, 0;
	@%p5 bra 	$L__BB1_6;
	cvta.to.global.u64 	%rd11, %rd2;
	mov.b32 	%r8, 0;
	st.global.u32 	[%rd11], %r8;
$L__BB1_6:
	ret;

}
	// .globl	_ZN6thrust24THRUST_300001_SM_1000_NS8cuda_cub4core6detail13_kernel_agentINS1_15__reduce_by_key16ReduceByKeyAgentINS0_6detail15normal_iteratorINS0_10device_ptrIiEEEENS8_INS9_IfEEEESB_SD_N4cuda3std3__48equal_toIiEENSG_4plusIfEEPiiEEJSB_SD_SB_SD_SL_N3cub18CUB_300001_SM_100024ReduceByKeyScanTileStateIfiLb1EEESI_SK_iiEEEvDpT0_
.visible .entry _ZN6thrust24THRUST_300001_SM_1000_NS8cuda_cub4core6detail13_kernel_agentINS1_15__reduce_by_key16ReduceByKeyAgentINS0_6detail15normal_iteratorINS0_10device_ptrIiEEEENS8_INS9_IfEEEESB_SD_N4cuda3std3__48equal_toIiEENSG_4plusIfEEPiiEEJSB_SD_SB_SD_SL_N3cub18CUB_300001_SM_100024ReduceByKeyScanTileStateIfiLb1EEESI_SK_iiEEEvDpT0_(
	.param .align 8 .b8 _ZN6thrust24THRUST_300001_SM_1000_NS8cuda_cub4core6detail13_kernel_agentINS1_15__reduce_by_key16ReduceByKeyAgentINS0_6detail15normal_iteratorINS0_10device_ptrIiEEEENS8_INS9_IfEEEESB_SD_N4cuda3std3__48equal_toIiEENSG_4plusIfEEPiiEEJSB_SD_SB_SD_SL_N3cub18CUB_300001_SM_100024ReduceByKeyScanTileStateIfiLb1EEESI_SK_iiEEEvDpT0__param_0[8],
	.param .align 8 .b8 _ZN6thrust24THRUST_300001_SM_1000_NS8cuda_cub4core6detail13_kernel_agentINS1_15__reduce_by_key16ReduceByKeyAgentINS0_6detail15normal_iteratorINS0_10device_ptrIiEEEENS8_INS9_IfEEEESB_SD_N4cuda3std3__48equal_toIiEENSG_4plusIfEEPiiEEJSB_SD_SB_SD_SL_N3cub18CUB_300001_SM_100024ReduceByKeyScanTileStateIfiLb1EEESI_SK_iiEEEvDpT0__param_1[8],
	.param .align 8 .b8 _ZN6thrust24THRUST_300001_SM_1000_NS8cuda_cub4core6detail13_kernel_agentINS1_15__reduce_by_key16ReduceByKeyAgentINS0_6detail15normal_iteratorINS0_10device_ptrIiEEEENS8_INS9_IfEEEESB_SD_N4cuda3std3__48equal_toIiEENSG_4plusIfEEPiiEEJSB_SD_SB_SD_SL_N3cub18CUB_300001_SM_100024ReduceByKeyScanTileStateIfiLb1EEESI_SK_iiEEEvDpT0__param_2[8],
	.param .align 8 .b8 _ZN6thrust24THRUST_300001_SM_1000_NS8cuda_cub4core6detail13_kernel_agentINS1_15__reduce_by_key16ReduceByKeyAgentINS0_6detail15normal_iteratorINS0_10device_ptrIiEEEENS8_INS9_IfEEEESB_SD_N4cuda3std3__48equal_toIiEENSG_4plusIfEEPiiEEJSB_SD_SB_SD_SL_N3cub18CUB_300001_SM_100024ReduceByKeyScanTileStateIfiLb1EEESI_SK_iiEEEvDpT0__param_3[8],
	.param .u64 .ptr .align 1 _ZN6thrust24THRUST_300001_SM_1000_NS8cuda_cub4core6detail13_kernel_agentINS1_15__reduce_by_key16ReduceByKeyAgentINS0_6detail15normal_iteratorINS0_10device_ptrIiEEEENS8_INS9_IfEEEESB_SD_N4cuda3std3__48equal_toIiEENSG_4plusIfEEPiiEEJSB_SD_SB_SD_SL_N3cub18CUB_300001_SM_100024ReduceByKeyScanTileStateIfiLb1EEESI_SK_iiEEEvDpT0__param_4,
	.param .align 8 .b8 _ZN6thrust24THRUST_300001_SM_1000_NS8cuda_cub4core6detail13_kernel_agentINS1_15__reduce_by_key16ReduceByKeyAgentINS0_6detail15normal_iteratorINS0_10device_ptrIiEEEENS8_INS9_IfEEEESB_SD_N4cuda3std3__48equal_toIiEENSG_4plusIfEEPiiEEJSB_SD_SB_SD_SL_N3cub18CUB_300001_SM_100024ReduceByKeyScanTileStateIfiLb1EEESI_SK_iiEEEvDpT0__param_5[8],
	.param .align 1 .b8 _ZN6thrust24THRUST_300001_SM_1000_NS8cuda_cub4core6detail13_kernel_agentINS1_15__reduce_by_key16ReduceByKeyAgentINS0_6detail15normal_iteratorINS0_10device_ptrIiEEEENS8_INS9_IfEEEESB_SD_N4cuda3std3__48equal_toIiEENSG_4plusIfEEPiiEEJSB_SD_SB_SD_SL_N3cub18CUB_300001_SM_100024ReduceByKeyScanTileStateIfiLb1EEESI_SK_iiEEEvDpT0__param_6[1],
	.param .align 1 .b8 _ZN6thrust24THRUST_300001_SM_1000_NS8cuda_cub4core6detail13_kernel_agentINS1_15__reduce_by_key16ReduceByKeyAgentINS0_6detail15normal_iteratorINS0_10device_ptrIiEEEENS8_INS9_IfEEEESB_SD_N4cuda3std3__48equal_toIiEENSG_4plusIfEEPiiEEJSB_SD_SB_SD_SL_N3cub18CUB_300001_SM_100024ReduceByKeyScanTileStateIfiLb1EEESI_SK_iiEEEvDpT0__param_7[1],
	.param .u32 _ZN6thrust24THRUST_300001_SM_1000_NS8cuda_cub4core6detail13_kernel_agentINS1_15__reduce_by_key16ReduceByKeyAgentINS0_6detail15normal_iteratorINS0_10device_ptrIiEEEENS8_INS9_IfEEEESB_SD_N4cuda3std3__48equal_toIiEENSG_4plusIfEEPiiEEJSB_SD_SB_SD_SL_N3cub18CUB_300001_SM_100024ReduceByKeyScanTileStateIfiLb1EEESI_SK_iiEEEvDpT0__param_8,
	.param .u32 _ZN6thrust24THRUST_300001_SM_1000_NS8cuda_cub4core6detail13_kernel_agentINS1_15__reduce_by_key16ReduceByKeyAgentINS0_6detail15normal_iteratorINS0_10device_ptrIiEEEENS8_INS9_IfEEEESB_SD_N4cuda3std3__48equal_toIiEENSG_4plusIfEEPiiEEJSB_SD_SB_SD_SL_N3cub18CUB_300001_SM_100024ReduceByKeyScanTileStateIfiLb1EEESI_SK_iiEEEvDpT0__param_9
)
.maxntid 256
{
	.reg .pred 	%p<470>;
	.reg .b32 	%r<1628>;
	.reg .b32 	%f<490>;
	.reg .b64 	%rd<340>;

	ld.param.u64 	%rd1, [_ZN6thrust24THRUST_300001_SM_1000_NS8cuda_cub4core6detail13_kernel_agentINS1_15__reduce_by_key16ReduceByKeyAgentINS0_6detail15normal_iteratorINS0_10device_ptrIiEEEENS8_INS9_IfEEEESB_SD_N4cuda3std3__48equal_toIiEENSG_4plusIfEEPiiEEJSB_SD_SB_SD_SL_N3cub18CUB_300001_SM_100024ReduceByKeyScanTileStateIfiLb1EEESI_SK_iiEEEvDpT0__param_5];
	ld.param.u64 	%rd2, [_ZN6thrust24THRUST_300001_SM_1000_NS8cuda_cub4core6detail13_kernel_agentINS1_15__reduce_by_key16ReduceByKeyAgentINS0_6detail15normal_iteratorINS0_10device_ptrIiEEEENS8_INS9_IfEEEESB_SD_N4cuda3std3__48equal_toIiEENSG_4plusIfEEPiiEEJSB_SD_SB_SD_SL_N3cub18CUB_300001_SM_100024ReduceByKeyScanTileStateIfiLb1EEESI_SK_iiEEEvDpT0__param_0];
	ld.param.u64 	%rd3, [_ZN6thrust24THRUST_300001_SM_1000_NS8cuda_cub4core6detail13_kernel_agentINS1_15__reduce_by_key16ReduceByKeyAgentINS0_6detail15normal_iteratorINS0_10device_ptrIiEEEENS8_INS9_IfEEEESB_SD_N4cuda3std3__48equal_toIiEENSG_4plusIfEEPiiEEJSB_SD_SB_SD_SL_N3cub18CUB_300001_SM_100024ReduceByKeyScanTileStateIfiLb1EEESI_SK_iiEEEvDpT0__param_1];
	ld.param.u64 	%rd58, [_ZN6thrust24THRUST_300001_SM_1000_NS8cuda_cub4core6detail13_kernel_agentINS1_15__reduce_by_key16ReduceByKeyAgentINS0_6detail15normal_iteratorINS0_10device_ptrIiEEEENS8_INS9_IfEEEESB_SD_N4cuda3std3__48equal_toIiEENSG_4plusIfEEPiiEEJSB_SD_SB_SD_SL_N3cub18CUB_300001_SM_100024ReduceByKeyScanTileStateIfiLb1EEESI_SK_iiEEEvDpT0__param_3];
	ld.param.u64 	%rd59, [_ZN6thrust24THRUST_300001_SM_1000_NS8cuda_cub4core6detail13_kernel_agentINS1_15__reduce_by_key16ReduceByKeyAgentINS0_6detail15normal_iteratorINS0_10device_ptrIiEEEENS8_INS9_IfEEEESB_SD_N4cuda3std3__48equal_toIiEENSG_4plusIfEEPiiEEJSB_SD_SB_SD_SL_N3cub18CUB_300001_SM_100024ReduceByKeyScanTileStateIfiLb1EEESI_SK_iiEEEvDpT0__param_2];
	ld.param.u32 	%r344, [_ZN6thrust24THRUST_300001_SM_1000_NS8cuda_cub4core6detail13_kernel_agentINS1_15__reduce_by_key16ReduceByKeyAgentINS0_6detail15normal_iteratorINS0_10device_ptrIiEEEENS8_INS9_IfEEEESB_SD_N4cuda3std3__48equal_toIiEENSG_4plusIfEEPiiEEJSB_SD_SB_SD_SL_N3cub18CUB_300001_SM_100024ReduceByKeyScanTileStateIfiLb1EEESI_SK_iiEEEvDpT0__param_8];
	cvta.to.global.u64 	%rd4, %rd59;
	cvta.to.global.u64 	%rd5, %rd58;
	mov.u32 	%r1, %ctaid.x;
	mul.lo.s32 	%r2, %r1, 2304;
	sub.s32 	%r3, %r344, %r2;
	setp.lt.s32 	%p12, %r3, 2305;
	@%p12 bra 	$L__BB2_122;
	setp.ne.s32 	%p289, %r1, 0;
	@%p289 bra 	$L__BB2_52;
	mov.u32 	%r1556, %tid.x;
	and.b32  	%r1364, %r1556, 31;
	and.b32  	%r1365, %r1556, 992;
	add.s32 	%r1366, %r2, %r1364;
	mad.lo.s32 	%r1367, %r1365, 9, %r1366;
	mul.wide.u32 	%rd294, %r1367, 4;
	add.s64 	%rd276, %rd2, %rd294;
	// begin inline asm
	ld.global.nc.u32 %r1343, [%rd276];
	// end inline asm
	add.s64 	%rd277, %rd276, 128;
	// begin inline asm
	ld.global.nc.u32 %r1344, [%rd277];
	// end inline asm
	add.s64 	%rd278, %rd276, 256;
	// begin inline asm
	ld.global.nc.u32 %r1345, [%rd278];
	// end inline asm
	add.s64 	%rd279, %rd276, 384;
	// begin inline asm
	ld.global.nc.u32 %r1346, [%rd279];
	// end inline asm
	add.s64 	%rd280, %rd276, 512;
	// begin inline asm
	ld.global.nc.u32 %r1347, [%rd280];
	// end inline asm
	add.s64 	%rd281, %rd276, 640;
	// begin inline asm
	ld.global.nc.u32 %r1348, [%rd281];
	// end inline asm
	add.s64 	%rd282, %rd276, 768;
	// begin inline asm
	ld.global.nc.u32 %r1349, [%rd282];
	// end inline asm
	add.s64 	%rd283, %rd276, 896;
	// begin inline asm
	ld.global.nc.u32 %r1350, [%rd283];
	// end inline asm
	add.s64 	%rd284, %rd276, 1024;
	// begin inline asm
	ld.global.nc.u32 %r1351, [%rd284];
	// end inline asm
	// begin inline asm
	mov.u32 %r1352, %laneid;
	// end inline asm
	shr.u32 	%r6, %r1556, 5;
	mad.lo.s32 	%r1368, %r6, 288, %r1352;
	shl.b32 	%r1369, %r1368, 2;
	mov.u32 	%r1370, _ZN6thrust24THRUST_300001_SM_1000_NS8cuda_cub4core6detail5shmemE;
	add.s32 	%r1371, %r1370, %r1369;
	st.shared.u32 	[%r1371], %r1343;
	st.shared.u32 	[%r1371+128], %r1344;
	st.shared.u32 	[%r1371+256], %r1345;
	st.shared.u32 	[%r1371+384], %r1346;
	st.shared.u32 	[%r1371+512], %r1347;
	st.shared.u32 	[%r1371+640], %r1348;
	st.shared.u32 	[%r1371+768], %r1349;
	st.shared.u32 	[%r1371+896], %r1350;
	st.shared.u32 	[%r1371+1024], %r1351;
	bar.warp.sync 	-1;
	shl.b32 	%r1372, %r1352, 5;
	add.s32 	%r1373, %r1371, %r1372;
	ld.shared.u32 	%r7, [%r1373];
	ld.shared.u32 	%r8, [%r1373+4];
	ld.shared.u32 	%r9, [%r1373+8];
	ld.shared.u32 	%r10, [%r1373+12];
	ld.shared.u32 	%r11, [%r1373+16];
	ld.shared.u32 	%r12, [%r1373+20];
	ld.shared.u32 	%r13, [%r1373+24];
	ld.shared.u32 	%r14, [%r1373+28];
	ld.shared.u32 	%r15, [%r1373+32];
	bar.sync 	0;
	add.s64 	%rd285, %rd3, %rd294;
	// begin inline asm
	ld.global.nc.u32 %r1353, [%rd285];
	// end inline asm
	add.s64 	%rd286, %rd285, 128;
	// begin inline asm
	ld.global.nc.u32 %r1354, [%rd286];
	// end inline asm
	add.s64 	%rd287, %rd285, 256;
	// begin inline asm
	ld.global.nc.u32 %r1355, [%rd287];
	// end inline asm
	add.s64 	%rd288, %rd285, 384;
	// begin inline asm
	ld.global.nc.u32 %r1356, [%rd288];
	// end inline asm
	add.s64 	%rd289, %rd285, 512;
	// begin inline asm
	ld.global.nc.u32 %r1357, [%rd289];
	// end inline asm
	add.s64 	%rd290, %rd285, 640;
	// begin inline asm
	ld.global.nc.u32 %r1358, [%rd290];
	// end inline asm
	add.s64 	%rd291, %rd285, 768;
	// begin inline asm
	ld.global.nc.u32 %r1359, [%rd291];
	// end inline asm
	add.s64 	%rd292, %rd285, 896;
	// begin inline asm
	ld.global.nc.u32 %r1360, [%rd292];
	// end inline asm
	add.s64 	%rd293, %rd285, 1024;
	// begin inline asm
	ld.global.nc.u32 %r1361, [%rd293];
	// end inline asm
	st.shared.u32 	[%r1371], %r1353;
	st.shared.u32 	[%r1371+128], %r1354;
	st.shared.u32 	[%r1371+256], %r1355;
	st.shared.u32 	[%r1371+384], %r1356;
	st.shared.u32 	[%r1371+512], %r1357;
	st.shared.u32 	[%r1371+640], %r1358;
	st.shared.u32 	[%r1371+768], %r1359;
	st.shared.u32 	[%r1371+896], %r1360;
	st.shared.u32 	[%r1371+1024], %r1361;
	bar.warp.sync 	-1;
	ld.shared.f32 	%f1, [%r1373];
	ld.shared.f32 	%f2, [%r1373+4];
	ld.shared.f32 	%f3, [%r1373+8];
	ld.shared.f32 	%f4, [%r1373+12];
	ld.shared.f32 	%f5, [%r1373+16];
	ld.shared.f32 	%f6, [%r1373+20];
	ld.shared.f32 	%f7, [%r1373+24];
	ld.shared.f32 	%f8, [%r1373+28];
	ld.shared.f32 	%f9, [%r1373+32];
	bar.sync 	0;
	shl.b32 	%r1374, %r1556, 2;
	add.s32 	%r1375, %r1370, %r1374;
	add.s32 	%r16, %r1375, 1148;
	st.shared.u32 	[%r1375+1148], %r15;
	bar.sync 	0;
	setp.eq.s32 	%p399, %r1556, 0;
	mov.b32 	%r1550, 0;
	@%p399 bra 	$L__BB2_4;
	ld.shared.u32 	%r1551, [%r16+-4];
	setp.ne.s32 	%p400, %r1551, %r7;
	selp.u32 	%r1550, 1, 0, %p400;
$L__BB2_4:
	setp.ne.s32 	%p401, %r7, %r8;
	selp.u32 	%r1436, 1, 0, %p401;
	setp.ne.s32 	%p402, %r8, %r9;
	selp.u32 	%r1437, 1, 0, %p402;
	setp.ne.s32 	%p403, %r9, %r10;
	selp.u32 	%r1438, 1, 0, %p403;
	setp.ne.s32 	%p404, %r10, %r11;
	selp.u32 	%r1439, 1, 0, %p404;
	setp.ne.s32 	%p405, %r11, %r12;
	selp.u32 	%r1440, 1, 0, %p405;
	setp.ne.s32 	%p406, %r12, %r13;
	selp.u32 	%r1441, 1, 0, %p406;
	setp.ne.s32 	%p407, %r13, %r14;
	selp.u32 	%r1442, 1, 0, %p407;
	setp.ne.s32 	%p408, %r14, %r15;
	selp.u32 	%r1443, 1, 0, %p408;
	add.s32 	%r1444, %r1550, %r1436;
	add.f32 	%f408, %f1, %f2;
	selp.f32 	%f409, %f2, %f408, %p401;
	add.s32 	%r21, %r1444, %r1437;
	add.f32 	%f410, %f409, %f3;
	selp.f32 	%f411, %f3, %f410, %p402;
	add.s32 	%r1445, %r21, %r1438;
	add.f32 	%f412, %f411, %f4;
	selp.f32 	%f413, %f4, %f412, %p403;
	add.s32 	%r1446, %r1445, %r1439;
	add.f32 	%f414, %f413, %f5;
	selp.f32 	%f415, %f5, %f414, %p404;
	add.s32 	%r1447, %r1446, %r1440;
	add.f32 	%f416, %f415, %f6;
	selp.f32 	%f417, %f6, %f416, %p405;
	add.s32 	%r22, %r1447, %r1441;
	add.f32 	%f418, %f417, %f7;
	selp.f32 	%f419, %f7, %f418, %p406;
	add.s32 	%r23, %r22, %r1442;
	add.f32 	%f420, %f419, %f8;
	selp.f32 	%f421, %f8, %f420, %p407;
	add.s32 	%r1377, %r23, %r1443;
	add.f32 	%f422, %f421, %f9;
	selp.f32 	%f423, %f9, %f422, %p408;
	mov.b32 	%r1433, 1;
	mov.b32 	%r1434, 0;
	mov.b32 	%r1435, -1;
	// begin inline asm
	shfl.sync.up.b32 %r1376, %r1377, %r1433, %r1434, %r1435;
	// end inline asm
	mov.b32 	%r1382, %f423;
	// begin inline asm
	shfl.sync.up.b32 %r1381, %r1382, %r1433, %r1434, %r1435;
	// end inline asm
	mov.b32 	%f424, %r1381;
	setp.eq.s32 	%p409, %r1377, 0;
	add.f32 	%f425, %f423, %f424;
	selp.f32 	%f426, %f425, %f423, %p409;
	setp.lt.s32 	%p410, %r1352, 1;
	selp.f32 	%f427, %f423, %f426, %p410;
	selp.b32 	%r1448, 0, %r1376, %p410;
	add.s32 	%r1387, %r1448, %r1377;
	mov.b32 	%r1393, 2;
	// begin inline asm
	shfl.sync.up.b32 %r1386, %r1387, %r1393, %r1434, %r1435;
	// end inline asm
	mov.b32 	%r1392, %f427;
	// begin inline asm
	shfl.sync.up.b32 %r1391, %r1392, %r1393, %r1434, %r1435;
	// end inline asm
	mov.b32 	%f428, %r1391;
	setp.eq.s32 	%p411, %r1387, 0;
	add.f32 	%f429, %f427, %f428;
	selp.f32 	%f430, %f429, %f427, %p411;
	setp.lt.s32 	%p412, %r1352, 2;
	selp.f32 	%f431, %f427, %f430, %p412;
	selp.b32 	%r1449, 0, %r1386, %p412;
	add.s32 	%r1397, %r1449, %r1387;
	mov.b32 	%r1403, 4;
	// begin inline asm
	shfl.sync.up.b32 %r1396, %r1397, %r1403, %r1434, %r1435;
	// end inline asm
	mov.b32 	%r1402, %f431;
	// begin inline asm
	shfl.sync.up.b32 %r1401, %r1402, %r1403, %r1434, %r1435;
	// end inline asm
	mov.b32 	%f432, %r1401;
	setp.eq.s32 	%p413, %r1397, 0;
	add.f32 	%f433, %f431, %f432;
	selp.f32 	%f434, %f433, %f431, %p413;
	setp.lt.s32 	%p414, %r1352, 4;
	selp.f32 	%f435, %f431, %f434, %p414;
	selp.b32 	%r1450, 0, %r1396, %p414;
	add.s32 	%r1407, %r1450, %r1397;
	mov.b32 	%r1413, 8;
	// begin inline asm
	shfl.sync.up.b32 %r1406, %r1407, %r1413, %r1434, %r1435;
	// end inline asm
	mov.b32 	%r1412, %f435;
	// begin inline asm
	shfl.sync.up.b32 %r1411, %r1412, %r1413, %r1434, %r1435;
	// end inline asm
	mov.b32 	%f436, %r1411;
	setp.eq.s32 	%p415, %r1407, 0;
	add.f32 	%f437, %f435, %f436;
	selp.f32 	%f438, %f437, %f435, %p415;
	setp.lt.s32 	%p416, %r1352, 8;
	selp.f32 	%f439, %f435, %f438, %p416;
	selp.b32 	%r1451, 0, %r1406, %p416;
	add.s32 	%r1417, %r1451, %r1407;
	mov.b32 	%r1423, 16;
	// begin inline asm
	shfl.sync.up.b32 %r1416, %r1417, %r1423, %r1434, %r1435;
	// end inline asm
	mov.b32 	%r1422, %f439;
	// begin inline asm
	shfl.sync.up.b32 %r1421, %r1422, %r1423, %r1434, %r1435;
	// end inline asm
	mov.b32 	%f440, %r1421;
	setp.eq.s32 	%p417, %r1417, 0;
	add.f32 	%f441, %f439, %f440;
	selp.f32 	%f10, %f441, %f439, %p417;
	setp.lt.s32 	%p418, %r1352, 16;
	selp.f32 	%f442, %f439, %f10, %p418;
	selp.b32 	%r1452, 0, %r1416, %p418;
	add.s32 	%r1427, %r1452, %r1417;
	// begin inline asm
	shfl.sync.up.b32 %r1426, %r1427, %r1433, %r1434, %r1435;
	// end inline asm
	mov.b32 	%r1432, %f442;
	// begin inline asm
	shfl.sync.up.b32 %r1431, %r1432, %r1433, %r1434, %r1435;
	// end inline asm
	setp.ne.s32 	%p419, %r1352, 31;
	@%p419 bra 	$L__BB2_6;
	shl.b32 	%r1453, %r6, 3;
	mov.u32 	%r1454, _ZN6thrust24THRUST_300001_SM_1000_NS8cuda_cub4core6detail5shmemE;
	add.s32 	%r1455, %r1454, %r1453;
	mov.b32 	%r1456, %f10;
	st.shared.v2.u32 	[%r1455], {%r1427, %r1456};
$L__BB2_6:
	mov.b32 	%f443, %r1431;
	setp.ne.s32 	%p420, %r13, %r14;
	setp.ne.s32 	%p421, %r12, %r13;
	setp.ne.s32 	%p422, %r11, %r12;
	setp.ne.s32 	%p423, %r10, %r11;
	setp.ne.s32 	%p424, %r9, %r10;
	setp.ne.s32 	%p425, %r8, %r9;
	setp.ne.s32 	%p426, %r7, %r8;
	setp.ne.s32 	%p427, %r1556, 0;
	bar.sync 	0;
	ld.shared.v4.u32 	{%r27, %r1457, %r28, %r1458}, [_ZN6thrust24THRUST_300001_SM_1000_NS8cuda_cub4core6detail5shmemE];
	mov.b32 	%f444, %r1458;
	mov.b32 	%f445, %r1457;
	add.s32 	%r1459, %r28, %r27;
	setp.eq.s32 	%p428, %r28, 0;
	add.f32 	%f446, %f445, %f444;
	selp.f32 	%f447, %f446, %f444, %p428;
	setp.eq.s32 	%p429, %r6, 2;
	selp.f32 	%f448, %f447, %f445, %p429;
	selp.b32 	%r1460, %r1459, %r27, %p429;
	ld.shared.v4.u32 	{%r29, %r1461, %r30, %r1462}, [_ZN6thrust24THRUST_300001_SM_1000_NS8cuda_cub4core6detail5shmemE+16];
	mov.b32 	%f449, %r1462;
	mov.b32 	%f450, %r1461;
	add.s32 	%r1463, %r29, %r1459;
	setp.eq.s32 	%p430, %r29, 0;
	add.f32 	%f451, %f447, %f450;
	selp.f32 	%f452, %f451, %f450, %p430;
	setp.eq.s32 	%p431, %r6, 3;
	selp.f32 	%f453, %f452, %f448, %p431;
	selp.b32 	%r1464, %r1463, %r1460, %p431;
	add.s32 	%r1465, %r30, %r1463;
	setp.eq.s32 	%p432, %r30, 0;
	add.f32 	%f454, %f452, %f449;
	selp.f32 	%f455, %f454, %f449, %p432;
	setp.eq.s32 	%p433, %r6, 4;
	selp.f32 	%f456, %f455, %f453, %p433;
	selp.b32 	%r1466, %r1465, %r1464, %p433;
	ld.shared.v4.u32 	{%r31, %r1467, %r32, %r1468}, [_ZN6thrust24THRUST_300001_SM_1000_NS8cuda_cub4core6detail5shmemE+32];
	mov.b32 	%f457, %r1468;
	mov.b32 	%f458, %r1467;
	add.s32 	%r1469, %r31, %r1465;
	setp.eq.s32 	%p434, %r31, 0;
	add.f32 	%f459, %f455, %f458;
	selp.f32 	%f460, %f459, %f458, %p434;
	setp.eq.s32 	%p435, %r6, 5;
	selp.f32 	%f461, %f460, %f456, %p435;
	selp.b32 	%r1470, %r1469, %r1466, %p435;
	add.s32 	%r1471, %r32, %r1469;
	setp.eq.s32 	%p436, %r32, 0;
	add.f32 	%f462, %f460, %f457;
	selp.f32 	%f463, %f462, %f457, %p436;
	setp.eq.s32 	%p437, %r6, 6;
	selp.f32 	%f464, %f463, %f461, %p437;
	selp.b32 	%r1472, %r1471, %r1470, %p437;
	ld.shared.v4.u32 	{%r33, %r1473, %r34, %r1474}, [_ZN6thrust24THRUST_300001_SM_1000_NS8cuda_cub4core6detail5shmemE+48];
	mov.b32 	%f465, %r1474;
	mov.b32 	%f466, %r1473;
	add.s32 	%r1475, %r33, %r1471;
	setp.eq.s32 	%p438, %r33, 0;
	add.f32 	%f467, %f463, %f466;
	selp.f32 	%f468, %f467, %f466, %p438;
	setp.eq.s32 	%p439, %r6, 7;
	selp.f32 	%f469, %f468, %f464, %p439;
	selp.b32 	%r1476, %r1475, %r1472, %p439;
	add.s32 	%r35, %r34, %r1475;
	setp.eq.s32 	%p440, %r34, 0;
	add.f32 	%f470, %f468, %f465;
	selp.f32 	%f11, %f470, %f465, %p440;
	setp.eq.s32 	%p441, %r1476, 0;
	add.f32 	%f471, %f469, 0f00000000;
	selp.f32 	%f472, %f471, %f469, %p441;
	setp.lt.u32 	%p442, %r1556, 32;
	selp.f32 	%f473, 0f00000000, %f472, %p442;
	selp.b32 	%r1477, 0, %r1476, %p442;
	setp.eq.s32 	%p443, %r1426, 0;
	add.f32 	%f474, %f473, %f443;
	selp.f32 	%f475, %f474, %f443, %p443;
	setp.eq.s32 	%p444, %r1352, 0;
	selp.f32 	%f12, %f473, %f475, %p444;
	selp.b32 	%r1478, 0, %r1426, %p444;
	add.s32 	%r36, %r1477, %r1478;
	add.s32 	%r37, %r36, %r1550;
	setp.eq.s32 	%p445, %r1550, 0;
	add.f32 	%f476, %f1, %f12;
	selp.f32 	%f13, %f476, %f1, %p445;
	selp.u32 	%r1479, 1, 0, %p426;
	add.s32 	%r1480, %r1550, %r1479;
	add.s32 	%r38, %r1480, %r36;
	add.f32 	%f477, %f13, %f2;
	selp.f32 	%f14, %f2, %f477, %p426;
	add.s32 	%r39, %r21, %r36;
	add.f32 	%f478, %f14, %f3;
	selp.f32 	%f15, %f3, %f478, %p425;
	selp.u32 	%r1481, 1, 0, %p424;
	add.s32 	%r40, %r39, %r1481;
	add.f32 	%f479, %f15, %f4;
	selp.f32 	%f16, %f4, %f479, %p424;
	selp.u32 	%r1482, 1, 0, %p423;
	add.s32 	%r41, %r40, %r1482;
	add.f32 	%f480, %f16, %f5;
	selp.f32 	%f17, %f5, %f480, %p423;
	selp.u32 	%r1483, 1, 0, %p422;
	add.s32 	%r42, %r41, %r1483;
	add.f32 	%f481, %f17, %f6;
	selp.f32 	%f18, %f6, %f481, %p422;
	add.s32 	%r43, %r22, %r36;
	add.f32 	%f482, %f18, %f7;
	selp.f32 	%f19, %f7, %f482, %p421;
	add.s32 	%r44, %r23, %r36;
	add.f32 	%f483, %f19, %f8;
	selp.f32 	%f20, %f8, %f483, %p420;
	@%p427 bra 	$L__BB2_8;
	add.s64 	%rd295, %rd1, 512;
	mov.b32 	%r1484, %f11;
	mov.b64 	%rd296, {%r35, %r1484};
	mov.b64 	%rd297, 101;
	// begin inline asm
	st.relaxed.gpu.v2.u64 [%rd295], {%rd296, %rd297};
	// end inline asm
$L__BB2_8:
	setp.lt.s32 	%p446, %r35, 257;
	@%p446 bra 	$L__BB2_34;
	bar.sync 	0;
	@%p445 bra 	$L__BB2_11;
	shl.b32 	%r1485, %r36, 3;
	mov.u32 	%r1486, _ZN6thrust24THRUST_300001_SM_1000_NS8cuda_cub4core6detail5shmemE;
	add.s32 	%r1487, %r1486, %r1485;
	mov.b32 	%r1488, %f12;
	st.shared.v2.u32 	[%r1487], {%r1551, %r1488};
$L__BB2_11:
	setp.eq.s32 	%p457, %r7, %r8;
	@%p457 bra 	$L__BB2_13;
	shl.b32 	%r1489, %r37, 3;
	mov.u32 	%r1490, _ZN6thrust24THRUST_300001_SM_1000_NS8cuda_cub4core6detail5shmemE;
	add.s32 	%r1491, %r1490, %r1489;
	mov.b32 	%r1492, %f13;
	st.shared.v2.u32 	[%r1491], {%r7, %r1492};
$L__BB2_13:
	setp.eq.s32 	%p458, %r8, %r9;
	@%p458 bra 	$L__BB2_15;
	shl.b32 	%r1493, %r38, 3;
	mov.u32 	%r1494, _ZN6thrust24THRUST_300001_SM_1000_NS8cuda_cub4core6detail5shmemE;
	add.s32 	%r1495, %r1494, %r1493;
	mov.b32 	%r1496, %f14;
	st.shared.v2.u32 	[%r1495], {%r8, %r1496};
$L__BB2_15:
	setp.eq.s32 	%p459, %r9, %r10;
	@%p459 bra 	$L__BB2_17;
	shl.b32 	%r1497, %r39, 3;
	mov.u32 	%r1498, _ZN6thrust24THRUST_300001_SM_1000_NS8cuda_cub4core6detail5shmemE;
	add.s32 	%r1499, %r1498, %r1497;
	mov.b32 	%r1500, %f15;
	st.shared.v2.u32 	[%r1499], {%r9, %r1500};
$L__BB2_17:
	setp.eq.s32 	%p460, %r10, %r11;
	@%p460 bra 	$L__BB2_19;
	shl.b32 	%r1501, %r40, 3;
	mov.u32 	%r1502, _ZN6thrust24THRUST_300001_SM_1000_NS8cuda_cub4core6detail5shmemE;
	add.s32 	%r1503, %r1502, %r1501;
	mov.b32 	%r1504, %f16;
	st.shared.v2.u32 	[%r1503], {%r10, %r1504};
$L__BB2_19:
	setp.eq.s32 	%p461, %r11, %r12;
	@%p461 bra 	$L__BB2_21;
	shl.b32 	%r1505, %r41, 3;
	mov.u32 	%r1506, _ZN6thrust24THRUST_300001_SM_1000_NS8cuda_cub4core6detail5shmemE;
	add.s32 	%r1507, %r1506, %r1505;
	mov.b32 	%r1508, %f17;
	st.shared.v2.u32 	[%r1507], {%r11, %r1508};
$L__BB2_21:
	setp.eq.s32 	%p462, %r12, %r13;
	@%p462 bra 	$L__BB2_23;
	shl.b32 	%r1509, %r42, 3;
	mov.u32 	%r1510, _ZN6thrust24THRUST_300001_SM_1000_NS8cuda_cub4core6detail5shmemE;
	add.s32 	%r1511, %r1510, %r1509;
	mov.b32 	%r1512, %f18;
	st.shared.v2.u32 	[%r1511], {%r12, %r1512};
$L__BB2_23:
	setp.eq.s32 	%p463, %r13, %r14;
	@%p463 bra 	$L__BB2_25;
	shl.b32 	%r1513, %r43, 3;
	mov.u32 	%r1514, _ZN6thrust24THRUST_300001_SM_1000_NS8cuda_cub4core6detail5shmemE;
	add.s32 	%r1515, %r1514, %r1513;
	mov.b32 	%r1516, %f19;
	st.shared.v2.u32 	[%r1515], {%r13, %r1516};
$L__BB2_25:
	setp.eq.s32 	%p464, %r14, %r15;
	@%p464 bra 	$L__BB2_27;
	shl.b32 	%r1517, %r44, 3;
	mov.u32 	%r1518, _ZN6thrust24THRUST_300001_SM_1000_NS8cuda_cub4core6detail5shmemE;
	add.s32 	%r1519, %r1518, %r1517;
	mov.b32 	%r1520, %f20;
	st.shared.v2.u32 	[%r1519], {%r14, %r1520};
$L__BB2_27:
	bar.sync 	0;
	setp.ge.u32 	%p465, %r1556, %r35;
	@%p465 bra 	$L__BB2_322;
	add.s32 	%r1521, %r28, %r29;
	add.s32 	%r1522, %r1521, %r30;
	add.s32 	%r1523, %r1522, %r31;
	add.s32 	%r1524, %r1523, %r32;
	add.s32 	%r1525, %r1524, %r33;
	add.s32 	%r1526, %r1525, %r34;
	add.s32 	%r1527, %r1526, %r27;
	not.b32 	%r1528, %r1556;
	add.s32 	%r45, %r1527, %r1528;
	and.b32  	%r1529, %r45, 768;
	setp.eq.s32 	%p466, %r1529, 768;
	@%p466 bra 	$L__BB2_31;
	shr.u32 	%r1530, %r45, 8;
	add.s32 	%r1531, %r1530, 1;
	and.b32  	%r1532, %r1531, 3;
	mul.wide.u32 	%rd325, %r1556, 4;
	add.s64 	%rd331, %rd5, %rd325;
	add.s64 	%rd330, %rd4, %rd325;
	shl.b32 	%r1533, %r1556, 3;
	mov.u32 	%r1534, _ZN6thrust24THRUST_300001_SM_1000_NS8cuda_cub4core6detail5shmemE;
	add.s32 	%r1553, %r1534, %r1533;
	neg.s32 	%r1552, %r1532;
	shl.b32 	%r1535, %r1531, 8;
	and.b32  	%r1536, %r1535, 768;
	add.s32 	%r1556, %r1556, %r1536;
$L__BB2_30:
	.pragma "nounroll";
	ld.shared.v2.u32 	{%r1537, %r1538}, [%r1553];
	st.global.u32 	[%rd330], %r1537;
	st.global.u32 	[%rd331], %r1538;
	add.s64 	%rd331, %rd331, 1024;
	add.s64 	%rd330, %rd330, 1024;
	add.s32 	%r1553, %r1553, 2048;
	add.s32 	%r1552, %r1552, 1;
	setp.ne.s32 	%p467, %r1552, 0;
	@%p467 bra 	$L__BB2_30;
$L__BB2_31:
	setp.lt.u32 	%p468, %r45, 768;
	@%p468 bra 	$L__BB2_322;
	mul.wide.u32 	%rd326, %r1556, 4;
	add.s64 	%rd327, %rd326, 2048;
	add.s64 	%rd333, %rd4, %rd327;
	add.s64 	%rd332, %rd5, %rd327;
	shl.b32 	%r1539, %r1556, 3;
	mov.u32 	%r1540, _ZN6thrust24THRUST_300001_SM_1000_NS8cuda_cub4core6detail5shmemE;
	add.s32 	%r1541, %r1539, %r1540;
	add.s32 	%r1555, %r1541, 4096;
$L__BB2_33:
	ld.shared.v2.u32 	{%r1542, %r1543}, [%r1555+-4096];
	st.global.u32 	[%rd333+-2048], %r1542;
	st.global.u32 	[%rd332+-2048], %r1543;
	ld.shared.v2.u32 	{%r1544, %r1545}, [%r1555+-2048];
	st.global.u32 	[%rd333+-1024], %r1544;
	st.global.u32 	[%rd332+-1024], %r1545;
	ld.shared.v2.u32 	{%r1546, %r1547}, [%r1555];
	st.global.u32 	[%rd333], %r1546;
	st.global.u32 	[%rd332], %r1547;
	ld.shared.v2.u32 	{%r1548, %r1549}, [%r1555+2048];
	st.global.u32 	[%rd333+1024], %r1548;
	st.global.u32 	[%rd332+1024], %r1549;
	add.s32 	%r1556, %r1556, 1024;
	add.s64 	%rd333, %rd333, 4096;
	add.s64 	%rd332, %rd332, 4096;
	add.s32 	%r1555, %r1555, 8192;
	setp.lt.s32 	%p469, %r1556, %r35;
	@%p469 bra 	$L__BB2_33;
	bra.uni 	$L__BB2_322;
$L__BB2_34:
	@%p445 bra 	$L__BB2_36;
	mul.wide.s32 	%rd298, %r36, 4;
	add.s64 	%rd299, %rd4, %rd298;
	st.global.u32 	[%rd299], %r1551;
	add.s64 	%rd300, %rd5, %rd298;
	st.global.f32 	[%rd300], %f12;
$L__BB2_36:
	setp.eq.s32 	%p448, %r7, %r8;
	@%p448 bra 	$L__BB2_38;
	mul.wide.s32 	%rd301, %r37, 4;
	add.s64 	%rd302, %rd4, %rd301;
	st.global.u32 	[%rd302], %r7;
	add.s64 	%rd303, %rd5, %rd301;
	st.global.f32 	[%rd303], %f13;
$L__BB2_38:
	setp.eq.s32 	%p449, %r8, %r9;
	@%p449 bra 	$L__BB2_40;
	mul.wide.s32 	%rd304, %r38, 4;
	add.s64 	%rd305, %rd4, %rd304;
	st.global.u32 	[%rd305], %r8;
	add.s64 	%rd306, %rd5, %rd304;
	st.global.f32 	[%rd306], %f14;
$L__BB2_40:
	setp.eq.s32 	%p450, %r9, %r10;
	@%p450 bra 	$L__BB2_42;
	mul.wide.s32 	%rd307, %r39, 4;
	add.s64 	%rd308, %rd4, %rd307;
	st.global.u32 	[%rd308], %r9;
	add.s64 	%rd309, %rd5, %rd307;
	st.global.f32 	[%rd309], %f15;
$L__BB2_42:
	setp.eq.s32 	%p451, %r10, %r11;
	@%p451 bra 	$L__BB2_44;
	mul.wide.s32 	%rd310, %r40, 4;
	add.s64 	%rd311, %rd4, %rd310;
	st.global.u32 	[%rd311], %r10;
	add.s64 	%rd312, %rd5, %rd310;
	st.global.f32 	[%rd312], %f16;
$L__BB2_44:
	setp.eq.s32 	%p452, %r11, %r12;
	@%p452 bra 	$L__BB2_46;
	mul.wide.s32 	%rd313, %r41, 4;
	add.s64 	%rd314, %rd4, %rd313;
	st.global.u32 	[%rd314], %r11;
	add.s64 	%rd315, %rd5, %rd313;
	st.global.f32 	[%rd315], %f17;
$L__BB2_46:
	setp.eq.s32 	%p453, %r12, %r13;
	@%p453 bra 	$L__BB2_48;
	mul.wide.s32 	%rd316, %r42, 4;
	add.s64 	%rd317, %rd4, %rd316;
	st.global.u32 	[%rd317], %r12;
	add.s64 	%rd318, %rd5, %rd316;
	st.global.f32 	[%rd318], %f18;
$L__BB2_48:
	setp.eq.s32 	%p454, %r13, %r14;
	@%p454 bra 	$L__BB2_50;
	mul.wide.s32 	%rd319, %r43, 4;
	add.s64 	%rd320, %rd4, %rd319;
	st.global.u32 	[%rd320], %r13;
	add.s64 	%rd321, %rd5, %rd319;
	st.global.f32 	[%rd321], %f19;
$L__BB2_50:
	setp.eq.s32 	%p455, %r14, %r15;
	@%p455 bra 	$L__BB2_322;
	mul.wide.s32 	%rd322, %r44, 4;
	add.s64 	%rd323, %rd4, %rd322;
	st.global.u32 	[%rd323], %r14;
	add.s64 	%rd324, %rd5, %rd322;
	st.global.f32 	[%rd324], %f20;
	bra.uni 	$L__BB2_322;
$L__BB2_52:
	mov.u32 	%r1569, %tid.x;
	and.b32  	%r984, %r1569, 31;
	and.b32  	%r985, %r1569, 992;
	add.s32 	%r986, %r2, %r984;
	mad.lo.s32 	%r60, %r985, 9, %r986;
	mul.wide.u32 	%rd211, %r60, 4;
	add.s64 	%rd202, %rd2, %rd211;
	// begin inline asm
	ld.global.nc.u32 %r973, [%rd202];
	// end inline asm
	add.s64 	%rd203, %rd202, 128;
	// begin inline asm
	ld.global.nc.u32 %r974, [%rd203];
	// end inline asm
	add.s64 	%rd204, %rd202, 256;
	// begin inline asm
	ld.global.nc.u32 %r975, [%rd204];
	// end inline asm
	add.s64 	%rd205, %rd202, 384;
	// begin inline asm
	ld.global.nc.u32 %r976, [%rd205];
	// end inline asm
	add.s64 	%rd206, %rd202, 512;
	// begin inline asm
	ld.global.nc.u32 %r977, [%rd206];
	// end inline asm
	add.s64 	%rd207, %rd202, 640;
	// begin inline asm
	ld.global.nc.u32 %r978, [%rd207];
	// end inline asm
	add.s64 	%rd208, %rd202, 768;
	// begin inline asm
	ld.global.nc.u32 %r979, [%rd208];
	// end inline asm
	add.s64 	%rd209, %rd202, 896;
	// begin inline asm
	ld.global.nc.u32 %r980, [%rd209];
	// end inline asm
	add.s64 	%rd210, %rd202, 1024;
	// begin inline asm
	ld.global.nc.u32 %r981, [%rd210];
	// end inline asm
	// begin inline asm
	mov.u32 %r982, %laneid;
	// end inline asm
	shr.u32 	%r62, %r1569, 5;
	mad.lo.s32 	%r987, %r62, 288, %r982;
	shl.b32 	%r988, %r987, 2;
	mov.u32 	%r989, _ZN6thrust24THRUST_300001_SM_1000_NS8cuda_cub4core6detail5shmemE;
	add.s32 	%r63, %r989, %r988;
	st.shared.u32 	[%r63], %r973;
	st.shared.u32 	[%r63+128], %r974;
	st.shared.u32 	[%r63+256], %r975;
	st.shared.u32 	[%r63+384], %r976;
	st.shared.u32 	[%r63+512], %r977;
	st.shared.u32 	[%r63+640], %r978;
	st.shared.u32 	[%r63+768], %r979;
	st.shared.u32 	[%r63+896], %r980;
	st.shared.u32 	[%r63+1024], %r981;
	bar.warp.sync 	-1;
	shl.b32 	%r990, %r982, 5;
	add.s32 	%r64, %r63, %r990;
	ld.shared.u32 	%r65, [%r64];
	ld.shared.u32 	%r66, [%r64+4];
	ld.shared.u32 	%r67, [%r64+8];
	ld.shared.u32 	%r68, [%r64+12];
	ld.shared.u32 	%r69, [%r64+16];
	ld.shared.u32 	%r70, [%r64+20];
	ld.shared.u32 	%r71, [%r64+24];
	ld.shared.u32 	%r72, [%r64+28];
	ld.shared.u32 	%r73, [%r64+32];
	setp.ne.s32 	%p290, %r1569, 0;
	mov.b32 	%r1558, 0;
	@%p290 bra 	$L__BB2_54;
	mul.wide.u32 	%rd213, %r2, 4;
	add.s64 	%rd214, %rd2, %rd213;
	add.s64 	%rd212, %rd214, -4;
	// begin inline asm
	ld.global.nc.u32 %r1558, [%rd212];
	// end inline asm
$L__BB2_54:
	setp.eq.s32 	%p291, %r1569, 0;
	bar.sync 	0;
	add.s64 	%rd215, %rd3, %rd211;
	// begin inline asm
	ld.global.nc.u32 %r992, [%rd215];
	// end inline asm
	add.s64 	%rd216, %rd215, 128;
	// begin inline asm
	ld.global.nc.u32 %r993, [%rd216];
	// end inline asm
	add.s64 	%rd217, %rd215, 256;
	// begin inline asm
	ld.global.nc.u32 %r994, [%rd217];
	// end inline asm
	add.s64 	%rd218, %rd215, 384;
	// begin inline asm
	ld.global.nc.u32 %r995, [%rd218];
	// end inline asm
	add.s64 	%rd219, %rd215, 512;
	// begin inline asm
	ld.global.nc.u32 %r996, [%rd219];
	// end inline asm
	add.s64 	%rd220, %rd215, 640;
	// begin inline asm
	ld.global.nc.u32 %r997, [%rd220];
	// end inline asm
	add.s64 	%rd221, %rd215, 768;
	// begin inline asm
	ld.global.nc.u32 %r998, [%rd221];
	// end inline asm
	add.s64 	%rd222, %rd215, 896;
	// begin inline asm
	ld.global.nc.u32 %r999, [%rd222];
	// end inline asm
	add.s64 	%rd223, %rd215, 1024;
	// begin inline asm
	ld.global.nc.u32 %r1000, [%rd223];
	// end inline asm
	st.shared.u32 	[%r63], %r992;
	st.shared.u32 	[%r63+128], %r993;
	st.shared.u32 	[%r63+256], %r994;
	st.shared.u32 	[%r63+384], %r995;
	st.shared.u32 	[%r63+512], %r996;
	st.shared.u32 	[%r63+640], %r997;
	st.shared.u32 	[%r63+768], %r998;
	st.shared.u32 	[%r63+896], %r999;
	st.shared.u32 	[%r63+1024], %r1000;
	bar.warp.sync 	-1;
	ld.shared.f32 	%f21, [%r64];
	ld.shared.f32 	%f22, [%r64+4];
	ld.shared.f32 	%f23, [%r64+8];
	ld.shared.f32 	%f24, [%r64+12];
	ld.shared.f32 	%f25, [%r64+16];
	ld.shared.f32 	%f26, [%r64+20];
	ld.shared.f32 	%f27, [%r64+24];
	ld.shared.f32 	%f28, [%r64+28];
	ld.shared.f32 	%f29, [%r64+32];
	bar.sync 	0;
	shl.b32 	%r1001, %r1569, 2;
	add.s32 	%r1003, %r989, %r1001;
	add.s32 	%r76, %r1003, 1148;
	st.shared.u32 	[%r1003+1148], %r73;
	bar.sync 	0;
	@%p291 bra 	$L__BB2_56;
	ld.shared.u32 	%r1558, [%r76+-4];
$L__BB2_56:
	setp.ne.s32 	%p292, %r1558, %r65;
	selp.u32 	%r1064, 1, 0, %p292;
	setp.ne.s32 	%p293, %r65, %r66;
	selp.u32 	%r1065, 1, 0, %p293;
	setp.ne.s32 	%p294, %r66, %r67;
	selp.u32 	%r1066, 1, 0, %p294;
	setp.ne.s32 	%p295, %r67, %r68;
	selp.u32 	%r1067, 1, 0, %p295;
	setp.ne.s32 	%p296, %r68, %r69;
	selp.u32 	%r1068, 1, 0, %p296;
	setp.ne.s32 	%p297, %r69, %r70;
	selp.u32 	%r1069, 1, 0, %p297;
	setp.ne.s32 	%p298, %r70, %r71;
	selp.u32 	%r1070, 1, 0, %p298;
	setp.ne.s32 	%p299, %r71, %r72;
	selp.u32 	%r1071, 1, 0, %p299;
	setp.ne.s32 	%p300, %r72, %r73;
	selp.u32 	%r1072, 1, 0, %p300;
	add.s32 	%r1073, %r1065, %r1064;
	add.f32 	%f291, %f21, %f22;
	selp.f32 	%f292, %f22, %f291, %p293;
	add.s32 	%r1074, %r1073, %r1066;
	add.f32 	%f293, %f292, %f23;
	selp.f32 	%f294, %f23, %f293, %p294;
	add.s32 	%r1075, %r1074, %r1067;
	add.f32 	%f295, %f294, %f24;
	selp.f32 	%f296, %f24, %f295, %p295;
	add.s32 	%r1076, %r1075, %r1068;
	add.f32 	%f297, %f296, %f25;
	selp.f32 	%f298, %f25, %f297, %p296;
	add.s32 	%r1077, %r1076, %r1069;
	add.f32 	%f299, %f298, %f26;
	selp.f32 	%f300, %f26, %f299, %p297;
	add.s32 	%r1078, %r1077, %r1070;
	add.f32 	%f301, %f300, %f27;
	selp.f32 	%f302, %f27, %f301, %p298;
	add.s32 	%r1079, %r1078, %r1071;
	add.f32 	%f303, %f302, %f28;
	selp.f32 	%f304, %f28, %f303, %p299;
	add.s32 	%r1005, %r1079, %r1072;
	add.f32 	%f305, %f304, %f29;
	selp.f32 	%f306, %f29, %f305, %p300;
	mov.b32 	%r1061, 1;
	mov.b32 	%r1062, 0;
	mov.b32 	%r1063, -1;
	// begin inline asm
	shfl.sync.up.b32 %r1004, %r1005, %r1061, %r1062, %r1063;
	// end inline asm
	mov.b32 	%r1010, %f306;
	// begin inline asm
	shfl.sync.up.b32 %r1009, %r1010, %r1061, %r1062, %r1063;
	// end inline asm
	mov.b32 	%f307, %r1009;
	setp.eq.s32 	%p301, %r1005, 0;
	add.f32 	%f308, %f306, %f307;
	selp.f32 	%f309, %f308, %f306, %p301;
	setp.lt.s32 	%p302, %r982, 1;
	selp.b32 	%r1080, 0, %r1004, %p302;
	add.s32 	%r1015, %r1080, %r1005;
	selp.f32 	%f310, %f306, %f309, %p302;
	mov.b32 	%r1021, 2;
	// begin inline asm
	shfl.sync.up.b32 %r1014, %r1015, %r1021, %r1062, %r1063;
	// end inline asm
	mov.b32 	%r1020, %f310;
	// begin inline asm
	shfl.sync.up.b32 %r1019, %r1020, %r1021, %r1062, %r1063;
	// end inline asm
	mov.b32 	%f311, %r1019;
	setp.eq.s32 	%p303, %r1015, 0;
	add.f32 	%f312, %f310, %f311;
	selp.f32 	%f313, %f312, %f310, %p303;
	setp.lt.s32 	%p304, %r982, 2;
	selp.b32 	%r1081, 0, %r1014, %p304;
	add.s32 	%r1025, %r1081, %r1015;
	selp.f32 	%f314, %f310, %f313, %p304;
	mov.b32 	%r1031, 4;
	// begin inline asm
	shfl.sync.up.b32 %r1024, %r1025, %r1031, %r1062, %r1063;
	// end inline asm
	mov.b32 	%r1030, %f314;
	// begin inline asm
	shfl.sync.up.b32 %r1029, %r1030, %r1031, %r1062, %r1063;
	// end inline asm
	mov.b32 	%f315, %r1029;
	setp.eq.s32 	%p305, %r1025, 0;
	add.f32 	%f316, %f314, %f315;
	selp.f32 	%f317, %f316, %f314, %p305;
	setp.lt.s32 	%p306, %r982, 4;
	selp.b32 	%r1082, 0, %r1024, %p306;
	add.s32 	%r1035, %r1082, %r1025;
	selp.f32 	%f318, %f314, %f317, %p306;
	mov.b32 	%r1041, 8;
	// begin inline asm
	shfl.sync.up.b32 %r1034, %r1035, %r1041, %r1062, %r1063;
	// end inline asm
	mov.b32 	%r1040, %f318;
	// begin inline asm
	shfl.sync.up.b32 %r1039, %r1040, %r1041, %r1062, %r1063;
	// end inline asm
	mov.b32 	%f319, %r1039;
	setp.eq.s32 	%p307, %r1035, 0;
	add.f32 	%f320, %f318, %f319;
	selp.f32 	%f321, %f320, %f318, %p307;
	setp.lt.s32 	%p308, %r982, 8;
	selp.b32 	%r1083, 0, %r1034, %p308;
	add.s32 	%r1045, %r1083, %r1035;
	selp.f32 	%f322, %f318, %f321, %p308;
	mov.b32 	%r1051, 16;
	// begin inline asm
	shfl.sync.up.b32 %r1044, %r1045, %r1051, %r1062, %r1063;
	// end inline asm
	mov.b32 	%r1050, %f322;
	// begin inline asm
	shfl.sync.up.b32 %r1049, %r1050, %r1051, %r1062, %r1063;
	// end inline asm
	mov.b32 	%f323, %r1049;
	setp.eq.s32 	%p309, %r1045, 0;
	add.f32 	%f324, %f322, %f323;
	selp.f32 	%f30, %f324, %f322, %p309;
	setp.lt.s32 	%p310, %r982, 16;
	selp.b32 	%r1084, 0, %r1044, %p310;
	add.s32 	%r1055, %r1084, %r1045;
	selp.f32 	%f325, %f322, %f30, %p310;
	// begin inline asm
	shfl.sync.up.b32 %r1561, %r1055, %r1061, %r1062, %r1063;
	// end inline asm
	mov.b32 	%r1060, %f325;
	// begin inline asm
	shfl.sync.up.b32 %r1059, %r1060, %r1061, %r1062, %r1063;
	// end inline asm
	mov.b32 	%f485, %r1059;
	setp.ne.s32 	%p311, %r982, 31;
	@%p311 bra 	$L__BB2_58;
	shl.b32 	%r1085, %r62, 3;
	mov.u32 	%r1086, _ZN6thrust24THRUST_300001_SM_1000_NS8cuda_cub4core6detail5shmemE;
	add.s32 	%r1087, %r1086, %r1085;
	mov.b32 	%r1088, %f30;
	st.shared.v2.u32 	[%r1087], {%r1055, %r1088};
$L__BB2_58:
	bar.sync 	0;
	ld.shared.v4.u32 	{%r1089, %r1090, %r1091, %r1092}, [_ZN6thrust24THRUST_300001_SM_1000_NS8cuda_cub4core6detail5shmemE];
	mov.b32 	%f326, %r1092;
	mov.b32 	%f327, %r1090;
	add.s32 	%r1093, %r1091, %r1089;
	setp.eq.s32 	%p312, %r1091, 0;
	add.f32 	%f328, %f327, %f326;
	selp.f32 	%f329, %f328, %f326, %p312;
	setp.eq.s32 	%p313, %r62, 2;
	selp.b32 	%r1094, %r1093, %r1089, %p313;
	selp.f32 	%f330, %f329, %f327, %p313;
	ld.shared.v4.u32 	{%r1095, %r1096, %r1097, %r1098}, [_ZN6thrust24THRUST_300001_SM_1000_NS8cuda_cub4core6detail5shmemE+16];
	mov.b32 	%f331, %r1098;
	mov.b32 	%f332, %r1096;
	add.s32 	%r1099, %r1095, %r1093;
	setp.eq.s32 	%p314, %r1095, 0;
	add.f32 	%f333, %f329, %f332;
	selp.f32 	%f334, %f333, %f332, %p314;
	setp.eq.s32 	%p315, %r62, 3;
	selp.b32 	%r1100, %r1099, %r1094, %p315;
	selp.f32 	%f335, %f334, %f330, %p315;
	add.s32 	%r1101, %r1097, %r1099;
	setp.eq.s32 	%p316, %r1097, 0;
	add.f32 	%f336, %f334, %f331;
	selp.f32 	%f337, %f336, %f331, %p316;
	setp.eq.s32 	%p317, %r62, 4;
	selp.b32 	%r1102, %r1101, %r1100, %p317;
	selp.f32 	%f338, %f337, %f335, %p317;
	ld.shared.v4.u32 	{%r1103, %r1104, %r1105, %r1106}, [_ZN6thrust24THRUST_300001_SM_1000_NS8cuda_cub4core6detail5shmemE+32];
	mov.b32 	%f339, %r1106;
	mov.b32 	%f340, %r1104;
	add.s32 	%r1107, %r1103, %r1101;
	setp.eq.s32 	%p318, %r1103, 0;
	add.f32 	%f341, %f337, %f340;
	selp.f32 	%f342, %f341, %f340, %p318;
	setp.eq.s32 	%p319, %r62, 5;
	selp.b32 	%r1108, %r1107, %r1102, %p319;
	selp.f32 	%f343, %f342, %f338, %p319;
	add.s32 	%r1109, %r1105, %r1107;
	setp.eq.s32 	%p320, %r1105, 0;
	add.f32 	%f344, %f342, %f339;
	selp.f32 	%f345, %f344, %f339, %p320;
	setp.eq.s32 	%p321, %r62, 6;
	selp.b32 	%r1110, %r1109, %r1108, %p321;
	selp.f32 	%f346, %f345, %f343, %p321;
	ld.shared.v4.u32 	{%r1111, %r1112, %r1113, %r1114}, [_ZN6thrust24THRUST_300001_SM_1000_NS8cuda_cub4core6detail5shmemE+48];
	mov.b32 	%f347, %r1114;
	mov.b32 	%f348, %r1112;
	add.s32 	%r1115, %r1111, %r1109;
	setp.eq.s32 	%p322, %r1111, 0;
	add.f32 	%f349, %f345, %f348;
	selp.f32 	%f350, %f349, %f348, %p322;
	setp.eq.s32 	%p323, %r62, 7;
	selp.b32 	%r81, %r1115, %r1110, %p323;
	selp.f32 	%f32, %f350, %f346, %p323;
	add.s32 	%r82, %r1113, %r1115;
	setp.eq.s32 	%p324, %r1113, 0;
	add.f32 	%f351, %f350, %f347;
	selp.f32 	%f33, %f351, %f347, %p324;
	setp.lt.u32 	%p325, %r1569, 32;
	@%p325 bra 	$L__BB2_60;
	setp.eq.s32 	%p326, %r1561, 0;
	add.f32 	%f352, %f32, %f485;
	selp.f32 	%f353, %f352, %f485, %p326;
	setp.eq.s32 	%p327, %r982, 0;
	selp.b32 	%r1116, 0, %r1561, %p327;
	add.s32 	%r1561, %r81, %r1116;
	selp.f32 	%f485, %f32, %f353, %p327;
	bra.uni 	$L__BB2_76;
$L__BB2_60:
	setp.ne.s32 	%p328, %r1569, 0;
	mul.wide.u32 	%rd225, %r1, 16;
	add.s64 	%rd18, %rd1, %rd225;
	@%p328 bra 	$L__BB2_62;
	st.shared.u32 	[_ZN6thrust24THRUST_300001_SM_1000_NS8cuda_cub4core6detail5shmemE+116], %r82;
	st.shared.f32 	[_ZN6thrust24THRUST_300001_SM_1000_NS8cuda_cub4core6detail5shmemE+120], %f33;
	add.s64 	%rd226, %rd18, 512;
	mov.b32 	%r1117, %f33;
	mov.b64 	%rd227, {%r82, %r1117};
	mov.b64 	%rd228, 100;
	// begin inline asm
	st.relaxed.gpu.v2.u64 [%rd226], {%rd227, %rd228};
	// end inline asm
$L__BB2_62:
	mov.u32 	%r1118, %nctaid.x;
	setp.gt.u32 	%p329, %r1118, 499;
	@%p329 bra 	$L__BB2_64;
	membar.cta;
	bra.uni 	$L__BB2_65;
$L__BB2_64:
	mov.b32 	%r1119, 450;
	// begin inline asm
	nanosleep.u32 %r1119;
	// end inline asm
$L__BB2_65:
	mul.wide.u32 	%rd229, %r1569, 16;
	xor.b64  	%rd230, %rd229, -16;
	add.s64 	%rd231, %rd18, %rd230;
	add.s64 	%rd19, %rd231, 512;
$L__BB2_66:
	// begin inline asm
	ld.relaxed.gpu.v2.u64 {%rd232, %rd334}, [%rd19];
	// end inline asm
	setp.eq.s64 	%p330, %rd334, 99;
	mov.b32 	%r1120, -1;
	vote.sync.any.pred 	%p331, %p330, %r1120;
	@%p331 bra 	$L__BB2_66;
	mov.b64 	{%r1173, %r1129}, %rd232;
	mov.b32 	%f354, %r1129;
	cvt.u32.u64 	%r1124, %rd232;
	setp.eq.s64 	%p332, %rd334, 101;
	mov.b32 	%r1172, -1;
	vote.sync.ballot.b32 	%r1174, %p332, %r1172;
	// begin inline asm
	mov.u32 %r1122, %lanemask_ge;
	// end inline asm
	and.b32  	%r1175, %r1174, %r1122;
	or.b32  	%r1176, %r1175, -2147483648;
	add.s32 	%r1177, %r1176, -1;
	not.b32 	%r1178, %r1176;
	and.b32  	%r1179, %r1178, %r1177;
	popc.b32 	%r1126, %r1179;
	mov.b32 	%r1130, 1;
	// begin inline asm
	shfl.sync.down.b32 %r1123, %r1124, %r1130, %r1126, %r1172;
	// end inline asm
	// begin inline asm
	shfl.sync.down.b32 %r1128, %r1129, %r1130, %r1126, %r1172;
	// end inline asm
	mov.b32 	%f355, %r1128;
	setp.lt.s32 	%p334, %r982, %r1126;
	setp.eq.s32 	%p335, %r1124, 0;
	add.f32 	%f356, %f354, %f355;
	selp.b32 	%r1180, %r1123, 0, %p334;
	add.s32 	%r1134, %r1180, %r1124;
	selp.f32 	%f357, %f356, %f354, %p335;
	selp.f32 	%f358, %f357, %f354, %p334;
	mov.b32 	%r1140, 2;
	// begin inline asm
	shfl.sync.down.b32 %r1133, %r1134, %r1140, %r1126, %r1172;
	// end inline asm
	mov.b32 	%r1139, %f358;
	// begin inline asm
	shfl.sync.down.b32 %r1138, %r1139, %r1140, %r1126, %r1172;
	// end inline asm
	mov.b32 	%f359, %r1138;
	add.s32 	%r1181, %r982, 2;
	setp.gt.s32 	%p336, %r1181, %r1126;
	setp.eq.s32 	%p337, %r1134, 0;
	add.f32 	%f360, %f358, %f359;
	selp.f32 	%f361, %f360, %f358, %p337;
	selp.b32 	%r1182, 0, %r1133, %p336;
	add.s32 	%r1144, %r1134, %r1182;
	selp.f32 	%f362, %f358, %f361, %p336;
	mov.b32 	%r1150, 4;
	// begin inline asm
	shfl.sync.down.b32 %r1143, %r1144, %r1150, %r1126, %r1172;
	// end inline asm
	mov.b32 	%r1149, %f362;
	// begin inline asm
	shfl.sync.down.b32 %r1148, %r1149, %r1150, %r1126, %r1172;
	// end inline asm
	mov.b32 	%f363, %r1148;
	add.s32 	%r1183, %r982, 4;
	setp.gt.s32 	%p338, %r1183, %r1126;
	setp.eq.s32 	%p339, %r1144, 0;
	add.f32 	%f364, %f362, %f363;
	selp.f32 	%f365, %f364, %f362, %p339;
	selp.b32 	%r1184, 0, %r1143, %p338;
	add.s32 	%r1154, %r1144, %r1184;
	selp.f32 	%f366, %f362, %f365, %p338;
	mov.b32 	%r1160, 8;
	// begin inline asm
	shfl.sync.down.b32 %r1153, %r1154, %r1160, %r1126, %r1172;
	// end inline asm
	mov.b32 	%r1159, %f366;
	// begin inline asm
	shfl.sync.down.b32 %r1158, %r1159, %r1160, %r1126, %r1172;
	// end inline asm
	mov.b32 	%f367, %r1158;
	add.s32 	%r1185, %r982, 8;
	setp.gt.s32 	%p340, %r1185, %r1126;
	setp.eq.s32 	%p341, %r1154, 0;
	add.f32 	%f368, %f366, %f367;
	selp.f32 	%f369, %f368, %f366, %p341;
	selp.b32 	%r1186, 0, %r1153, %p340;
	add.s32 	%r1164, %r1154, %r1186;
	selp.f32 	%f370, %f366, %f369, %p340;
	mov.b32 	%r1170, 16;
	// begin inline asm
	shfl.sync.down.b32 %r1163, %r1164, %r1170, %r1126, %r1172;
	// end inline asm
	mov.b32 	%r1169, %f370;
	// begin inline asm
	shfl.sync.down.b32 %r1168, %r1169, %r1170, %r1126, %r1172;
	// end inline asm
	mov.b32 	%f371, %r1168;
	add.s32 	%r1187, %r982, 16;
	setp.gt.s32 	%p342, %r1187, %r1126;
	setp.eq.s32 	%p343, %r1164, 0;
	add.f32 	%f372, %f370, %f371;
	selp.f32 	%f373, %f372, %f370, %p343;
	selp.b32 	%r1188, 0, %r1163, %p342;
	add.s32 	%r1559, %r1188, %r1164;
	selp.f32 	%f484, %f370, %f373, %p342;
	not.b32 	%r1189, %r1569;
	add.s32 	%r1560, %r1, %r1189;
	add.s64 	%rd22, %rd1, 512;
$L__BB2_68:
	setp.ne.s64 	%p344, %rd334, 101;
	mov.b32 	%r1190, -1;
	vote.sync.all.pred 	%p345, %p344, %r1190;
	not.pred 	%p346, %p345;
	@%p346 bra 	$L__BB2_72;
	mul.wide.s32 	%rd274, %r1560, 16;
	add.s64 	%rd275, %rd22, %rd274;
	add.s64 	%rd273, %rd275, -512;
$L__BB2_70:
	// begin inline asm
	ld.relaxed.gpu.v2.u64 {%rd271, %rd334}, [%rd273];
	// end inline asm
	setp.eq.s64 	%p384, %rd334, 99;
	mov.b32 	%r1274, -1;
	vote.sync.any.pred 	%p385, %p384, %r1274;
	@%p385 bra 	$L__BB2_70;
	mov.b64 	{%r1326, %r1282}, %rd271;
	mov.b32 	%f386, %r1282;
	cvt.u32.u64 	%r1277, %rd271;
	setp.eq.s64 	%p386, %rd334, 101;
	mov.b32 	%r1325, -1;
	vote.sync.ballot.b32 	%r1327, %p386, %r1325;
	and.b32  	%r1328, %r1327, %r1122;
	or.b32  	%r1329, %r1328, -2147483648;
	add.s32 	%r1330, %r1329, -1;
	not.b32 	%r1331, %r1329;
	and.b32  	%r1332, %r1331, %r1330;
	popc.b32 	%r1279, %r1332;
	mov.b32 	%r1283, 1;
	// begin inline asm
	shfl.sync.down.b32 %r1276, %r1277, %r1283, %r1279, %r1325;
	// end inline asm
	// begin inline asm
	shfl.sync.down.b32 %r1281, %r1282, %r1283, %r1279, %r1325;
	// end inline asm
	mov.b32 	%f387, %r1281;
	setp.lt.s32 	%p388, %r982, %r1279;
	setp.eq.s32 	%p389, %r1277, 0;
	add.f32 	%f388, %f386, %f387;
	selp.b32 	%r1333, %r1276, 0, %p388;
	add.s32 	%r1287, %r1333, %r1277;
	selp.f32 	%f389, %f388, %f386, %p389;
	selp.f32 	%f390, %f389, %f386, %p388;
	mov.b32 	%r1293, 2;
	// begin inline asm
	shfl.sync.down.b32 %r1286, %r1287, %r1293, %r1279, %r1325;
	// end inline asm
	mov.b32 	%r1292, %f390;
	// begin inline asm
	shfl.sync.down.b32 %r1291, %r1292, %r1293, %r1279, %r1325;
	// end inline asm
	mov.b32 	%f391, %r1291;
	add.s32 	%r1334, %r982, 2;
	setp.gt.s32 	%p390, %r1334, %r1279;
	setp.eq.s32 	%p391, %r1287, 0;
	add.f32 	%f392, %f390, %f391;
	selp.f32 	%f393, %f392, %f390, %p391;
	selp.b32 	%r1335, 0, %r1286, %p390;
	add.s32 	%r1297, %r1287, %r1335;
	selp.f32 	%f394, %f390, %f393, %p390;
	mov.b32 	%r1303, 4;
	// begin inline asm
	shfl.sync.down.b32 %r1296, %r1297, %r1303, %r1279, %r1325;
	// end inline asm
	mov.b32 	%r1302, %f394;
	// begin inline asm
	shfl.sync.down.b32 %r1301, %r1302, %r1303, %r1279, %r1325;
	// end inline asm
	mov.b32 	%f395, %r1301;
	add.s32 	%r1336, %r982, 4;
	setp.gt.s32 	%p392, %r1336, %r1279;
	setp.eq.s32 	%p393, %r1297, 0;
	add.f32 	%f396, %f394, %f395;
	selp.f32 	%f397, %f396, %f394, %p393;
	selp.b32 	%r1337, 0, %r1296, %p392;
	add.s32 	%r1307, %r1297, %r1337;
	selp.f32 	%f398, %f394, %f397, %p392;
	mov.b32 	%r1313, 8;
	// begin inline asm
	shfl.sync.down.b32 %r1306, %r1307, %r1313, %r1279, %r1325;
	// end inline asm
	mov.b32 	%r1312, %f398;
	// begin inline asm
	shfl.sync.down.b32 %r1311, %r1312, %r1313, %r1279, %r1325;
	// end inline asm
	mov.b32 	%f399, %r1311;
	add.s32 	%r1338, %r982, 8;
	setp.gt.s32 	%p394, %r1338, %r1279;
	setp.eq.s32 	%p395, %r1307, 0;
	add.f32 	%f400, %f398, %f399;
	selp.f32 	%f401, %f400, %f398, %p395;
	selp.b32 	%r1339, 0, %r1306, %p394;
	add.s32 	%r1317, %r1307, %r1339;
	selp.f32 	%f402, %f398, %f401, %p394;
	mov.b32 	%r1323, 16;
	// begin inline asm
	shfl.sync.down.b32 %r1316, %r1317, %r1323, %r1279, %r1325;
	// end inline asm
	mov.b32 	%r1322, %f402;
	// begin inline asm
	shfl.sync.down.b32 %r1321, %r1322, %r1323, %r1279, %r1325;
	// end inline asm
	mov.b32 	%f403, %r1321;
	add.s32 	%r1340, %r982, 16;
	setp.gt.s32 	%p396, %r1340, %r1279;
	setp.eq.s32 	%p397, %r1317, 0;
	add.f32 	%f404, %f402, %f403;
	selp.f32 	%f405, %f404, %f402, %p397;
	selp.b32 	%r1341, 0, %r1316, %p396;
	selp.f32 	%f406, %f402, %f405, %p396;
	add.s32 	%r1342, %r1341, %r1559;
	add.s32 	%r89, %r1342, %r1317;
	setp.eq.s32 	%p398, %r1559, 0;
	add.f32 	%f407, %f484, %f406;
	selp.f32 	%f484, %f407, %f484, %p398;
	add.s32 	%r1560, %r1560, -32;
	mov.u32 	%r1559, %r89;
	bra.uni 	$L__BB2_68;
$L__BB2_72:
	@%p328 bra 	$L__BB2_74;
	add.s32 	%r1192, %r1559, %r82;
	setp.eq.s32 	%p348, %r82, 0;
	add.f32 	%f374, %f33, %f484;
	selp.f32 	%f375, %f374, %f33, %p348;
	add.s64 	%rd235, %rd18, 512;
	mov.b32 	%r1193, %f375;
	mov.b64 	%rd236, {%r1192, %r1193};
	mov.b64 	%rd237, 101;
	// begin inline asm
	st.relaxed.gpu.v2.u64 [%rd235], {%rd236, %rd237};
	// end inline asm
	st.shared.u32 	[_ZN6thrust24THRUST_300001_SM_1000_NS8cuda_cub4core6detail5shmemE+100], %r1559;
	mov.b32 	%r1194, %f484;
	st.shared.v2.u32 	[_ZN6thrust24THRUST_300001_SM_1000_NS8cuda_cub4core6detail5shmemE+104], {%r1194, %r1192};
	st.shared.f32 	[_ZN6thrust24THRUST_300001_SM_1000_NS8cuda_cub4core6detail5shmemE+112], %f375;
$L__BB2_74:
	setp.ne.s32 	%p349, %r982, 0;
	@%p349 bra 	$L__BB2_76;
	mov.b32 	%r1195, %f484;
	st.shared.v2.u32 	[_ZN6thrust24THRUST_300001_SM_1000_NS8cuda_cub4core6detail5shmemE+72], {%r1559, %r1195};
	mov.u32 	%r1561, %r1559;
	mov.f32 	%f485, %f484;
$L__BB2_76:
	setp.eq.s32 	%p350, %r1569, 0;
	bar.sync 	0;
	@%p350 bra 	$L__BB2_78;
	ld.shared.v2.u32 	{%r1196, %r1197}, [_ZN6thrust24THRUST_300001_SM_1000_NS8cuda_cub4core6detail5shmemE+72];
	mov.b32 	%f376, %r1197;
	add.s32 	%r92, %r1196, %r1561;
	setp.eq.s32 	%p351, %r1561, 0;
	add.f32 	%f377, %f485, %f376;
	selp.f32 	%f485, %f377, %f485, %p351;
	mov.u32 	%r1561, %r92;
$L__BB2_78:
	setp.ne.s32 	%p352, %r71, %r72;
	setp.ne.s32 	%p353, %r70, %r71;
	setp.ne.s32 	%p354, %r69, %r70;
	setp.ne.s32 	%p355, %r68, %r69;
	setp.ne.s32 	%p356, %r67, %r68;
	setp.ne.s32 	%p357, %r66, %r67;
	setp.ne.s32 	%p358, %r65, %r66;
	setp.ne.s32 	%p359, %r1558, %r65;
	selp.u32 	%r1198, 1, 0, %p359;
	add.s32 	%r94, %r1561, %r1198;
	add.f32 	%f378, %f485, %f21;
	selp.f32 	%f41, %f21, %f378, %p359;
	selp.u32 	%r1199, 1, 0, %p358;
	add.s32 	%r1200, %r1199, %r1198;
	add.s32 	%r95, %r1200, %r1561;
	add.f32 	%f379, %f41, %f22;
	selp.f32 	%f42, %f22, %f379, %p358;
	selp.u32 	%r1201, 1, 0, %p357;
	add.s32 	%r96, %r95, %r1201;
	add.f32 	%f380, %f42, %f23;
	selp.f32 	%f43, %f23, %f380, %p357;
	selp.u32 	%r1202, 1, 0, %p356;
	add.s32 	%r97, %r96, %r1202;
	add.f32 	%f381, %f43, %f24;
	selp.f32 	%f44, %f24, %f381, %p356;
	selp.u32 	%r1203, 1, 0, %p355;
	add.s32 	%r98, %r97, %r1203;
	add.f32 	%f382, %f44, %f25;
	selp.f32 	%f45, %f25, %f382, %p355;
	selp.u32 	%r1204, 1, 0, %p354;
	add.s32 	%r99, %r98, %r1204;
	add.f32 	%f383, %f45, %f26;
	selp.f32 	%f46, %f26, %f383, %p354;
	selp.u32 	%r1205, 1, 0, %p353;
	add.s32 	%r100, %r99, %r1205;
	add.f32 	%f384, %f46, %f27;
	selp.f32 	%f47, %f27, %f384, %p353;
	selp.u32 	%r1206, 1, 0, %p352;
	add.s32 	%r101, %r100, %r1206;
	add.f32 	%f385, %f47, %f28;
	selp.f32 	%f48, %f28, %f385, %p352;
	ld.shared.u32 	%r102, [_ZN6thrust24THRUST_300001_SM_1000_NS8cuda_cub4core6detail5shmemE+116];
	ld.shared.u32 	%r103, [_ZN6thrust24THRUST_300001_SM_1000_NS8cuda_cub4core6detail5shmemE+100];
	setp.lt.s32 	%p360, %r102, 257;
	@%p360 bra 	$L__BB2_104;
	setp.eq.s32 	%p370, %r1558, %r65;
	bar.sync 	0;
	@%p370 bra 	$L__BB2_81;
	sub.s32 	%r1207, %r1561, %r103;
	shl.b32 	%r1208, %r1207, 3;
	mov.u32 	%r1209, _ZN6thrust24THRUST_300001_SM_1000_NS8cuda_cub4core6detail5shmemE;
	add.s32 	%r1210, %r1209, %r1208;
	mov.b32 	%r1211, %f485;
	st.shared.v2.u32 	[%r1210], {%r1558, %r1211};
$L__BB2_81:
	setp.eq.s32 	%p371, %r65, %r66;
	@%p371 bra 	$L__BB2_83;
	sub.s32 	%r1212, %r94, %r103;
	shl.b32 	%r1213, %r1212, 3;
	mov.u32 	%r1214, _ZN6thrust24THRUST_300001_SM_1000_NS8cuda_cub4core6detail5shmemE;
	add.s32 	%r1215, %r1214, %r1213;
	mov.b32 	%r1216, %f41;
	st.shared.v2.u32 	[%r1215], {%r65, %r1216};
$L__BB2_83:
	setp.eq.s32 	%p372, %r66, %r67;
	@%p372 bra 	$L__BB2_85;
	sub.s32 	%r1217, %r95, %r103;
	shl.b32 	%r1218, %r1217, 3;
	mov.u32 	%r1219, _ZN6thrust24THRUST_300001_SM_1000_NS8cuda_cub4core6detail5shmemE;
	add.s32 	%r1220, %r1219, %r1218;
	mov.b32 	%r1221, %f42;
	st.shared.v2.u32 	[%r1220], {%r66, %r1221};
$L__BB2_85:
	setp.eq.s32 	%p373, %r67, %r68;
	@%p373 bra 	$L__BB2_87;
	sub.s32 	%r1222, %r96, %r103;
	shl.b32 	%r1223, %r1222, 3;
	mov.u32 	%r1224, _ZN6thrust24THRUST_300001_SM_1000_NS8cuda_cub4core6detail5shmemE;
	add.s32 	%r1225, %r1224, %r1223;
	mov.b32 	%r1226, %f43;
	st.shared.v2.u32 	[%r1225], {%r67, %r1226};
$L__BB2_87:
	setp.eq.s32 	%p374, %r68, %r69;
	@%p374 bra 	$L__BB2_89;
	sub.s32 	%r1227, %r97, %r103;
	shl.b32 	%r1228, %r1227, 3;
	mov.u32 	%r1229, _ZN6thrust24THRUST_300001_SM_1000_NS8cuda_cub4core6detail5shmemE;
	add.s32 	%r1230, %r1229, %r1228;
	mov.b32 	%r1231, %f44;
	st.shared.v2.u32 	[%r1230], {%r68, %r1231};
$L__BB2_89:
	setp.eq.s32 	%p375, %r69, %r70;
	@%p375 bra 	$L__BB2_91;
	sub.s32 	%r1232, %r98, %r103;
	shl.b32 	%r1233, %r1232, 3;
	mov.u32 	%r1234, _ZN6thrust24THRUST_300001_SM_1000_NS8cuda_cub4core6detail5shmemE;
	add.s32 	%r1235, %r1234, %r1233;
	mov.b32 	%r1236, %f45;
	st.shared.v2.u32 	[%r1235], {%r69, %r1236};
$L__BB2_91:
	setp.eq.s32 	%p376, %r70, %r71;
	@%p376 bra 	$L__BB2_93;
	sub.s32 	%r1237, %r99, %r103;
	shl.b32 	%r1238, %r1237, 3;
	mov.u32 	%r1239, _ZN6thrust24THRUST_300001_SM_1000_NS8cuda_cub4core6detail5shmemE;
	add.s32 	%r1240, %r1239, %r1238;
	mov.b32 	%r1241, %f46;
	st.shared.v2.u32 	[%r1240], {%r70, %r1241};
$L__BB2_93:
	setp.eq.s32 	%p377, %r71, %r72;
	@%p377 bra 	$L__BB2_95;
	sub.s32 	%r1242, %r100, %r103;
	shl.b32 	%r1243, %r1242, 3;
	mov.u32 	%r1244, _ZN6thrust24THRUST_300001_SM_1000_NS8cuda_cub4core6detail5shmemE;
	add.s32 	%r1245, %r1244, %r1243;
	mov.b32 	%r1246, %f47;
	st.shared.v2.u32 	[%r1245], {%r71, %r1246};
$L__BB2_95:
	setp.eq.s32 	%p378, %r72, %r73;
	@%p378 bra 	$L__BB2_97;
	sub.s32 	%r1247, %r101, %r103;
	shl.b32 	%r1248, %r1247, 3;
	mov.u32 	%r1249, _ZN6thrust24THRUST_300001_SM_1000_NS8cuda_cub4core6detail5shmemE;
	add.s32 	%r1250, %r1249, %r1248;
	mov.b32 	%r1251, %f48;
	st.shared.v2.u32 	[%r1250], {%r72, %r1251};
$L__BB2_97:
	bar.sync 	0;
	setp.ge.s32 	%p379, %r1569, %r102;
	@%p379 bra 	$L__BB2_322;
	not.b32 	%r1252, %r1569;
	add.s32 	%r104, %r102, %r1252;
	and.b32  	%r1253, %r104, 768;
	setp.eq.s32 	%p380, %r1253, 768;
	@%p380 bra 	$L__BB2_101;
	shr.u32 	%r1254, %r104, 8;
	add.s32 	%r1255, %r1254, 1;
	and.b32  	%r1256, %r1255, 3;
	shl.b32 	%r1257, %r1569, 3;
	mov.u32 	%r1258, _ZN6thrust24THRUST_300001_SM_1000_NS8cuda_cub4core6detail5shmemE;
	add.s32 	%r1565, %r1258, %r1257;
	add.s32 	%r1564, %r1569, %r103;
	neg.s32 	%r1563, %r1256;
	shl.b32 	%r1259, %r1255, 8;
	and.b32  	%r1260, %r1259, 768;
	add.s32 	%r1569, %r1569, %r1260;
$L__BB2_100:
	.pragma "nounroll";
	mul.wide.s32 	%rd265, %r1564, 4;
	add.s64 	%rd266, %rd5, %rd265;
	add.s64 	%rd267, %rd4, %rd265;
	ld.shared.v2.u32 	{%r1261, %r1262}, [%r1565];
	st.global.u32 	[%rd267], %r1261;
	st.global.u32 	[%rd266], %r1262;
	add.s32 	%r1565, %r1565, 2048;
	add.s32 	%r1564, %r1564, 256;
	add.s32 	%r1563, %r1563, 1;
	setp.ne.s32 	%p381, %r1563, 0;
	@%p381 bra 	$L__BB2_100;
$L__BB2_101:
	setp.lt.u32 	%p382, %r104, 768;
	@%p382 bra 	$L__BB2_322;
	add.s64 	%rd26, %rd4, 2048;
	add.s32 	%r1568, %r1569, %r103;
	add.s64 	%rd27, %rd5, 2048;
	shl.b32 	%r1263, %r1569, 3;
	mov.u32 	%r1264, _ZN6thrust24THRUST_300001_SM_1000_NS8cuda_cub4core6detail5shmemE;
	add.s32 	%r1265, %r1263, %r1264;
	add.s32 	%r1567, %r1265, 4096;
$L__BB2_103:
	mul.wide.s32 	%rd268, %r1568, 4;
	add.s64 	%rd269, %rd26, %rd268;
	add.s64 	%rd270, %rd27, %rd268;
	ld.shared.v2.u32 	{%r1266, %r1267}, [%r1567+-4096];
	st.global.u32 	[%rd269+-2048], %r1266;
	st.global.u32 	[%rd270+-2048], %r1267;
	ld.shared.v2.u32 	{%r1268, %r1269}, [%r1567+-2048];
	st.global.u32 	[%rd269+-1024], %r1268;
	st.global.u32 	[%rd270+-1024], %r1269;
	ld.shared.v2.u32 	{%r1270, %r1271}, [%r1567];
	st.global.u32 	[%rd269], %r1270;
	st.global.u32 	[%rd270], %r1271;
	ld.shared.v2.u32 	{%r1272, %r1273}, [%r1567+2048];
	st.global.u32 	[%rd269+1024], %r1272;
	st.global.u32 	[%rd270+1024], %r1273;
	add.s32 	%r1569, %r1569, 1024;
	add.s32 	%r1568, %r1568, 1024;
	add.s32 	%r1567, %r1567, 8192;
	setp.lt.s32 	%p383, %r1569, %r102;
	@%p383 bra 	$L__BB2_103;
	bra.uni 	$L__BB2_322;
$L__BB2_104:
	setp.eq.s32 	%p361, %r1558, %r65;
	@%p361 bra 	$L__BB2_106;
	mul.wide.s32 	%rd238, %r1561, 4;
	add.s64 	%rd239, %rd4, %rd238;
	st.global.u32 	[%rd239], %r1558;
	add.s64 	%rd240, %rd5, %rd238;
	st.global.f32 	[%rd240], %f485;
$L__BB2_106:
	setp.eq.s32 	%p362, %r65, %r66;
	@%p362 bra 	$L__BB2_108;
	mul.wide.s32 	%rd241, %r94, 4;
	add.s64 	%rd242, %rd4, %rd241;
	st.global.u32 	[%rd242], %r65;
	add.s64 	%rd243, %rd5, %rd241;
	st.global.f32 	[%rd243], %f41;
$L__BB2_108:
	setp.eq.s32 	%p363, %r66, %r67;
	@%p363 bra 	$L__BB2_110;
	mul.wide.s32 	%rd244, %r95, 4;
	add.s64 	%rd245, %rd4, %rd244;
	st.global.u32 	[%rd245], %r66;
	add.s64 	%rd246, %rd5, %rd244;
	st.global.f32 	[%rd246], %f42;
$L__BB2_110:
	setp.eq.s32 	%p364, %r67, %r68;
	@%p364 bra 	$L__BB2_112;
	mul.wide.s32 	%rd247, %r96, 4;
	add.s64 	%rd248, %rd4, %rd247;
	st.global.u32 	[%rd248], %r67;
	add.s64 	%rd249, %rd5, %rd247;
	st.global.f32 	[%rd249], %f43;
$L__BB2_112:
	setp.eq.s32 	%p365, %r68, %r69;
	@%p365 bra 	$L__BB2_114;
	mul.wide.s32 	%rd250, %r97, 4;
	add.s64 	%rd251, %rd4, %rd250;
	st.global.u32 	[%rd251], %r68;
	add.s64 	%rd252, %rd5, %rd250;
	st.global.f32 	[%rd252], %f44;
$L__BB2_114:
	setp.eq.s32 	%p366, %r69, %r70;
	@%p366 bra 	$L__BB2_116;
	mul.wide.s32 	%rd253, %r98, 4;
	add.s64 	%rd254, %rd4, %rd253;
	st.global.u32 	[%rd254], %r69;
	add.s64 	%rd255, %rd5, %rd253;
	st.global.f32 	[%rd255], %f45;
$L__BB2_116:
	setp.eq.s32 	%p367, %r70, %r71;
	@%p367 bra 	$L__BB2_118;
	mul.wide.s32 	%rd256, %r99, 4;
	add.s64 	%rd257, %rd4, %rd256;
	st.global.u32 	[%rd257], %r70;
	add.s64 	%rd258, %rd5, %rd256;
	st.global.f32 	[%rd258], %f46;
$L__BB2_118:
	setp.eq.s32 	%p368, %r71, %r72;
	@%p368 bra 	$L__BB2_120;
	mul.wide.s32 	%rd259, %r100, 4;
	add.s64 	%rd260, %rd4, %rd259;
	st.global.u32 	[%rd260], %r71;
	add.s64 	%rd261, %rd5, %rd259;
	st.global.f32 	[%rd261], %f47;
$L__BB2_120:
	setp.eq.s32 	%p369, %r72, %r73;
	@%p369 bra 	$L__BB2_322;
	mul.wide.s32 	%rd262, %r101, 4;
	add.s64 	%rd263, %rd4, %rd262;
	st.global.u32 	[%rd263], %r72;
	add.s64 	%rd264, %rd5, %rd262;
	st.global.f32 	[%rd264], %f48;
	bra.uni 	$L__BB2_322;
$L__BB2_122:
	setp.lt.s32 	%p13, %r3, 1;
	@%p13 bra 	$L__BB2_322;
	setp.ne.s32 	%p14, %r1, 0;
	@%p14 bra 	$L__BB2_212;
	mul.wide.u32 	%rd143, %r2, 4;
	add.s64 	%rd142, %rd2, %rd143;
	// begin inline asm
	ld.global.nc.u32 %r1578, [%rd142];
	// end inline asm
	mov.u32 	%r125, %tid.x;
	and.b32  	%r741, %r125, 31;
	and.b32  	%r742, %r125, 992;
	mul.lo.s32 	%r743, %r742, 9;
	or.b32  	%r126, %r743, %r741;
	setp.ge.u32 	%p175, %r126, %r3;
	mov.u32 	%r1570, %r1578;
	@%p175 bra 	$L__BB2_126;
	mul.wide.u32 	%rd145, %r126, 4;
	add.s64 	%rd144, %rd142, %rd145;
	// begin inline asm
	ld.global.nc.u32 %r1570, [%rd144];
	// end inline asm
$L__BB2_126:
	add.s32 	%r129, %r126, 32;
	setp.ge.u32 	%p176, %r129, %r3;
	shl.b32 	%r130, %r126, 2;
	cvt.u64.u32 	%rd146, %r130;
	add.s64 	%rd29, %rd142, %rd146;
	mov.u32 	%r1571, %r1578;
	@%p176 bra 	$L__BB2_128;
	add.s64 	%rd147, %rd29, 128;
	// begin inline asm
	ld.global.nc.u32 %r1571, [%rd147];
	// end inline asm
$L__BB2_128:
	add.s32 	%r133, %r126, 64;
	setp.ge.u32 	%p177, %r133, %r3;
	mov.u32 	%r1572, %r1578;
	@%p177 bra 	$L__BB2_130;
	add.s64 	%rd148, %rd29, 256;
	// begin inline asm
	ld.global.nc.u32 %r1572, [%rd148];
	// end inline asm
$L__BB2_130:
	add.s32 	%r136, %r126, 96;
	setp.ge.u32 	%p178, %r136, %r3;
	mov.u32 	%r1573, %r1578;
	@%p178 bra 	$L__BB2_132;
	add.s64 	%rd149, %rd29, 384;
	// begin inline asm
	ld.global.nc.u32 %r1573, [%rd149];
	// end inline asm
$L__BB2_132:
	add.s32 	%r139, %r126, 128;
	setp.ge.u32 	%p179, %r139, %r3;
	mov.u32 	%r1574, %r1578;
	@%p179 bra 	$L__BB2_134;
	add.s64 	%rd150, %rd29, 512;
	// begin inline asm
	ld.global.nc.u32 %r1574, [%rd150];
	// end inline asm
$L__BB2_134:
	add.s32 	%r142, %r126, 160;
	setp.ge.u32 	%p180, %r142, %r3;
	mov.u32 	%r1575, %r1578;
	@%p180 bra 	$L__BB2_136;
	add.s64 	%rd151, %rd29, 640;
	// begin inline asm
	ld.global.nc.u32 %r1575, [%rd151];
	// end inline asm
$L__BB2_136:
	add.s32 	%r145, %r126, 192;
	setp.ge.u32 	%p181, %r145, %r3;
	mov.u32 	%r1576, %r1578;
	@%p181 bra 	$L__BB2_138;
	add.s64 	%rd152, %rd29, 768;
	// begin inline asm
	ld.global.nc.u32 %r1576, [%rd152];
	// end inline asm
$L__BB2_138:
	add.s32 	%r148, %r126, 224;
	setp.ge.u32 	%p182, %r148, %r3;
	mov.u32 	%r1577, %r1578;
	@%p182 bra 	$L__BB2_140;
	add.s64 	%rd153, %rd29, 896;
	// begin inline asm
	ld.global.nc.u32 %r1577, [%rd153];
	// end inline asm
$L__BB2_140:
	add.s32 	%r151, %r126, 256;
	setp.ge.u32 	%p183, %r151, %r3;
	@%p183 bra 	$L__BB2_142;
	add.s64 	%rd154, %rd29, 1024;
	// begin inline asm
	ld.global.nc.u32 %r1578, [%rd154];
	// end inline asm
$L__BB2_142:
	setp.ge.u32 	%p184, %r126, %r3;
	// begin inline asm
	mov.u32 %r753, %laneid;
	// end inline asm
	shr.u32 	%r155, %r125, 5;
	mad.lo.s32 	%r755, %r155, 288, %r753;
	shl.b32 	%r756, %r755, 2;
	mov.u32 	%r757, _ZN6thrust24THRUST_300001_SM_1000_NS8cuda_cub4core6detail5shmemE;
	add.s32 	%r156, %r757, %r756;
	st.shared.u32 	[%r156], %r1570;
	st.shared.u32 	[%r156+128], %r1571;
	st.shared.u32 	[%r156+256], %r1572;
	st.shared.u32 	[%r156+384], %r1573;
	st.shared.u32 	[%r156+512], %r1574;
	st.shared.u32 	[%r156+640], %r1575;
	st.shared.u32 	[%r156+768], %r1576;
	st.shared.u32 	[%r156+896], %r1577;
	st.shared.u32 	[%r156+1024], %r1578;
	bar.warp.sync 	-1;
	shl.b32 	%r758, %r753, 5;
	add.s32 	%r157, %r156, %r758;
	ld.shared.u32 	%r158, [%r157];
	ld.shared.u32 	%r159, [%r157+4];
	ld.shared.u32 	%r160, [%r157+8];
	ld.shared.u32 	%r161, [%r157+12];
	ld.shared.u32 	%r162, [%r157+16];
	ld.shared.u32 	%r163, [%r157+20];
	ld.shared.u32 	%r164, [%r157+24];
	ld.shared.u32 	%r165, [%r157+28];
	ld.shared.u32 	%r166, [%r157+32];
	bar.sync 	0;
	add.s64 	%rd155, %rd3, %rd143;
	// begin inline asm
	ld.global.nc.u32 %r1587, [%rd155];
	// end inline asm
	mov.u32 	%r1579, %r1587;
	@%p184 bra 	$L__BB2_144;
	mul.wide.u32 	%rd158, %r126, 4;
	add.s64 	%rd157, %rd155, %rd158;
	// begin inline asm
	ld.global.nc.u32 %r1579, [%rd157];
	// end inline asm
$L__BB2_144:
	setp.ge.u32 	%p185, %r129, %r3;
	add.s64 	%rd31, %rd155, %rd146;
	mov.u32 	%r1580, %r1587;
	@%p185 bra 	$L__BB2_146;
	add.s64 	%rd160, %rd31, 128;
	// begin inline asm
	ld.global.nc.u32 %r1580, [%rd160];
	// end inline asm
$L__BB2_146:
	setp.ge.u32 	%p186, %r133, %r3;
	mov.u32 	%r1581, %r1587;
	@%p186 bra 	$L__BB2_148;
	add.s64 	%rd161, %rd31, 256;
	// begin inline asm
	ld.global.nc.u32 %r1581, [%rd161];
	// end inline asm
$L__BB2_148:
	setp.ge.u32 	%p187, %r136, %r3;
	mov.u32 	%r1582, %r1587;
	@%p187 bra 	$L__BB2_150;
	add.s64 	%rd162, %rd31, 384;
	// begin inline asm
	ld.global.nc.u32 %r1582, [%rd162];
	// end inline asm
$L__BB2_150:
	setp.ge.u32 	%p188, %r139, %r3;
	mov.u32 	%r1583, %r1587;
	@%p188 bra 	$L__BB2_152;
	add.s64 	%rd163, %rd31, 512;
	// begin inline asm
	ld.global.nc.u32 %r1583, [%rd163];
	// end inline asm
$L__BB2_152:
	setp.ge.u32 	%p189, %r142, %r3;
	mov.u32 	%r1584, %r1587;
	@%p189 bra 	$L__BB2_154;
	add.s64 	%rd164, %rd31, 640;
	// begin inline asm
	ld.global.nc.u32 %r1584, [%rd164];
	// end inline asm
$L__BB2_154:
	setp.ge.u32 	%p190, %r145, %r3;
	mov.u32 	%r1585, %r1587;
	@%p190 bra 	$L__BB2_156;
	add.s64 	%rd165, %rd31, 768;
	// begin inline asm
	ld.global.nc.u32 %r1585, [%rd165];
	// end inline asm
$L__BB2_156:
	setp.ge.u32 	%p191, %r148, %r3;
	mov.u32 	%r1586, %r1587;
	@%p191 bra 	$L__BB2_158;
	add.s64 	%rd166, %rd31, 896;
	// begin inline asm
	ld.global.nc.u32 %r1586, [%rd166];
	// end inline asm
$L__BB2_158:
	setp.ge.u32 	%p192, %r151, %r3;
	@%p192 bra 	$L__BB2_160;
	add.s64 	%rd167, %rd31, 1024;
	// begin inline asm
	ld.global.nc.u32 %r1587, [%rd167];
	// end inline asm
$L__BB2_160:
	st.shared.u32 	[%r156], %r1579;
	st.shared.u32 	[%r156+128], %r1580;
	st.shared.u32 	[%r156+256], %r1581;
	st.shared.u32 	[%r156+384], %r1582;
	st.shared.u32 	[%r156+512], %r1583;
	st.shared.u32 	[%r156+640], %r1584;
	st.shared.u32 	[%r156+768], %r1585;
	st.shared.u32 	[%r156+896], %r1586;
	st.shared.u32 	[%r156+1024], %r1587;
	bar.warp.sync 	-1;
	ld.shared.f32 	%f49, [%r157];
	ld.shared.f32 	%f50, [%r157+4];
	ld.shared.f32 	%f51, [%r157+8];
	ld.shared.f32 	%f52, [%r157+12];
	ld.shared.f32 	%f53, [%r157+16];
	ld.shared.f32 	%f54, [%r157+20];
	ld.shared.f32 	%f55, [%r157+24];
	ld.shared.f32 	%f56, [%r157+28];
	ld.shared.f32 	%f57, [%r157+32];
	bar.sync 	0;
	shl.b32 	%r770, %r125, 2;
	add.s32 	%r772, %r757, %r770;
	add.s32 	%r186, %r772, 1148;
	st.shared.u32 	[%r772+1148], %r166;
	bar.sync 	0;
	setp.eq.s32 	%p193, %r125, 0;
	mov.b32 	%r1589, 1;
	@%p193 bra 	$L__BB2_162;
	ld.shared.u32 	%r1588, [%r186+-4];
	setp.ne.s32 	%p194, %r1588, %r158;
	selp.u32 	%r1589, 1, 0, %p194;
$L__BB2_162:
	setp.eq.s32 	%p195, %r125, 0;
	setp.ne.s32 	%p196, %r158, %r159;
	setp.ne.s32 	%p197, %r159, %r160;
	setp.ne.s32 	%p198, %r160, %r161;
	setp.ne.s32 	%p199, %r161, %r162;
	setp.ne.s32 	%p200, %r162, %r163;
	setp.ne.s32 	%p201, %r163, %r164;
	setp.ne.s32 	%p202, %r164, %r165;
	setp.ne.s32 	%p203, %r165, %r166;
	mul.lo.s32 	%r833, %r125, 9;
	setp.eq.s32 	%p204, %r833, %r3;
	selp.u32 	%r834, 1, 0, %p204;
	selp.b32 	%r835, %r834, %r1589, %p204;
	selp.b32 	%r191, %r834, %r835, %p195;
	add.s32 	%r836, %r833, 1;
	setp.eq.s32 	%p205, %r836, %r3;
	or.pred  	%p1, %p205, %p196;
	selp.u32 	%r837, 1, 0, %p1;
	add.s32 	%r838, %r833, 2;
	setp.eq.s32 	%p206, %r838, %r3;
	or.pred  	%p2, %p206, %p197;
	selp.u32 	%r839, 1, 0, %p2;
	add.s32 	%r840, %r833, 3;
	setp.eq.s32 	%p207, %r840, %r3;
	or.pred  	%p3, %p207, %p198;
	selp.u32 	%r841, 1, 0, %p3;
	add.s32 	%r842, %r833, 4;
	setp.eq.s32 	%p208, %r842, %r3;
	or.pred  	%p4, %p208, %p199;
	selp.u32 	%r843, 1, 0, %p4;
	add.s32 	%r844, %r833, 5;
	setp.eq.s32 	%p209, %r844, %r3;
	or.pred  	%p5, %p209, %p200;
	selp.u32 	%r845, 1, 0, %p5;
	add.s32 	%r846, %r833, 6;
	setp.eq.s32 	%p210, %r846, %r3;
	or.pred  	%p211, %p210, %p201;
	selp.u32 	%r847, 1, 0, %p211;
	add.s32 	%r848, %r833, 7;
	setp.eq.s32 	%p212, %r848, %r3;
	or.pred  	%p213, %p212, %p202;
	selp.u32 	%r849, 1, 0, %p213;
	add.s32 	%r850, %r833, 8;
	setp.eq.s32 	%p214, %r850, %r3;
	or.pred  	%p215, %p214, %p203;
	selp.u32 	%r851, 1, 0, %p215;
	add.s32 	%r852, %r191, %r837;
	add.f32 	%f215, %f49, %f50;
	selp.f32 	%f216, %f50, %f215, %p1;
	add.s32 	%r853, %r852, %r839;
	add.f32 	%f217, %f216, %f51;
	selp.f32 	%f218, %f51, %f217, %p2;
	add.s32 	%r854, %r853, %r841;
	add.f32 	%f219, %f218, %f52;
	selp.f32 	%f220, %f52, %f219, %p3;
	add.s32 	%r855, %r854, %r843;
	add.f32 	%f221, %f220, %f53;
	selp.f32 	%f222, %f53, %f221, %p4;
	add.s32 	%r856, %r855, %r845;
	add.f32 	%f223, %f222, %f54;
	selp.f32 	%f224, %f54, %f223, %p5;
	add.s32 	%r857, %r856, %r847;
	add.f32 	%f225, %f224, %f55;
	selp.f32 	%f226, %f55, %f225, %p211;
	add.s32 	%r858, %r857, %r849;
	add.f32 	%f227, %f226, %f56;
	selp.f32 	%f228, %f56, %f227, %p213;
	add.s32 	%r774, %r858, %r851;
	add.f32 	%f229, %f228, %f57;
	selp.f32 	%f230, %f57, %f229, %p215;
	mov.b32 	%r830, 1;
	mov.b32 	%r831, 0;
	mov.b32 	%r832, -1;
	// begin inline asm
	shfl.sync.up.b32 %r773, %r774, %r830, %r831, %r832;
	// end inline asm
	mov.b32 	%r779, %f230;
	// begin inline asm
	shfl.sync.up.b32 %r778, %r779, %r830, %r831, %r832;
	// end inline asm
	mov.b32 	%f231, %r778;
	setp.eq.s32 	%p216, %r774, 0;
	add.f32 	%f232, %f230, %f231;
	selp.f32 	%f233, %f232, %f230, %p216;
	setp.lt.s32 	%p217, %r753, 1;
	selp.b32 	%r859, 0, %r773, %p217;
	add.s32 	%r784, %r859, %r774;
	selp.f32 	%f234, %f230, %f233, %p217;
	mov.b32 	%r790, 2;
	// begin inline asm
	shfl.sync.up.b32 %r783, %r784, %r790, %r831, %r832;
	// end inline asm
	mov.b32 	%r789, %f234;
	// begin inline asm
	shfl.sync.up.b32 %r788, %r789, %r790, %r831, %r832;
	// end inline asm
	mov.b32 	%f235, %r788;
	setp.eq.s32 	%p218, %r784, 0;
	add.f32 	%f236, %f234, %f235;
	selp.f32 	%f237, %f236, %f234, %p218;
	setp.lt.s32 	%p219, %r753, 2;
	selp.b32 	%r860, 0, %r783, %p219;
	add.s32 	%r794, %r860, %r784;
	selp.f32 	%f238, %f234, %f237, %p219;
	mov.b32 	%r800, 4;
	// begin inline asm
	shfl.sync.up.b32 %r793, %r794, %r800, %r831, %r832;
	// end inline asm
	mov.b32 	%r799, %f238;
	// begin inline asm
	shfl.sync.up.b32 %r798, %r799, %r800, %r831, %r832;
	// end inline asm
	mov.b32 	%f239, %r798;
	setp.eq.s32 	%p220, %r794, 0;
	add.f32 	%f240, %f238, %f239;
	selp.f32 	%f241, %f240, %f238, %p220;
	setp.lt.s32 	%p221, %r753, 4;
	selp.b32 	%r861, 0, %r793, %p221;
	add.s32 	%r804, %r861, %r794;
	selp.f32 	%f242, %f238, %f241, %p221;
	mov.b32 	%r810, 8;
	// begin inline asm
	shfl.sync.up.b32 %r803, %r804, %r810, %r831, %r832;
	// end inline asm
	mov.b32 	%r809, %f242;
	// begin inline asm
	shfl.sync.up.b32 %r808, %r809, %r810, %r831, %r832;
	// end inline asm
	mov.b32 	%f243, %r808;
	setp.eq.s32 	%p222, %r804, 0;
	add.f32 	%f244, %f242, %f243;
	selp.f32 	%f245, %f244, %f242, %p222;
	setp.lt.s32 	%p223, %r753, 8;
	selp.b32 	%r862, 0, %r803, %p223;
	add.s32 	%r814, %r862, %r804;
	selp.f32 	%f246, %f242, %f245, %p223;
	mov.b32 	%r820, 16;
	// begin inline asm
	shfl.sync.up.b32 %r813, %r814, %r820, %r831, %r832;
	// end inline asm
	mov.b32 	%r819, %f246;
	// begin inline asm
	shfl.sync.up.b32 %r818, %r819, %r820, %r831, %r832;
	// end inline asm
	mov.b32 	%f247, %r818;
	setp.eq.s32 	%p224, %r814, 0;
	add.f32 	%f248, %f246, %f247;
	selp.f32 	%f58, %f248, %f246, %p224;
	setp.lt.s32 	%p225, %r753, 16;
	selp.b32 	%r863, 0, %r813, %p225;
	add.s32 	%r824, %r863, %r814;
	selp.f32 	%f249, %f246, %f58, %p225;
	// begin inline asm
	shfl.sync.up.b32 %r823, %r824, %r830, %r831, %r832;
	// end inline asm
	mov.b32 	%r829, %f249;
	// begin inline asm
	shfl.sync.up.b32 %r828, %r829, %r830, %r831, %r832;
	// end inline asm
	setp.ne.s32 	%p226, %r753, 31;
	@%p226 bra 	$L__BB2_164;
	shl.b32 	%r864, %r155, 3;
	mov.u32 	%r865, _ZN6thrust24THRUST_300001_SM_1000_NS8cuda_cub4core6detail5shmemE;
	add.s32 	%r866, %r865, %r864;
	mov.b32 	%r867, %f58;
	st.shared.v2.u32 	[%r866], {%r824, %r867};
$L__BB2_164:
	mov.b32 	%f250, %r828;
	bar.sync 	0;
	ld.shared.v4.u32 	{%r195, %r868, %r196, %r869}, [_ZN6thrust24THRUST_300001_SM_1000_NS8cuda_cub4core6detail5shmemE];
	mov.b32 	%f251, %r869;
	mov.b32 	%f252, %r868;
	shr.u32 	%r870, %r125, 5;
	add.s32 	%r871, %r196, %r195;
	setp.eq.s32 	%p227, %r196, 0;
	add.f32 	%f253, %f252, %f251;
	selp.f32 	%f254, %f253, %f251, %p227;
	setp.eq.s32 	%p228, %r870, 2;
	selp.b32 	%r872, %r871, %r195, %p228;
	selp.f32 	%f255, %f254, %f252, %p228;
	ld.shared.v4.u32 	{%r197, %r873, %r198, %r874}, [_ZN6thrust24THRUST_300001_SM_1000_NS8cuda_cub4core6detail5shmemE+16];
	mov.b32 	%f256, %r874;
	mov.b32 	%f257, %r873;
	add.s32 	%r875, %r197, %r871;
	setp.eq.s32 	%p229, %r197, 0;
	add.f32 	%f258, %f254, %f257;
	selp.f32 	%f259, %f258, %f257, %p229;
	setp.eq.s32 	%p230, %r870, 3;
	selp.b32 	%r876, %r875, %r872, %p230;
	selp.f32 	%f260, %f259, %f255, %p230;
	add.s32 	%r877, %r198, %r875;
	setp.eq.s32 	%p231, %r198, 0;
	add.f32 	%f261, %f259, %f256;
	selp.f32 	%f262, %f261, %f256, %p231;
	setp.eq.s32 	%p232, %r870, 4;
	selp.b32 	%r878, %r877, %r876, %p232;
	selp.f32 	%f263, %f262, %f260, %p232;
	ld.shared.v4.u32 	{%r199, %r879, %r200, %r880}, [_ZN6thrust24THRUST_300001_SM_1000_NS8cuda_cub4core6detail5shmemE+32];
	mov.b32 	%f264, %r880;
	mov.b32 	%f265, %r879;
	add.s32 	%r881, %r199, %r877;
	setp.eq.s32 	%p233, %r199, 0;
	add.f32 	%f266, %f262, %f265;
	selp.f32 	%f267, %f266, %f265, %p233;
	setp.eq.s32 	%p234, %r870, 5;
	selp.b32 	%r882, %r881, %r878, %p234;
	selp.f32 	%f268, %f267, %f263, %p234;
	add.s32 	%r883, %r200, %r881;
	setp.eq.s32 	%p235, %r200, 0;
	add.f32 	%f269, %f267, %f264;
	selp.f32 	%f270, %f269, %f264, %p235;
	setp.eq.s32 	%p236, %r870, 6;
	selp.b32 	%r884, %r883, %r882, %p236;
	selp.f32 	%f271, %f270, %f268, %p236;
	ld.shared.v4.u32 	{%r201, %r885, %r202, %r886}, [_ZN6thrust24THRUST_300001_SM_1000_NS8cuda_cub4core6detail5shmemE+48];
	mov.b32 	%f272, %r886;
	mov.b32 	%f273, %r885;
	add.s32 	%r887, %r201, %r883;
	setp.eq.s32 	%p237, %r201, 0;
	add.f32 	%f274, %f270, %f273;
	selp.f32 	%f275, %f274, %f273, %p237;
	setp.eq.s32 	%p238, %r870, 7;
	selp.b32 	%r888, %r887, %r884, %p238;
	selp.f32 	%f276, %f275, %f271, %p238;
	add.s32 	%r1595, %r202, %r887;
	setp.eq.s32 	%p239, %r202, 0;
	add.f32 	%f277, %f275, %f272;
	selp.f32 	%f59, %f277, %f272, %p239;
	setp.eq.s32 	%p240, %r888, 0;
	add.f32 	%f278, %f276, 0f00000000;
	selp.f32 	%f279, %f278, %f276, %p240;
	setp.lt.u32 	%p241, %r125, 32;
	selp.b32 	%r889, 0, %r888, %p241;
	selp.f32 	%f280, 0f00000000, %f279, %p241;
	setp.eq.s32 	%p242, %r823, 0;
	add.f32 	%f281, %f280, %f250;
	selp.f32 	%f282, %f281, %f250, %p242;
	setp.eq.s32 	%p243, %r753, 0;
	selp.b32 	%r890, 0, %r823, %p243;
	add.s32 	%r204, %r889, %r890;
	selp.f32 	%f60, %f280, %f282, %p243;
	add.s32 	%r205, %r204, %r191;
	setp.eq.s32 	%p244, %r191, 0;
	add.f32 	%f283, %f49, %f60;
	selp.f32 	%f61, %f283, %f49, %p244;
	selp.u32 	%r891, 1, 0, %p1;
	add.s32 	%r892, %r191, %r891;
	add.s32 	%r206, %r892, %r204;
	add.f32 	%f284, %f61, %f50;
	selp.f32 	%f62, %f50, %f284, %p1;
	selp.u32 	%r893, 1, 0, %p2;
	add.s32 	%r207, %r206, %r893;
	add.f32 	%f285, %f62, %f51;
	selp.f32 	%f63, %f51, %f285, %p2;
	selp.u32 	%r894, 1, 0, %p3;
	add.s32 	%r208, %r207, %r894;
	add.f32 	%f286, %f63, %f52;
	selp.f32 	%f64, %f52, %f286, %p3;
	selp.u32 	%r895, 1, 0, %p4;
	add.s32 	%r209, %r208, %r895;
	add.f32 	%f287, %f64, %f53;
	selp.f32 	%f65, %f53, %f287, %p4;
	selp.u32 	%r896, 1, 0, %p5;
	add.s32 	%r210, %r209, %r896;
	add.f32 	%f288, %f65, %f54;
	selp.f32 	%f66, %f54, %f288, %p5;
	mul.lo.s32 	%r897, %r125, 9;
	add.s32 	%r898, %r897, 6;
	setp.eq.s32 	%p245, %r898, %r3;
	setp.ne.s32 	%p246, %r163, %r164;
	or.pred  	%p247, %p245, %p246;
	selp.u32 	%r899, 1, 0, %p247;
	add.s32 	%r211, %r210, %r899;
	add.f32 	%f289, %f66, %f55;
	selp.f32 	%f67, %f55, %f289, %p247;
	add.s32 	%r900, %r897, 7;
	setp.eq.s32 	%p248, %r900, %r3;
	setp.ne.s32 	%p249, %r164, %r165;
	or.pred  	%p250, %p248, %p249;
	selp.u32 	%r901, 1, 0, %p250;
	add.s32 	%r212, %r211, %r901;
	add.f32 	%f290, %f67, %f56;
	selp.f32 	%f68, %f56, %f290, %p250;
	setp.lt.s32 	%p251, %r1595, 257;
	@%p251 bra 	$L__BB2_190;
	bar.sync 	0;
	@%p244 bra 	$L__BB2_167;
	shl.b32 	%r905, %r204, 3;
	mov.u32 	%r906, _ZN6thrust24THRUST_300001_SM_1000_NS8cuda_cub4core6detail5shmemE;
	add.s32 	%r907, %r906, %r905;
	mov.b32 	%r908, %f60;
	st.shared.v2.u32 	[%r907], {%r1588, %r908};
$L__BB2_167:
	not.pred 	%p268, %p1;
	@%p268 bra 	$L__BB2_169;
	shl.b32 	%r909, %r205, 3;
	mov.u32 	%r910, _ZN6thrust24THRUST_300001_SM_1000_NS8cuda_cub4core6detail5shmemE;
	add.s32 	%r911, %r910, %r909;
	mov.b32 	%r912, %f61;
	st.shared.v2.u32 	[%r911], {%r158, %r912};
$L__BB2_169:
	not.pred 	%p269, %p2;
	@%p269 bra 	$L__BB2_171;
	shl.b32 	%r913, %r206, 3;
	mov.u32 	%r914, _ZN6thrust24THRUST_300001_SM_1000_NS8cuda_cub4core6detail5shmemE;
	add.s32 	%r915, %r914, %r913;
	mov.b32 	%r916, %f62;
	st.shared.v2.u32 	[%r915], {%r159, %r916};
$L__BB2_171:
	not.pred 	%p270, %p3;
	@%p270 bra 	$L__BB2_173;
	shl.b32 	%r917, %r207, 3;
	mov.u32 	%r918, _ZN6thrust24THRUST_300001_SM_1000_NS8cuda_cub4core6detail5shmemE;
	add.s32 	%r919, %r918, %r917;
	mov.b32 	%r920, %f63;
	st.shared.v2.u32 	[%r919], {%r160, %r920};
$L__BB2_173:
	not.pred 	%p271, %p4;
	@%p271 bra 	$L__BB2_175;
	shl.b32 	%r921, %r208, 3;
	mov.u32 	%r922, _ZN6thrust24THRUST_300001_SM_1000_NS8cuda_cub4core6detail5shmemE;
	add.s32 	%r923, %r922, %r921;
	mov.b32 	%r924, %f64;
	st.shared.v2.u32 	[%r923], {%r161, %r924};
$L__BB2_175:
	not.pred 	%p272, %p5;
	@%p272 bra 	$L__BB2_177;
	shl.b32 	%r925, %r209, 3;
	mov.u32 	%r926, _ZN6thrust24THRUST_300001_SM_1000_NS8cuda_cub4core6detail5shmemE;
	add.s32 	%r927, %r926, %r925;
	mov.b32 	%r928, %f65;
	st.shared.v2.u32 	[%r927], {%r162, %r928};
$L__BB2_177:
	mad.lo.s32 	%r929, %r125, 9, 6;
	setp.ne.s32 	%p273, %r929, %r3;
	setp.eq.s32 	%p274, %r163, %r164;
	and.pred  	%p275, %p273, %p274;
	@%p275 bra 	$L__BB2_179;
	shl.b32 	%r930, %r210, 3;
	mov.u32 	%r931, _ZN6thrust24THRUST_300001_SM_1000_NS8cuda_cub4core6detail5shmemE;
	add.s32 	%r932, %r931, %r930;
	mov.b32 	%r933, %f66;
	st.shared.v2.u32 	[%r932], {%r163, %r933};
$L__BB2_179:
	mad.lo.s32 	%r934, %r125, 9, 7;
	setp.ne.s32 	%p276, %r934, %r3;
	setp.eq.s32 	%p277, %r164, %r165;
	and.pred  	%p278, %p276, %p277;
	@%p278 bra 	$L__BB2_181;
	shl.b32 	%r935, %r211, 3;
	mov.u32 	%r936, _ZN6thrust24THRUST_300001_SM_1000_NS8cuda_cub4core6detail5shmemE;
	add.s32 	%r937, %r936, %r935;
	mov.b32 	%r938, %f67;
	st.shared.v2.u32 	[%r937], {%r164, %r938};
$L__BB2_181:
	mad.lo.s32 	%r939, %r125, 9, 8;
	setp.ne.s32 	%p279, %r939, %r3;
	setp.eq.s32 	%p280, %r165, %r166;
	and.pred  	%p281, %p279, %p280;
	@%p281 bra 	$L__BB2_183;
	shl.b32 	%r940, %r212, 3;
	mov.u32 	%r941, _ZN6thrust24THRUST_300001_SM_1000_NS8cuda_cub4core6detail5shmemE;
	add.s32 	%r942, %r941, %r940;
	mov.b32 	%r943, %f68;
	st.shared.v2.u32 	[%r942], {%r165, %r943};
$L__BB2_183:
	bar.sync 	0;
	setp.ge.u32 	%p282, %r125, %r1595;
	@%p282 bra 	$L__BB2_208;
	add.s32 	%r944, %r196, %r197;
	add.s32 	%r945, %r944, %r198;
	add.s32 	%r946, %r945, %r199;
	add.s32 	%r947, %r946, %r200;
	add.s32 	%r948, %r947, %r201;
	add.s32 	%r949, %r948, %r202;
	add.s32 	%r950, %r949, %r195;
	not.b32 	%r951, %r125;
	add.s32 	%r213, %r950, %r951;
	and.b32  	%r952, %r213, 768;
	setp.eq.s32 	%p283, %r952, 768;
	mov.u32 	%r1594, %r125;
	@%p283 bra 	$L__BB2_187;
	shr.u32 	%r953, %r213, 8;
	add.s32 	%r954, %r953, 1;
	and.b32  	%r955, %r954, 3;
	mul.wide.u32 	%rd195, %r125, 4;
	add.s64 	%rd336, %rd5, %rd195;
	add.s64 	%rd335, %rd4, %rd195;
	shl.b32 	%r956, %r125, 3;
	mov.u32 	%r957, _ZN6thrust24THRUST_300001_SM_1000_NS8cuda_cub4core6detail5shmemE;
	add.s32 	%r1591, %r957, %r956;
	neg.s32 	%r1590, %r955;
	shl.b32 	%r958, %r954, 8;
	and.b32  	%r959, %r958, 768;
	add.s32 	%r1594, %r125, %r959;
$L__BB2_186:
	.pragma "nounroll";
	ld.shared.v2.u32 	{%r960, %r961}, [%r1591];
	st.global.u32 	[%rd335], %r960;
	st.global.u32 	[%rd336], %r961;
	add.s64 	%rd336, %rd336, 1024;
	add.s64 	%rd335, %rd335, 1024;
	add.s32 	%r1591, %r1591, 2048;
	add.s32 	%r1590, %r1590, 1;
	setp.ne.s32 	%p284, %r1590, 0;
	@%p284 bra 	$L__BB2_186;
$L__BB2_187:
	setp.lt.u32 	%p285, %r213, 768;
	@%p285 bra 	$L__BB2_208;
	mul.wide.u32 	%rd196, %r1594, 4;
	add.s64 	%rd197, %rd196, 2048;
	add.s64 	%rd338, %rd4, %rd197;
	add.s64 	%rd337, %rd5, %rd197;
	shl.b32 	%r962, %r1594, 3;
	mov.u32 	%r963, _ZN6thrust24THRUST_300001_SM_1000_NS8cuda_cub4core6detail5shmemE;
	add.s32 	%r964, %r962, %r963;
	add.s32 	%r1593, %r964, 4096;
$L__BB2_189:
	ld.shared.v2.u32 	{%r965, %r966}, [%r1593+-4096];
	st.global.u32 	[%rd338+-2048], %r965;
	st.global.u32 	[%rd337+-2048], %r966;
	ld.shared.v2.u32 	{%r967, %r968}, [%r1593+-2048];
	st.global.u32 	[%rd338+-1024], %r967;
	st.global.u32 	[%rd337+-1024], %r968;
	ld.shared.v2.u32 	{%r969, %r970}, [%r1593];
	st.global.u32 	[%rd338], %r969;
	st.global.u32 	[%rd337], %r970;
	ld.shared.v2.u32 	{%r971, %r972}, [%r1593+2048];
	st.global.u32 	[%rd338+1024], %r971;
	st.global.u32 	[%rd337+1024], %r972;
	add.s32 	%r1594, %r1594, 1024;
	add.s64 	%rd338, %rd338, 4096;
	add.s64 	%rd337, %rd337, 4096;
	add.s32 	%r1593, %r1593, 8192;
	setp.lt.s32 	%p286, %r1594, %r1595;
	@%p286 bra 	$L__BB2_189;
	bra.uni 	$L__BB2_208;
$L__BB2_190:
	@%p244 bra 	$L__BB2_192;
	mul.wide.s32 	%rd168, %r204, 4;
	add.s64 	%rd169, %rd4, %rd168;
	st.global.u32 	[%rd169], %r1588;
	add.s64 	%rd170, %rd5, %rd168;
	st.global.f32 	[%rd170], %f60;
$L__BB2_192:
	not.pred 	%p253, %p1;
	@%p253 bra 	$L__BB2_194;
	mul.wide.s32 	%rd171, %r205, 4;
	add.s64 	%rd172, %rd4, %rd171;
	st.global.u32 	[%rd172], %r158;
	add.s64 	%rd173, %rd5, %rd171;
	st.global.f32 	[%rd173], %f61;
$L__BB2_194:
	not.pred 	%p254, %p2;
	@%p254 bra 	$L__BB2_196;
	mul.wide.s32 	%rd174, %r206, 4;
	add.s64 	%rd175, %rd4, %rd174;
	st.global.u32 	[%rd175], %r159;
	add.s64 	%rd176, %rd5, %rd174;
	st.global.f32 	[%rd176], %f62;
$L__BB2_196:
	not.pred 	%p255, %p3;
	@%p255 bra 	$L__BB2_198;
	mul.wide.s32 	%rd177, %r207, 4;
	add.s64 	%rd178, %rd4, %rd177;
	st.global.u32 	[%rd178], %r160;
	add.s64 	%rd179, %rd5, %rd177;
	st.global.f32 	[%rd179], %f63;
$L__BB2_198:
	not.pred 	%p256, %p4;
	@%p256 bra 	$L__BB2_200;
	mul.wide.s32 	%rd180, %r208, 4;
	add.s64 	%rd181, %rd4, %rd180;
	st.global.u32 	[%rd181], %r161;
	add.s64 	%rd182, %rd5, %rd180;
	st.global.f32 	[%rd182], %f64;
$L__BB2_200:
	not.pred 	%p257, %p5;
	@%p257 bra 	$L__BB2_202;
	mul.wide.s32 	%rd183, %r209, 4;
	add.s64 	%rd184, %rd4, %rd183;
	st.global.u32 	[%rd184], %r162;
	add.s64 	%rd185, %rd5, %rd183;
	st.global.f32 	[%rd185], %f65;
$L__BB2_202:
	mad.lo.s32 	%r902, %r125, 9, 6;
	setp.ne.s32 	%p258, %r902, %r3;
	setp.eq.s32 	%p259, %r163, %r164;
	and.pred  	%p260, %p258, %p259;
	@%p260 bra 	$L__BB2_204;
	mul.wide.s32 	%rd186, %r210, 4;
	add.s64 	%rd187, %rd4, %rd186;
	st.global.u32 	[%rd187], %r163;
	add.s64 	%rd188, %rd5, %rd186;
	st.global.f32 	[%rd188], %f66;
$L__BB2_204:
	mad.lo.s32 	%r903, %r125, 9, 7;
	setp.ne.s32 	%p261, %r903, %r3;
	setp.eq.s32 	%p262, %r164, %r165;
	and.pred  	%p263, %p261, %p262;
	@%p263 bra 	$L__BB2_206;
	mul.wide.s32 	%rd189, %r211, 4;
	add.s64 	%rd190, %rd4, %rd189;
	st.global.u32 	[%rd190], %r164;
	add.s64 	%rd191, %rd5, %rd189;
	st.global.f32 	[%rd191], %f67;
$L__BB2_206:
	mad.lo.s32 	%r904, %r125, 9, 8;
	setp.ne.s32 	%p264, %r904, %r3;
	setp.eq.s32 	%p265, %r165, %r166;
	and.pred  	%p266, %p264, %p265;
	@%p266 bra 	$L__BB2_208;
	mul.wide.s32 	%rd192, %r212, 4;
	add.s64 	%rd193, %rd4, %rd192;
	st.global.u32 	[%rd193], %r165;
	add.s64 	%rd194, %rd5, %rd192;
	st.global.f32 	[%rd194], %f68;
$L__BB2_208:
	setp.ne.s32 	%p287, %r125, 255;
	@%p287 bra 	$L__BB2_322;
	setp.ne.s32 	%p288, %r3, 2304;
	@%p288 bra 	$L__BB2_211;
	mul.wide.s32 	%rd198, %r1595, 4;
	add.s64 	%rd199, %rd4, %rd198;
	st.global.u32 	[%rd199], %r166;
	add.s64 	%rd200, %rd5, %rd198;
	st.global.f32 	[%rd200], %f59;
	add.s32 	%r1595, %r1595, 1;
$L__BB2_211:
	ld.param.u64 	%rd329, [_ZN6thrust24THRUST_300001_SM_1000_NS8cuda_cub4core6detail13_kernel_agentINS1_15__reduce_by_key16ReduceByKeyAgentINS0_6detail15normal_iteratorINS0_10device_ptrIiEEEENS8_INS9_IfEEEESB_SD_N4cuda3std3__48equal_toIiEENSG_4plusIfEEPiiEEJSB_SD_SB_SD_SL_N3cub18CUB_300001_SM_100024ReduceByKeyScanTileStateIfiLb1EEESI_SK_iiEEEvDpT0__param_4];
	cvta.to.global.u64 	%rd201, %rd329;
	st.global.u32 	[%rd201], %r1595;
	bra.uni 	$L__BB2_322;
$L__BB2_212:
	mul.wide.u32 	%rd61, %r2, 4;
	add.s64 	%rd60, %rd2, %rd61;
	// begin inline asm
	ld.global.nc.u32 %r1604, [%rd60];
	// end inline asm
	mov.u32 	%r230, %tid.x;
	and.b32  	%r346, %r230, 31;
	and.b32  	%r347, %r230, 992;
	mul.lo.s32 	%r348, %r347, 9;
	or.b32  	%r231, %r348, %r346;
	setp.ge.u32 	%p15, %r231, %r3;
	mov.u32 	%r1596, %r1604;
	@%p15 bra 	$L__BB2_214;
	add.s32 	%r350, %r231, %r2;
	mul.wide.u32 	%rd63, %r350, 4;
	add.s64 	%rd62, %rd2, %rd63;
	// begin inline asm
	ld.global.nc.u32 %r1596, [%rd62];
	// end inline asm
$L__BB2_214:
	add.s32 	%r234, %r231, 32;
	setp.ge.u32 	%p16, %r234, %r3;
	shl.b32 	%r235, %r231, 2;
	cvt.u64.u32 	%rd64, %r235;
	add.s64 	%rd45, %rd60, %rd64;
	mov.u32 	%r1597, %r1604;
	@%p16 bra 	$L__BB2_216;
	add.s64 	%rd65, %rd45, 128;
	// begin inline asm
	ld.global.nc.u32 %r1597, [%rd65];
	// end inline asm
$L__BB2_216:
	add.s32 	%r238, %r231, 64;
	setp.ge.u32 	%p17, %r238, %r3;
	mov.u32 	%r1598, %r1604;
	@%p17 bra 	$L__BB2_218;
	add.s64 	%rd66, %rd45, 256;
	// begin inline asm
	ld.global.nc.u32 %r1598, [%rd66];
	// end inline asm
$L__BB2_218:
	add.s32 	%r241, %r231, 96;
	setp.ge.u32 	%p18, %r241, %r3;
	mov.u32 	%r1599, %r1604;
	@%p18 bra 	$L__BB2_220;
	add.s64 	%rd67, %rd45, 384;
	// begin inline asm
	ld.global.nc.u32 %r1599, [%rd67];
	// end inline asm
$L__BB2_220:
	add.s32 	%r244, %r231, 128;
	setp.ge.u32 	%p19, %r244, %r3;
	mov.u32 	%r1600, %r1604;
	@%p19 bra 	$L__BB2_222;
	add.s64 	%rd68, %rd45, 512;
	// begin inline asm
	ld.global.nc.u32 %r1600, [%rd68];
	// end inline asm
$L__BB2_222:
	add.s32 	%r247, %r231, 160;
	setp.ge.u32 	%p20, %r247, %r3;
	mov.u32 	%r1601, %r1604;
	@%p20 bra 	$L__BB2_224;
	add.s64 	%rd69, %rd45, 640;
	// begin inline asm
	ld.global.nc.u32 %r1601, [%rd69];
	// end inline asm
$L__BB2_224:
	add.s32 	%r250, %r231, 192;
	setp.ge.u32 	%p21, %r250, %r3;
	mov.u32 	%r1602, %r1604;
	@%p21 bra 	$L__BB2_226;
	add.s64 	%rd70, %rd45, 768;
	// begin inline asm
	ld.global.nc.u32 %r1602, [%rd70];
	// end inline asm
$L__BB2_226:
	add.s32 	%r253, %r231, 224;
	setp.ge.u32 	%p22, %r253, %r3;
	mov.u32 	%r1603, %r1604;
	@%p22 bra 	$L__BB2_228;
	add.s64 	%rd71, %rd45, 896;
	// begin inline asm
	ld.global.nc.u32 %r1603, [%rd71];
	// end inline asm
$L__BB2_228:
	add.s32 	%r256, %r231, 256;
	setp.ge.u32 	%p23, %r256, %r3;
	@%p23 bra 	$L__BB2_230;
	add.s64 	%rd72, %rd45, 1024;
	// begin inline asm
	ld.global.nc.u32 %r1604, [%rd72];
	// end inline asm
$L__BB2_230:
	// begin inline asm
	mov.u32 %r359, %laneid;
	// end inline asm
	shr.u32 	%r260, %r230, 5;
	mad.lo.s32 	%r361, %r260, 288, %r359;
	shl.b32 	%r362, %r361, 2;
	mov.u32 	%r363, _ZN6thrust24THRUST_300001_SM_1000_NS8cuda_cub4core6detail5shmemE;
	add.s32 	%r261, %r363, %r362;
	st.shared.u32 	[%r261], %r1596;
	st.shared.u32 	[%r261+128], %r1597;
	st.shared.u32 	[%r261+256], %r1598;
	st.shared.u32 	[%r261+384], %r1599;
	st.shared.u32 	[%r261+512], %r1600;
	st.shared.u32 	[%r261+640], %r1601;
	st.shared.u32 	[%r261+768], %r1602;
	st.shared.u32 	[%r261+896], %r1603;
	st.shared.u32 	[%r261+1024], %r1604;
	bar.warp.sync 	-1;
	shl.b32 	%r364, %r359, 5;
	add.s32 	%r262, %r261, %r364;
	ld.shared.u32 	%r263, [%r262];
	ld.shared.u32 	%r264, [%r262+4];
	ld.shared.u32 	%r265, [%r262+8];
	ld.shared.u32 	%r266, [%r262+12];
	ld.shared.u32 	%r267, [%r262+16];
	ld.shared.u32 	%r268, [%r262+20];
	ld.shared.u32 	%r269, [%r262+24];
	ld.shared.u32 	%r270, [%r262+28];
	ld.shared.u32 	%r271, [%r262+32];
	setp.ne.s32 	%p24, %r230, 0;
	mov.b32 	%r1615, 0;
	@%p24 bra 	$L__BB2_232;
	add.s64 	%rd73, %rd60, -4;
	// begin inline asm
	ld.global.nc.u32 %r1615, [%rd73];
	// end inline asm
$L__BB2_232:
	setp.ge.u32 	%p25, %r231, %r3;
	bar.sync 	0;
	mul.wide.u32 	%rd75, %r2, 4;
	add.s64 	%rd74, %rd3, %rd75;
	// begin inline asm
	ld.global.nc.u32 %r1614, [%rd74];
	// end inline asm
	mov.u32 	%r1606, %r1614;
	@%p25 bra 	$L__BB2_234;
	add.s32 	%r368, %r231, %r2;
	mul.wide.u32 	%rd77, %r368, 4;
	add.s64 	%rd76, %rd3, %rd77;
	// begin inline asm
	ld.global.nc.u32 %r1606, [%rd76];
	// end inline asm
$L__BB2_234:
	cvt.u64.u32 	%rd78, %r235;
	setp.ge.u32 	%p26, %r234, %r3;
	add.s64 	%rd47, %rd74, %rd78;
	mov.u32 	%r1607, %r1614;
	@%p26 bra 	$L__BB2_236;
	add.s64 	%rd79, %rd47, 128;
	// begin inline asm
	ld.global.nc.u32 %r1607, [%rd79];
	// end inline asm
$L__BB2_236:
	setp.ge.u32 	%p27, %r238, %r3;
	mov.u32 	%r1608, %r1614;
	@%p27 bra 	$L__BB2_238;
	add.s64 	%rd80, %rd47, 256;
	// begin inline asm
	ld.global.nc.u32 %r1608, [%rd80];
	// end inline asm
$L__BB2_238:
	setp.ge.u32 	%p28, %r241, %r3;
	mov.u32 	%r1609, %r1614;
	@%p28 bra 	$L__BB2_240;
	add.s64 	%rd81, %rd47, 384;
	// begin inline asm
	ld.global.nc.u32 %r1609, [%rd81];
	// end inline asm
$L__BB2_240:
	setp.ge.u32 	%p29, %r244, %r3;
	mov.u32 	%r1610, %r1614;
	@%p29 bra 	$L__BB2_242;
	add.s64 	%rd82, %rd47, 512;
	// begin inline asm
	ld.global.nc.u32 %r1610, [%rd82];
	// end inline asm
$L__BB2_242:
	setp.ge.u32 	%p30, %r247, %r3;
	mov.u32 	%r1611, %r1614;
	@%p30 bra 	$L__BB2_244;
	add.s64 	%rd83, %rd47, 640;
	// begin inline asm
	ld.global.nc.u32 %r1611, [%rd83];
	// end inline asm
$L__BB2_244:
	mov.u32 	%r1612, %r1614;
	@%p21 bra 	$L__BB2_246;
	add.s64 	%rd84, %rd47, 768;
	// begin inline asm
	ld.global.nc.u32 %r1612, [%rd84];
	// end inline asm
$L__BB2_246:
	mov.u32 	%r1613, %r1614;
	@%p22 bra 	$L__BB2_248;
	add.s64 	%rd85, %rd47, 896;
	// begin inline asm
	ld.global.nc.u32 %r1613, [%rd85];
	// end inline asm
$L__BB2_248:
	@%p23 bra 	$L__BB2_250;
	add.s64 	%rd86, %rd47, 1024;
	// begin inline asm
	ld.global.nc.u32 %r1614, [%rd86];
	// end inline asm
$L__BB2_250:
	setp.eq.s32 	%p34, %r230, 0;
	st.shared.u32 	[%r261], %r1606;
	st.shared.u32 	[%r261+128], %r1607;
	st.shared.u32 	[%r261+256], %r1608;
	st.shared.u32 	[%r261+384], %r1609;
	st.shared.u32 	[%r261+512], %r1610;
	st.shared.u32 	[%r261+640], %r1611;
	st.shared.u32 	[%r261+768], %r1612;
	st.shared.u32 	[%r261+896], %r1613;
	st.shared.u32 	[%r261+1024], %r1614;
	bar.warp.sync 	-1;
	ld.shared.f32 	%f69, [%r262];
	ld.shared.f32 	%f70, [%r262+4];
	ld.shared.f32 	%f71, [%r262+8];
	ld.shared.f32 	%f72, [%r262+12];
	ld.shared.f32 	%f73, [%r262+16];
	ld.shared.f32 	%f74, [%r262+20];
	ld.shared.f32 	%f75, [%r262+24];
	ld.shared.f32 	%f76, [%r262+28];
	ld.shared.f32 	%f77, [%r262+32];
	bar.sync 	0;
	shl.b32 	%r377, %r230, 2;
	add.s32 	%r379, %r363, %r377;
	add.s32 	%r293, %r379, 1148;
	st.shared.u32 	[%r379+1148], %r271;
	bar.sync 	0;
	@%p34 bra 	$L__BB2_252;
	ld.shared.u32 	%r1615, [%r293+-4];
$L__BB2_252:
	setp.ne.s32 	%p35, %r1615, %r263;
	setp.ne.s32 	%p36, %r263, %r264;
	setp.ne.s32 	%p37, %r264, %r265;
	setp.ne.s32 	%p38, %r265, %r266;
	setp.ne.s32 	%p39, %r266, %r267;
	setp.ne.s32 	%p40, %r267, %r268;
	setp.ne.s32 	%p41, %r268, %r269;
	setp.ne.s32 	%p42, %r269, %r270;
	setp.ne.s32 	%p43, %r270, %r271;
	mul.lo.s32 	%r440, %r230, 9;
	setp.eq.s32 	%p44, %r440, %r3;
	or.pred  	%p45, %p44, %p35;
	selp.u32 	%r441, 1, 0, %p45;
	add.s32 	%r442, %r440, 1;
	setp.eq.s32 	%p46, %r442, %r3;
	or.pred  	%p6, %p46, %p36;
	selp.u32 	%r443, 1, 0, %p6;
	add.s32 	%r444, %r440, 2;
	setp.eq.s32 	%p47, %r444, %r3;
	or.pred  	%p48, %p47, %p37;
	selp.u32 	%r445, 1, 0, %p48;
	add.s32 	%r446, %r440, 3;
	setp.eq.s32 	%p49, %r446, %r3;
	or.pred  	%p50, %p49, %p38;
	selp.u32 	%r447, 1, 0, %p50;
	add.s32 	%r448, %r440, 4;
	setp.eq.s32 	%p51, %r448, %r3;
	or.pred  	%p52, %p51, %p39;
	selp.u32 	%r449, 1, 0, %p52;
	add.s32 	%r450, %r440, 5;
	setp.eq.s32 	%p53, %r450, %r3;
	or.pred  	%p54, %p53, %p40;
	selp.u32 	%r451, 1, 0, %p54;
	add.s32 	%r452, %r440, 6;
	setp.eq.s32 	%p55, %r452, %r3;
	or.pred  	%p7, %p55, %p41;
	selp.u32 	%r453, 1, 0, %p7;
	add.s32 	%r454, %r440, 7;
	setp.eq.s32 	%p56, %r454, %r3;
	or.pred  	%p8, %p56, %p42;
	selp.u32 	%r455, 1, 0, %p8;
	add.s32 	%r456, %r440, 8;
	setp.eq.s32 	%p57, %r456, %r3;
	or.pred  	%p58, %p57, %p43;
	selp.u32 	%r457, 1, 0, %p58;
	add.s32 	%r458, %r443, %r441;
	add.f32 	%f98, %f69, %f70;
	selp.f32 	%f99, %f70, %f98, %p6;
	add.s32 	%r459, %r458, %r445;
	add.f32 	%f100, %f99, %f71;
	selp.f32 	%f101, %f71, %f100, %p48;
	add.s32 	%r460, %r459, %r447;
	add.f32 	%f102, %f101, %f72;
	selp.f32 	%f103, %f72, %f102, %p50;
	add.s32 	%r461, %r460, %r449;
	add.f32 	%f104, %f103, %f73;
	selp.f32 	%f105, %f73, %f104, %p52;
	add.s32 	%r462, %r461, %r451;
	add.f32 	%f106, %f105, %f74;
	selp.f32 	%f107, %f74, %f106, %p54;
	add.s32 	%r463, %r462, %r453;
	add.f32 	%f108, %f107, %f75;
	selp.f32 	%f109, %f75, %f108, %p7;
	add.s32 	%r464, %r463, %r455;
	add.f32 	%f110, %f109, %f76;
	selp.f32 	%f111, %f76, %f110, %p8;
	add.s32 	%r381, %r464, %r457;
	add.f32 	%f112, %f111, %f77;
	selp.f32 	%f113, %f77, %f112, %p58;
	mov.b32 	%r437, 1;
	mov.b32 	%r438, 0;
	mov.b32 	%r439, -1;
	// begin inline asm
	shfl.sync.up.b32 %r380, %r381, %r437, %r438, %r439;
	// end inline asm
	mov.b32 	%r386, %f113;
	// begin inline asm
	shfl.sync.up.b32 %r385, %r386, %r437, %r438, %r439;
	// end inline asm
	mov.b32 	%f114, %r385;
	setp.eq.s32 	%p59, %r381, 0;
	add.f32 	%f115, %f113, %f114;
	selp.f32 	%f116, %f115, %f113, %p59;
	setp.lt.s32 	%p60, %r359, 1;
	selp.b32 	%r465, 0, %r380, %p60;
	add.s32 	%r391, %r465, %r381;
	selp.f32 	%f117, %f113, %f116, %p60;
	mov.b32 	%r397, 2;
	// begin inline asm
	shfl.sync.up.b32 %r390, %r391, %r397, %r438, %r439;
	// end inline asm
	mov.b32 	%r396, %f117;
	// begin inline asm
	shfl.sync.up.b32 %r395, %r396, %r397, %r438, %r439;
	// end inline asm
	mov.b32 	%f118, %r395;
	setp.eq.s32 	%p61, %r391, 0;
	add.f32 	%f119, %f117, %f118;
	selp.f32 	%f120, %f119, %f117, %p61;
	setp.lt.s32 	%p62, %r359, 2;
	selp.b32 	%r466, 0, %r390, %p62;
	add.s32 	%r401, %r466, %r391;
	selp.f32 	%f121, %f117, %f120, %p62;
	mov.b32 	%r407, 4;
	// begin inline asm
	shfl.sync.up.b32 %r400, %r401, %r407, %r438, %r439;
	// end inline asm
	mov.b32 	%r406, %f121;
	// begin inline asm
	shfl.sync.up.b32 %r405, %r406, %r407, %r438, %r439;
	// end inline asm
	mov.b32 	%f122, %r405;
	setp.eq.s32 	%p63, %r401, 0;
	add.f32 	%f123, %f121, %f122;
	selp.f32 	%f124, %f123, %f121, %p63;
	setp.lt.s32 	%p64, %r359, 4;
	selp.b32 	%r467, 0, %r400, %p64;
	add.s32 	%r411, %r467, %r401;
	selp.f32 	%f125, %f121, %f124, %p64;
	mov.b32 	%r417, 8;
	// begin inline asm
	shfl.sync.up.b32 %r410, %r411, %r417, %r438, %r439;
	// end inline asm
	mov.b32 	%r416, %f125;
	// begin inline asm
	shfl.sync.up.b32 %r415, %r416, %r417, %r438, %r439;
	// end inline asm
	mov.b32 	%f126, %r415;
	setp.eq.s32 	%p65, %r411, 0;
	add.f32 	%f127, %f125, %f126;
	selp.f32 	%f128, %f127, %f125, %p65;
	setp.lt.s32 	%p66, %r359, 8;
	selp.b32 	%r468, 0, %r410, %p66;
	add.s32 	%r421, %r468, %r411;
	selp.f32 	%f129, %f125, %f128, %p66;
	mov.b32 	%r427, 16;
	// begin inline asm
	shfl.sync.up.b32 %r420, %r421, %r427, %r438, %r439;
	// end inline asm
	mov.b32 	%r426, %f129;
	// begin inline asm
	shfl.sync.up.b32 %r425, %r426, %r427, %r438, %r439;
	// end inline asm
	mov.b32 	%f130, %r425;
	setp.eq.s32 	%p67, %r421, 0;
	add.f32 	%f131, %f129, %f130;
	selp.f32 	%f78, %f131, %f129, %p67;
	setp.lt.s32 	%p68, %r359, 16;
	selp.b32 	%r469, 0, %r420, %p68;
	add.s32 	%r431, %r469, %r421;
	selp.f32 	%f132, %f129, %f78, %p68;
	// begin inline asm
	shfl.sync.up.b32 %r1618, %r431, %r437, %r438, %r439;
	// end inline asm
	mov.b32 	%r436, %f132;
	// begin inline asm
	shfl.sync.up.b32 %r435, %r436, %r437, %r438, %r439;
	// end inline asm
	mov.b32 	%f488, %r435;
	setp.ne.s32 	%p69, %r359, 31;
	@%p69 bra 	$L__BB2_254;
	shl.b32 	%r470, %r260, 3;
	mov.u32 	%r471, _ZN6thrust24THRUST_300001_SM_1000_NS8cuda_cub4core6detail5shmemE;
	add.s32 	%r472, %r471, %r470;
	mov.b32 	%r473, %f78;
	st.shared.v2.u32 	[%r472], {%r431, %r473};
$L__BB2_254:
	bar.sync 	0;
	ld.shared.v4.u32 	{%r474, %r475, %r476, %r477}, [_ZN6thrust24THRUST_300001_SM_1000_NS8cuda_cub4core6detail5shmemE];
	mov.b32 	%f133, %r477;
	mov.b32 	%f134, %r475;
	add.s32 	%r478, %r476, %r474;
	setp.eq.s32 	%p70, %r476, 0;
	add.f32 	%f135, %f134, %f133;
	selp.f32 	%f136, %f135, %f133, %p70;
	setp.eq.s32 	%p71, %r260, 2;
	selp.b32 	%r479, %r478, %r474, %p71;
	selp.f32 	%f137, %f136, %f134, %p71;
	ld.shared.v4.u32 	{%r480, %r481, %r482, %r483}, [_ZN6thrust24THRUST_300001_SM_1000_NS8cuda_cub4core6detail5shmemE+16];
	mov.b32 	%f138, %r483;
	mov.b32 	%f139, %r481;
	add.s32 	%r484, %r480, %r478;
	setp.eq.s32 	%p72, %r480, 0;
	add.f32 	%f140, %f136, %f139;
	selp.f32 	%f141, %f140, %f139, %p72;
	setp.eq.s32 	%p73, %r260, 3;
	selp.b32 	%r485, %r484, %r479, %p73;
	selp.f32 	%f142, %f141, %f137, %p73;
	add.s32 	%r486, %r482, %r484;
	setp.eq.s32 	%p74, %r482, 0;
	add.f32 	%f143, %f141, %f138;
	selp.f32 	%f144, %f143, %f138, %p74;
	setp.eq.s32 	%p75, %r260, 4;
	selp.b32 	%r487, %r486, %r485, %p75;
	selp.f32 	%f145, %f144, %f142, %p75;
	ld.shared.v4.u32 	{%r488, %r489, %r490, %r491}, [_ZN6thrust24THRUST_300001_SM_1000_NS8cuda_cub4core6detail5shmemE+32];
	mov.b32 	%f146, %r491;
	mov.b32 	%f147, %r489;
	add.s32 	%r492, %r488, %r486;
	setp.eq.s32 	%p76, %r488, 0;
	add.f32 	%f148, %f144, %f147;
	selp.f32 	%f149, %f148, %f147, %p76;
	setp.eq.s32 	%p77, %r260, 5;
	selp.b32 	%r493, %r492, %r487, %p77;
	selp.f32 	%f150, %f149, %f145, %p77;
	add.s32 	%r494, %r490, %r492;
	setp.eq.s32 	%p78, %r490, 0;
	add.f32 	%f151, %f149, %f146;
	selp.f32 	%f152, %f151, %f146, %p78;
	setp.eq.s32 	%p79, %r260, 6;
	selp.b32 	%r495, %r494, %r493, %p79;
	selp.f32 	%f153, %f152, %f150, %p79;
	ld.shared.v4.u32 	{%r496, %r497, %r498, %r499}, [_ZN6thrust24THRUST_300001_SM_1000_NS8cuda_cub4core6detail5shmemE+48];
	mov.b32 	%f154, %r499;
	mov.b32 	%f155, %r497;
	add.s32 	%r500, %r496, %r494;
	setp.eq.s32 	%p80, %r496, 0;
	add.f32 	%f156, %f152, %f155;
	selp.f32 	%f157, %f156, %f155, %p80;
	setp.eq.s32 	%p81, %r260, 7;
	selp.b32 	%r298, %r500, %r495, %p81;
	selp.f32 	%f80, %f157, %f153, %p81;
	add.s32 	%r299, %r498, %r500;
	setp.eq.s32 	%p82, %r498, 0;
	add.f32 	%f158, %f157, %f154;
	selp.f32 	%f81, %f158, %f154, %p82;
	setp.lt.u32 	%p83, %r230, 32;
	@%p83 bra 	$L__BB2_256;
	setp.eq.s32 	%p84, %r1618, 0;
	add.f32 	%f159, %f80, %f488;
	selp.f32 	%f160, %f159, %f488, %p84;
	setp.eq.s32 	%p85, %r359, 0;
	selp.b32 	%r501, 0, %r1618, %p85;
	add.s32 	%r1618, %r298, %r501;
	selp.f32 	%f488, %f80, %f160, %p85;
	bra.uni 	$L__BB2_272;
$L__BB2_256:
	setp.ne.s32 	%p86, %r230, 0;
	mul.wide.u32 	%rd87, %r1, 16;
	add.s64 	%rd48, %rd1, %rd87;
	@%p86 bra 	$L__BB2_258;
	st.shared.u32 	[_ZN6thrust24THRUST_300001_SM_1000_NS8cuda_cub4core6detail5shmemE+116], %r299;
	st.shared.f32 	[_ZN6thrust24THRUST_300001_SM_1000_NS8cuda_cub4core6detail5shmemE+120], %f81;
	add.s64 	%rd88, %rd48, 512;
	mov.b32 	%r502, %f81;
	mov.b64 	%rd89, {%r299, %r502};
	mov.b64 	%rd90, 100;
	// begin inline asm
	st.relaxed.gpu.v2.u64 [%rd88], {%rd89, %rd90};
	// end inline asm
$L__BB2_258:
	mov.u32 	%r503, %nctaid.x;
	setp.gt.u32 	%p87, %r503, 499;
	@%p87 bra 	$L__BB2_260;
	membar.cta;
	bra.uni 	$L__BB2_261;
$L__BB2_260:
	mov.b32 	%r504, 450;
	// begin inline asm
	nanosleep.u32 %r504;
	// end inline asm
$L__BB2_261:
	mul.wide.u32 	%rd94, %r230, 16;
	xor.b64  	%rd95, %rd94, -16;
	add.s64 	%rd96, %rd48, %rd95;
	add.s64 	%rd93, %rd96, 512;
$L__BB2_262:
	// begin inline asm
	ld.relaxed.gpu.v2.u64 {%rd91, %rd339}, [%rd93];
	// end inline asm
	setp.eq.s64 	%p88, %rd339, 99;
	mov.b32 	%r505, -1;
	vote.sync.any.pred 	%p89, %p88, %r505;
	@%p89 bra 	$L__BB2_262;
	mov.b64 	{%r558, %r514}, %rd91;
	mov.b32 	%f161, %r514;
	cvt.u32.u64 	%r509, %rd91;
	setp.eq.s64 	%p90, %rd339, 101;
	mov.b32 	%r557, -1;
	vote.sync.ballot.b32 	%r559, %p90, %r557;
	// begin inline asm
	mov.u32 %r507, %lanemask_ge;
	// end inline asm
	and.b32  	%r560, %r559, %r507;
	or.b32  	%r561, %r560, -2147483648;
	add.s32 	%r562, %r561, -1;
	not.b32 	%r563, %r561;
	and.b32  	%r564, %r563, %r562;
	popc.b32 	%r511, %r564;
	mov.b32 	%r515, 1;
	// begin inline asm
	shfl.sync.down.b32 %r508, %r509, %r515, %r511, %r557;
	// end inline asm
	// begin inline asm
	shfl.sync.down.b32 %r513, %r514, %r515, %r511, %r557;
	// end inline asm
	mov.b32 	%f162, %r513;
	setp.lt.s32 	%p92, %r359, %r511;
	setp.eq.s32 	%p93, %r509, 0;
	add.f32 	%f163, %f161, %f162;
	selp.b32 	%r565, %r508, 0, %p92;
	add.s32 	%r519, %r565, %r509;
	selp.f32 	%f164, %f163, %f161, %p93;
	selp.f32 	%f165, %f164, %f161, %p92;
	mov.b32 	%r525, 2;
	// begin inline asm
	shfl.sync.down.b32 %r518, %r519, %r525, %r511, %r557;
	// end inline asm
	mov.b32 	%r524, %f165;
	// begin inline asm
	shfl.sync.down.b32 %r523, %r524, %r525, %r511, %r557;
	// end inline asm
	mov.b32 	%f166, %r523;
	add.s32 	%r566, %r359, 2;
	setp.gt.s32 	%p94, %r566, %r511;
	setp.eq.s32 	%p95, %r519, 0;
	add.f32 	%f167, %f165, %f166;
	selp.f32 	%f168, %f167, %f165, %p95;
	selp.b32 	%r567, 0, %r518, %p94;
	add.s32 	%r529, %r519, %r567;
	selp.f32 	%f169, %f165, %f168, %p94;
	mov.b32 	%r535, 4;
	// begin inline asm
	shfl.sync.down.b32 %r528, %r529, %r535, %r511, %r557;
	// end inline asm
	mov.b32 	%r534, %f169;
	// begin inline asm
	shfl.sync.down.b32 %r533, %r534, %r535, %r511, %r557;
	// end inline asm
	mov.b32 	%f170, %r533;
	add.s32 	%r568, %r359, 4;
	setp.gt.s32 	%p96, %r568, %r511;
	setp.eq.s32 	%p97, %r529, 0;
	add.f32 	%f171, %f169, %f170;
	selp.f32 	%f172, %f171, %f169, %p97;
	selp.b32 	%r569, 0, %r528, %p96;
	add.s32 	%r539, %r529, %r569;
	selp.f32 	%f173, %f169, %f172, %p96;
	mov.b32 	%r545, 8;
	// begin inline asm
	shfl.sync.down.b32 %r538, %r539, %r545, %r511, %r557;
	// end inline asm
	mov.b32 	%r544, %f173;
	// begin inline asm
	shfl.sync.down.b32 %r543, %r544, %r545, %r511, %r557;
	// end inline asm
	mov.b32 	%f174, %r543;
	add.s32 	%r570, %r359, 8;
	setp.gt.s32 	%p98, %r570, %r511;
	setp.eq.s32 	%p99, %r539, 0;
	add.f32 	%f175, %f173, %f174;
	selp.f32 	%f176, %f175, %f173, %p99;
	selp.b32 	%r571, 0, %r538, %p98;
	add.s32 	%r549, %r539, %r571;
	selp.f32 	%f177, %f173, %f176, %p98;
	mov.b32 	%r555, 16;
	// begin inline asm
	shfl.sync.down.b32 %r548, %r549, %r555, %r511, %r557;
	// end inline asm
	mov.b32 	%r554, %f177;
	// begin inline asm
	shfl.sync.down.b32 %r553, %r554, %r555, %r511, %r557;
	// end inline asm
	mov.b32 	%f178, %r553;
	add.s32 	%r572, %r359, 16;
	setp.gt.s32 	%p100, %r572, %r511;
	setp.eq.s32 	%p101, %r549, 0;
	add.f32 	%f179, %f177, %f178;
	selp.f32 	%f180, %f179, %f177, %p101;
	selp.b32 	%r573, 0, %r548, %p100;
	add.s32 	%r1616, %r573, %r549;
	selp.f32 	%f487, %f177, %f180, %p100;
	not.b32 	%r574, %r230;
	add.s32 	%r1617, %r1, %r574;
	add.s64 	%rd51, %rd1, 512;
$L__BB2_264:
	setp.ne.s64 	%p102, %rd339, 101;
	mov.b32 	%r575, -1;
	vote.sync.all.pred 	%p103, %p102, %r575;
	not.pred 	%p104, %p103;
	@%p104 bra 	$L__BB2_268;
	mul.wide.s32 	%rd140, %r1617, 16;
	add.s64 	%rd141, %rd51, %rd140;
	add.s64 	%rd139, %rd141, -512;
$L__BB2_266:
	// begin inline asm
	ld.relaxed.gpu.v2.u64 {%rd137, %rd339}, [%rd139];
	// end inline asm
	setp.eq.s64 	%p160, %rd339, 99;
	mov.b32 	%r671, -1;
	vote.sync.any.pred 	%p161, %p160, %r671;
	@%p161 bra 	$L__BB2_266;
	mov.b64 	{%r723, %r679}, %rd137;
	mov.b32 	%f193, %r679;
	cvt.u32.u64 	%r674, %rd137;
	setp.eq.s64 	%p162, %rd339, 101;
	mov.b32 	%r722, -1;
	vote.sync.ballot.b32 	%r724, %p162, %r722;
	and.b32  	%r725, %r724, %r507;
	or.b32  	%r726, %r725, -2147483648;
	add.s32 	%r727, %r726, -1;
	not.b32 	%r728, %r726;
	and.b32  	%r729, %r728, %r727;
	popc.b32 	%r676, %r729;
	mov.b32 	%r680, 1;
	// begin inline asm
	shfl.sync.down.b32 %r673, %r674, %r680, %r676, %r722;
	// end inline asm
	// begin inline asm
	shfl.sync.down.b32 %r678, %r679, %r680, %r676, %r722;
	// end inline asm
	mov.b32 	%f194, %r678;
	setp.lt.s32 	%p164, %r359, %r676;
	setp.eq.s32 	%p165, %r674, 0;
	add.f32 	%f195, %f193, %f194;
	selp.b32 	%r730, %r673, 0, %p164;
	add.s32 	%r684, %r730, %r674;
	selp.f32 	%f196, %f195, %f193, %p165;
	selp.f32 	%f197, %f196, %f193, %p164;
	mov.b32 	%r690, 2;
	// begin inline asm
	shfl.sync.down.b32 %r683, %r684, %r690, %r676, %r722;
	// end inline asm
	mov.b32 	%r689, %f197;
	// begin inline asm
	shfl.sync.down.b32 %r688, %r689, %r690, %r676, %r722;
	// end inline asm
	mov.b32 	%f198, %r688;
	add.s32 	%r731, %r359, 2;
	setp.gt.s32 	%p166, %r731, %r676;
	setp.eq.s32 	%p167, %r684, 0;
	add.f32 	%f199, %f197, %f198;
	selp.f32 	%f200, %f199, %f197, %p167;
	selp.b32 	%r732, 0, %r683, %p166;
	add.s32 	%r694, %r684, %r732;
	selp.f32 	%f201, %f197, %f200, %p166;
	mov.b32 	%r700, 4;
	// begin inline asm
	shfl.sync.down.b32 %r693, %r694, %r700, %r676, %r722;
	// end inline asm
	mov.b32 	%r699, %f201;
	// begin inline asm
	shfl.sync.down.b32 %r698, %r699, %r700, %r676, %r722;
	// end inline asm
	mov.b32 	%f202, %r698;
	add.s32 	%r733, %r359, 4;
	setp.gt.s32 	%p168, %r733, %r676;
	setp.eq.s32 	%p169, %r694, 0;
	add.f32 	%f203, %f201, %f202;
	selp.f32 	%f204, %f203, %f201, %p169;
	selp.b32 	%r734, 0, %r693, %p168;
	add.s32 	%r704, %r694, %r734;
	selp.f32 	%f205, %f201, %f204, %p168;
	mov.b32 	%r710, 8;
	// begin inline asm
	shfl.sync.down.b32 %r703, %r704, %r710, %r676, %r722;
	// end inline asm
	mov.b32 	%r709, %f205;
	// begin inline asm
	shfl.sync.down.b32 %r708, %r709, %r710, %r676, %r722;
	// end inline asm
	mov.b32 	%f206, %r708;
	add.s32 	%r735, %r359, 8;
	setp.gt.s32 	%p170, %r735, %r676;
	setp.eq.s32 	%p171, %r704, 0;
	add.f32 	%f207, %f205, %f206;
	selp.f32 	%f208, %f207, %f205, %p171;
	selp.b32 	%r736, 0, %r703, %p170;
	add.s32 	%r714, %r704, %r736;
	selp.f32 	%f209, %f205, %f208, %p170;
	mov.b32 	%r720, 16;
	// begin inline asm
	shfl.sync.down.b32 %r713, %r714, %r720, %r676, %r722;
	// end inline asm
	mov.b32 	%r719, %f209;
	// begin inline asm
	shfl.sync.down.b32 %r718, %r719, %r720, %r676, %r722;
	// end inline asm
	mov.b32 	%f210, %r718;
	add.s32 	%r737, %r359, 16;
	setp.gt.s32 	%p172, %r737, %r676;
	setp.eq.s32 	%p173, %r714, 0;
	add.f32 	%f211, %f209, %f210;
	selp.f32 	%f212, %f211, %f209, %p173;
	selp.b32 	%r738, 0, %r713, %p172;
	selp.f32 	%f213, %f209, %f212, %p172;
	add.s32 	%r739, %r738, %r1616;
	add.s32 	%r306, %r739, %r714;
	setp.eq.s32 	%p174, %r1616, 0;
	add.f32 	%f214, %f487, %f213;
	selp.f32 	%f487, %f214, %f487, %p174;
	add.s32 	%r1617, %r1617, -32;
	mov.u32 	%r1616, %r306;
	bra.uni 	$L__BB2_264;
$L__BB2_268:
	@%p86 bra 	$L__BB2_270;
	add.s32 	%r577, %r1616, %r299;
	setp.eq.s32 	%p106, %r299, 0;
	add.f32 	%f181, %f81, %f487;
	selp.f32 	%f182, %f181, %f81, %p106;
	add.s64 	%rd97, %rd48, 512;
	mov.b32 	%r578, %f182;
	mov.b64 	%rd98, {%r577, %r578};
	mov.b64 	%rd99, 101;
	// begin inline asm
	st.relaxed.gpu.v2.u64 [%rd97], {%rd98, %rd99};
	// end inline asm
	st.shared.u32 	[_ZN6thrust24THRUST_300001_SM_1000_NS8cuda_cub4core6detail5shmemE+100], %r1616;
	mov.b32 	%r579, %f487;
	st.shared.v2.u32 	[_ZN6thrust24THRUST_300001_SM_1000_NS8cuda_cub4core6detail5shmemE+104], {%r579, %r577};
	st.shared.f32 	[_ZN6thrust24THRUST_300001_SM_1000_NS8cuda_cub4core6detail5shmemE+112], %f182;
$L__BB2_270:
	setp.ne.s32 	%p107, %r359, 0;
	@%p107 bra 	$L__BB2_272;
	mov.b32 	%r580, %f487;
	st.shared.v2.u32 	[_ZN6thrust24THRUST_300001_SM_1000_NS8cuda_cub4core6detail5shmemE+72], {%r1616, %r580};
	mov.u32 	%r1618, %r1616;
	mov.f32 	%f488, %f487;
$L__BB2_272:
	setp.eq.s32 	%p108, %r230, 0;
	bar.sync 	0;
	@%p108 bra 	$L__BB2_274;
	ld.shared.v2.u32 	{%r581, %r582}, [_ZN6thrust24THRUST_300001_SM_1000_NS8cuda_cub4core6detail5shmemE+72];
	mov.b32 	%f183, %r582;
	add.s32 	%r309, %r581, %r1618;
	setp.eq.s32 	%p109, %r1618, 0;
	add.f32 	%f184, %f488, %f183;
	selp.f32 	%f488, %f184, %f488, %p109;
	mov.u32 	%r1618, %r309;
$L__BB2_274:
	mul.lo.s32 	%r583, %r230, 9;
	setp.eq.s32 	%p110, %r583, %r3;
	setp.ne.s32 	%p111, %r1615, %r263;
	or.pred  	%p112, %p110, %p111;
	selp.u32 	%r584, 1, 0, %p112;
	add.s32 	%r311, %r1618, %r584;
	add.f32 	%f185, %f488, %f69;
	selp.f32 	%f89, %f69, %f185, %p112;
	selp.u32 	%r585, 1, 0, %p6;
	add.s32 	%r586, %r585, %r584;
	add.s32 	%r312, %r586, %r1618;
	add.f32 	%f186, %f89, %f70;
	selp.f32 	%f90, %f70, %f186, %p6;
	add.s32 	%r587, %r583, 2;
	setp.eq.s32 	%p113, %r587, %r3;
	setp.ne.s32 	%p114, %r264, %r265;
	or.pred  	%p115, %p113, %p114;
	selp.u32 	%r588, 1, 0, %p115;
	add.s32 	%r313, %r312, %r588;
	add.f32 	%f187, %f90, %f71;
	selp.f32 	%f91, %f71, %f187, %p115;
	add.s32 	%r589, %r583, 3;
	setp.eq.s32 	%p116, %r589, %r3;
	setp.ne.s32 	%p117, %r265, %r266;
	or.pred  	%p9, %p116, %p117;
	selp.u32 	%r590, 1, 0, %p9;
	add.s32 	%r314, %r313, %r590;
	add.f32 	%f188, %f91, %f72;
	selp.f32 	%f92, %f72, %f188, %p9;
	add.s32 	%r591, %r583, 4;
	setp.eq.s32 	%p118, %r591, %r3;
	setp.ne.s32 	%p119, %r266, %r267;
	or.pred  	%p10, %p118, %p119;
	selp.u32 	%r592, 1, 0, %p10;
	add.s32 	%r315, %r314, %r592;
	add.f32 	%f189, %f92, %f73;
	selp.f32 	%f93, %f73, %f189, %p10;
	add.s32 	%r593, %r583, 5;
	setp.eq.s32 	%p120, %r593, %r3;
	setp.ne.s32 	%p121, %r267, %r268;
	or.pred  	%p11, %p120, %p121;
	selp.u32 	%r594, 1, 0, %p11;
	add.s32 	%r316, %r315, %r594;
	add.f32 	%f190, %f93, %f74;
	selp.f32 	%f94, %f74, %f190, %p11;
	selp.u32 	%r595, 1, 0, %p7;
	add.s32 	%r317, %r316, %r595;
	add.f32 	%f191, %f94, %f75;
	selp.f32 	%f95, %f75, %f191, %p7;
	selp.u32 	%r596, 1, 0, %p8;
	add.s32 	%r318, %r317, %r596;
	add.f32 	%f192, %f95, %f76;
	selp.f32 	%f96, %f76, %f192, %p8;
	ld.shared.v2.u32 	{%r597, %r319}, [_ZN6thrust24THRUST_300001_SM_1000_NS8cuda_cub4core6detail5shmemE+112];
	mov.b32 	%f97, %r597;
	ld.shared.u32 	%r1627, [_ZN6thrust24THRUST_300001_SM_1000_NS8cuda_cub4core6detail5shmemE+108];
	ld.shared.u32 	%r321, [_ZN6thrust24THRUST_300001_SM_1000_NS8cuda_cub4core6detail5shmemE+100];
	setp.lt.s32 	%p122, %r319, 257;
	@%p122 bra 	$L__BB2_300;
	bar.sync 	0;
	mul.lo.s32 	%r601, %r230, 9;
	setp.ne.s32 	%p138, %r601, %r3;
	setp.eq.s32 	%p139, %r1615, %r263;
	and.pred  	%p140, %p138, %p139;
	@%p140 bra 	$L__BB2_277;
	sub.s32 	%r602, %r1618, %r321;
	shl.b32 	%r603, %r602, 3;
	mov.u32 	%r604, _ZN6thrust24THRUST_300001_SM_1000_NS8cuda_cub4core6detail5shmemE;
	add.s32 	%r605, %r604, %r603;
	mov.b32 	%r606, %f488;
	st.shared.v2.u32 	[%r605], {%r1615, %r606};
$L__BB2_277:
	not.pred 	%p141, %p6;
	@%p141 bra 	$L__BB2_279;
	sub.s32 	%r607, %r311, %r321;
	shl.b32 	%r608, %r607, 3;
	mov.u32 	%r609, _ZN6thrust24THRUST_300001_SM_1000_NS8cuda_cub4core6detail5shmemE;
	add.s32 	%r610, %r609, %r608;
	mov.b32 	%r611, %f89;
	st.shared.v2.u32 	[%r610], {%r263, %r611};
$L__BB2_279:
	mad.lo.s32 	%r612, %r230, 9, 2;
	setp.ne.s32 	%p142, %r612, %r3;
	setp.eq.s32 	%p143, %r264, %r265;
	and.pred  	%p144, %p142, %p143;
	@%p144 bra 	$L__BB2_281;
	sub.s32 	%r613, %r312, %r321;
	shl.b32 	%r614, %r613, 3;
	mov.u32 	%r615, _ZN6thrust24THRUST_300001_SM_1000_NS8cuda_cub4core6detail5shmemE;
	add.s32 	%r616, %r615, %r614;
	mov.b32 	%r617, %f90;
	st.shared.v2.u32 	[%r616], {%r264, %r617};
$L__BB2_281:
	not.pred 	%p145, %p9;
	@%p145 bra 	$L__BB2_283;
	sub.s32 	%r618, %r313, %r321;
	shl.b32 	%r619, %r618, 3;
	mov.u32 	%r620, _ZN6thrust24THRUST_300001_SM_1000_NS8cuda_cub4core6detail5shmemE;
	add.s32 	%r621, %r620, %r619;
	mov.b32 	%r622, %f91;
	st.shared.v2.u32 	[%r621], {%r265, %r622};
$L__BB2_283:
	not.pred 	%p146, %p10;
	@%p146 bra 	$L__BB2_285;
	sub.s32 	%r623, %r314, %r321;
	shl.b32 	%r624, %r623, 3;
	mov.u32 	%r625, _ZN6thrust24THRUST_300001_SM_1000_NS8cuda_cub4core6detail5shmemE;
	add.s32 	%r626, %r625, %r624;
	mov.b32 	%r627, %f92;
	st.shared.v2.u32 	[%r626], {%r266, %r627};
$L__BB2_285:
	not.pred 	%p147, %p11;
	@%p147 bra 	$L__BB2_287;
	sub.s32 	%r628, %r315, %r321;
	shl.b32 	%r629, %r628, 3;
	mov.u32 	%r630, _ZN6thrust24THRUST_300001_SM_1000_NS8cuda_cub4core6detail5shmemE;
	add.s32 	%r631, %r630, %r629;
	mov.b32 	%r632, %f93;
	st.shared.v2.u32 	[%r631], {%r267, %r632};
$L__BB2_287:
	not.pred 	%p148, %p7;
	@%p148 bra 	$L__BB2_289;
	sub.s32 	%r633, %r316, %r321;
	shl.b32 	%r634, %r633, 3;
	mov.u32 	%r635, _ZN6thrust24THRUST_300001_SM_1000_NS8cuda_cub4core6detail5shmemE;
	add.s32 	%r636, %r635, %r634;
	mov.b32 	%r637, %f94;
	st.shared.v2.u32 	[%r636], {%r268, %r637};
$L__BB2_289:
	not.pred 	%p149, %p8;
	@%p149 bra 	$L__BB2_291;
	sub.s32 	%r638, %r317, %r321;
	shl.b32 	%r639, %r638, 3;
	mov.u32 	%r640, _ZN6thrust24THRUST_300001_SM_1000_NS8cuda_cub4core6detail5shmemE;
	add.s32 	%r641, %r640, %r639;
	mov.b32 	%r642, %f95;
	st.shared.v2.u32 	[%r641], {%r269, %r642};
$L__BB2_291:
	mad.lo.s32 	%r643, %r230, 9, 8;
	setp.ne.s32 	%p150, %r643, %r3;
	setp.eq.s32 	%p151, %r270, %r271;
	and.pred  	%p152, %p150, %p151;
	@%p152 bra 	$L__BB2_293;
	sub.s32 	%r644, %r318, %r321;
	shl.b32 	%r645, %r644, 3;
	mov.u32 	%r646, _ZN6thrust24THRUST_300001_SM_1000_NS8cuda_cub4core6detail5shmemE;
	add.s32 	%r647, %r646, %r645;
	mov.b32 	%r648, %f96;
	st.shared.v2.u32 	[%r647], {%r270, %r648};
$L__BB2_293:
	bar.sync 	0;
	setp.ge.s32 	%p153, %r230, %r319;
	@%p153 bra 	$L__BB2_318;
	not.b32 	%r649, %r230;
	add.s32 	%r322, %r319, %r649;
	and.b32  	%r650, %r322, 768;
	setp.eq.s32 	%p154, %r650, 768;
	mov.u32 	%r1626, %r230;
	@%p154 bra 	$L__BB2_297;
	shr.u32 	%r651, %r322, 8;
	add.s32 	%r652, %r651, 1;
	and.b32  	%r653, %r652, 3;
	shl.b32 	%r654, %r230, 3;
	mov.u32 	%r655, _ZN6thrust24THRUST_300001_SM_1000_NS8cuda_cub4core6detail5shmemE;
	add.s32 	%r1622, %r655, %r654;
	add.s32 	%r1621, %r230, %r321;
	neg.s32 	%r1620, %r653;
	shl.b32 	%r656, %r652, 8;
	and.b32  	%r657, %r656, 768;
	add.s32 	%r1626, %r230, %r657;
$L__BB2_296:
	.pragma "nounroll";
	mul.wide.s32 	%rd127, %r1621, 4;
	add.s64 	%rd128, %rd5, %rd127;
	add.s64 	%rd129, %rd4, %rd127;
	ld.shared.v2.u32 	{%r658, %r659}, [%r1622];
	st.global.u32 	[%rd129], %r658;
	st.global.u32 	[%rd128], %r659;
	add.s32 	%r1622, %r1622, 2048;
	add.s32 	%r1621, %r1621, 256;
	add.s32 	%r1620, %r1620, 1;
	setp.ne.s32 	%p155, %r1620, 0;
	@%p155 bra 	$L__BB2_296;
$L__BB2_297:
	setp.lt.u32 	%p156, %r322, 768;
	@%p156 bra 	$L__BB2_318;
	add.s64 	%rd55, %rd4, 2048;
	add.s32 	%r1625, %r1626, %r321;
	add.s64 	%rd56, %rd5, 2048;
	shl.b32 	%r660, %r1626, 3;
	mov.u32 	%r661, _ZN6thrust24THRUST_300001_SM_1000_NS8cuda_cub4core6detail5shmemE;
	add.s32 	%r662, %r660, %r661;
	add.s32 	%r1624, %r662, 4096;
$L__BB2_299:
	mul.wide.s32 	%rd130, %r1625, 4;
	add.s64 	%rd131, %rd55, %rd130;
	add.s64 	%rd132, %rd56, %rd130;
	ld.shared.v2.u32 	{%r663, %r664}, [%r1624+-4096];
	st.global.u32 	[%rd131+-2048], %r663;
	st.global.u32 	[%rd132+-2048], %r664;
	ld.shared.v2.u32 	{%r665, %r666}, [%r1624+-2048];
	st.global.u32 	[%rd131+-1024], %r665;
	st.global.u32 	[%rd132+-1024], %r666;
	ld.shared.v2.u32 	{%r667, %r668}, [%r1624];
	st.global.u32 	[%rd131], %r667;
	st.global.u32 	[%rd132], %r668;
	ld.shared.v2.u32 	{%r669, %r670}, [%r1624+2048];
	st.global.u32 	[%rd131+1024], %r669;
	st.global.u32 	[%rd132+1024], %r670;
	add.s32 	%r1626, %r1626, 1024;
	add.s32 	%r1625, %r1625, 1024;
	add.s32 	%r1624, %r1624, 8192;
	setp.lt.s32 	%p157, %r1626, %r319;
	@%p157 bra 	$L__BB2_299;
	bra.uni 	$L__BB2_318;
$L__BB2_300:
	mul.lo.s32 	%r598, %r230, 9;
	setp.ne.s32 	%p123, %r598, %r3;
	setp.eq.s32 	%p124, %r1615, %r263;
	and.pred  	%p125, %p123, %p124;
	@%p125 bra 	$L__BB2_302;
	mul.wide.s32 	%rd100, %r1618, 4;
	add.s64 	%rd101, %rd4, %rd100;
	st.global.u32 	[%rd101], %r1615;
	add.s64 	%rd102, %rd5, %rd100;
	st.global.f32 	[%rd102], %f488;
$L__BB2_302:
	not.pred 	%p126, %p6;
	@%p126 bra 	$L__BB2_304;
	mul.wide.s32 	%rd103, %r311, 4;
	add.s64 	%rd104, %rd4, %rd103;
	st.global.u32 	[%rd104], %r263;
	add.s64 	%rd105, %rd5, %rd103;
	st.global.f32 	[%rd105], %f89;
$L__BB2_304:
	mad.lo.s32 	%r599, %r230, 9, 2;
	setp.ne.s32 	%p127, %r599, %r3;
	setp.eq.s32 	%p128, %r264, %r265;
	and.pred  	%p129, %p127, %p128;
	@%p129 bra 	$L__BB2_306;
	mul.wide.s32 	%rd106, %r312, 4;
	add.s64 	%rd107, %rd4, %rd106;
	st.global.u32 	[%rd107], %r264;
	add.s64 	%rd108, %rd5, %rd106;
	st.global.f32 	[%rd108], %f90;
$L__BB2_306:
	not.pred 	%p130, %p9;
	@%p130 bra 	$L__BB2_308;
	mul.wide.s32 	%rd109, %r313, 4;
	add.s64 	%rd110, %rd4, %rd109;
	st.global.u32 	[%rd110], %r265;
	add.s64 	%rd111, %rd5, %rd109;
	st.global.f32 	[%rd111], %f91;
$L__BB2_308:
	not.pred 	%p131, %p10;
	@%p131 bra 	$L__BB2_310;
	mul.wide.s32 	%rd112, %r314, 4;
	add.s64 	%rd113, %rd4, %rd112;
	st.global.u32 	[%rd113], %r266;
	add.s64 	%rd114, %rd5, %rd112;
	st.global.f32 	[%rd114], %f92;
$L__BB2_310:
	not.pred 	%p132, %p11;
	@%p132 bra 	$L__BB2_312;
	mul.wide.s32 	%rd115, %r315, 4;
	add.s64 	%rd116, %rd4, %rd115;
	st.global.u32 	[%rd116], %r267;
	add.s64 	%rd117, %rd5, %rd115;
	st.global.f32 	[%rd117], %f93;
$L__BB2_312:
	not.pred 	%p133, %p7;
	@%p133 bra 	$L__BB2_314;
	mul.wide.s32 	%rd118, %r316, 4;
	add.s64 	%rd119, %rd4, %rd118;
	st.global.u32 	[%rd119], %r268;
	add.s64 	%rd120, %rd5, %rd118;
	st.global.f32 	[%rd120], %f94;
$L__BB2_314:
	not.pred 	%p134, %p8;
	@%p134 bra 	$L__BB2_316;
	mul.wide.s32 	%rd121, %r317, 4;
	add.s64 	%rd122, %rd4, %rd121;
	st.global.u32 	[%rd122], %r269;
	add.s64 	%rd123, %rd5, %rd121;
	st.global.f32 	[%rd123], %f95;
$L__BB2_316:
	mad.lo.s32 	%r600, %r230, 9, 8;
	setp.ne.s32 	%p135, %r600, %r3;
	setp.eq.s32 	%p136, %r270, %r271;
	and.pred  	%p137, %p135, %p136;
	@%p137 bra 	$L__BB2_318;
	mul.wide.s32 	%rd124, %r318, 4;
	add.s64 	%rd125, %rd4, %rd124;
	st.global.u32 	[%rd125], %r270;
	add.s64 	%rd126, %rd5, %rd124;
	st.global.f32 	[%rd126], %f96;
$L__BB2_318:
	setp.ne.s32 	%p158, %r230, 255;
	@%p158 bra 	$L__BB2_322;
	setp.ne.s32 	%p159, %r3, 2304;
	@%p159 bra 	$L__BB2_321;
	mul.wide.s32 	%rd133, %r1627, 4;
	add.s64 	%rd134, %rd4, %rd133;
	st.global.u32 	[%rd134], %r271;
	add.s64 	%rd135, %rd5, %rd133;
	st.global.f32 	[%rd135], %f97;
	add.s32 	%r1627, %r1627, 1;
$L__BB2_321:
	ld.param.u64 	%rd328, [_ZN6thrust24THRUST_300001_SM_1000_NS8cuda_cub4core6detail13_kernel_agentINS1_15__reduce_by_key16ReduceByKeyAgentINS0_6detail15normal_iteratorINS0_10device_ptrIiEEEENS8_INS9_IfEEEESB_SD_N4cuda3std3__48equal_toIiEENSG_4plusIfEEPiiEEJSB_SD_SB_SD_SL_N3cub18CUB_300001_SM_100024ReduceByKeyScanTileStateIfiLb1EEESI_SK_iiEEEvDpT0__param_4];
	cvta.to.global.u64 	%rd136, %rd328;
	st.global.u32 	[%rd136], %r1627;
$L__BB2_322:
	ret;

}
	// .globl	_ZN6thrust24THRUST_300001_SM_1000_NS8cuda_cub4core6detail13_kernel_agentINS1_15__reduce_by_key9InitAgentIN3cub18CUB_300001_SM_100024ReduceByKeyScanTileStateIflLb1EEElPlEEJSA_lSB_EEEvDpT0_
.visible .entry _ZN6thrust24THRUST_300001_SM_1000_NS8cuda_cub4core6detail13_kernel_agentINS1_15__reduce_by_key9InitAgentIN3cub18CUB_300001_SM_100024ReduceByKeyScanTileStateIflLb1EEElPlEEJSA_lSB_EEEvDpT0_(
	.param .align 8 .b8 _ZN6thrust24THRUST_300001_SM_1000_NS8cuda_cub4core6detail13_kernel_agentINS1_15__reduce_by_key9InitAgentIN3cub18CUB_300001_SM_100024ReduceByKeyScanTileStateIflLb1EEElPlEEJSA_lSB_EEEvDpT0__param_0[8],
	.param .u64 _ZN6thrust24THRUST_300001_SM_1000_NS8cuda_cub4core6detail13_kernel_agentINS1_15__reduce_by_key9InitAgentIN3cub18CUB_300001_SM_100024ReduceByKeyScanTileStateIflLb1EEElPlEEJSA_lSB_EEEvDpT0__param_1,
	.param .u64 .ptr .align 1 _ZN6thrust24THRUST_300001_SM_1000_NS8cuda_cub4core6detail13_kernel_agentINS1_15__reduce_by_key9InitAgentIN3cub18CUB_300001_SM_100024ReduceByKeyScanTileStateIflLb1EEElPlEEJSA_lSB_EEEvDpT0__param_2
)
.maxntid 128
{
	.reg .pred 	%p<6>;
	.reg .b32 	%r<16>;
	.reg .b64 	%rd<12>;

	ld.param.u64 	%rd3, [_ZN6thrust24THRUST_300001_SM_1000_NS8cuda_cub4core6detail13_kernel_agentINS1_15__reduce_by_key9InitAgentIN3cub18CUB_300001_SM_100024ReduceByKeyScanTileStateIflLb1EEElPlEEJSA_lSB_EEEvDpT0__param_0];
	ld.param.u32 	%r8, [_ZN6thrust24THRUST_300001_SM_1000_NS8cuda_cub4core6detail13_kernel_agentINS1_15__reduce_by_key9InitAgentIN3cub18CUB_300001_SM_100024ReduceByKeyScanTileStateIflLb1EEElPlEEJSA_lSB_EEEvDpT0__param_1];
	ld.param.u64 	%rd2, [_ZN6thrust24THRUST_300001_SM_1000_NS8cuda_cub4core6detail13_kernel_agentINS1_15__reduce_by_key9InitAgentIN3cub18CUB_300001_SM_100024ReduceByKeyScanTileStateIflLb1EEElPlEEJSA_lSB_EEEvDpT0__param_2];
	cvta.to.global.u64 	%rd1, %rd3;
	mov.u32 	%r1, %ctaid.x;
	mov.u32 	%r9, %ntid.x;
	mov.u32 	%r2, %tid.x;
	mad.lo.s32 	%r3, %r1, %r9, %r2;
	setp.ge.s32 	%p1, %r3, %r8;
	@%p1 bra 	$L__BB3_2;
	mul.wide.s32 	%rd4, %r3, 16;
	add.s64 	%rd5, %rd1, %rd4;
	mov.b64 	%rd6, 0;
	mov.b64 	%rd7, 425201762304;
	st.global.v2.u64 	[%rd5+512], {%rd7, %rd6};
$L__BB3_2:
	mov.b32 	%r15, 0;
	setp.ne.s32 	%p2, %r1, 0;
	setp.gt.u32 	%p3, %r2, 31;
	or.pred  	%p4, %p2, %p3;
	@%p4 bra 	$L__BB3_4;
	mul.wide.u32 	%rd8, %r2, 16;
	add.s64 	%rd9, %rd1, %rd8;
	st.global.v4.u32 	[%rd9], {%r15, %r15, %r15, %r15};
$L__BB3_4:
	or.b32  	%r14, %r1, %r2;
	setp.ne.s32 	%p5, %r14, 0;
	@%p5 bra 	$L__BB3_6;
	cvta.to.global.u64 	%rd10, %rd2;
	mov.b64 	%rd11, 0;
	st.global.u64 	[%rd10], %rd11;
$L__BB3_6:
	ret;

}
	// .globl	_ZN6thrust24THRUST_300001_SM_1000_NS8cuda_cub4core6detail13_kernel_agentINS1_15__reduce_by_key16ReduceByKeyAgentINS0_6detail15normal_iteratorINS0_10device_ptrIiEEEENS8_INS9_IfEEEESB_SD_N4cuda3std3__48equal_toIiEENSG_4plusIfEEPllEEJSB_SD_SB_SD_SL_N3cub18CUB_300001_SM_100024ReduceByKeyScanTileStateIflLb1EEESI_SK_llEEEvDpT0_
.visible .entry _ZN6thrust24THRUST_300001_SM_1000_NS8cuda_cub4core6detail13_kernel_agentINS1_15__reduce_by_key16ReduceByKeyAgentINS0_6detail15normal_iteratorINS0_10device_ptrIiEEEENS8_INS9_IfEEEESB_SD_N4cuda3std3__48equal_toIiEENSG_4plusIfEEPllEEJSB_SD_SB_SD_SL_N3cub18CUB_300001_SM_100024ReduceByKeyScanTileStateIflLb1EEESI_SK_llEEEvDpT0_(
	.param .align 8 .b8 _ZN6thrust24THRUST_300001_SM_1000_NS8cuda_cub4core6detail13_kernel_agentINS1_15__reduce_by_key16ReduceByKeyAgentINS0_6detail15normal_iteratorINS0_10device_ptrIiEEEENS8_INS9_IfEEEESB_SD_N4cuda3std3__48equal_toIiEENSG_4plusIfEEPllEEJSB_SD_SB_SD_SL_N3cub18CUB_300001_SM_100024ReduceByKeyScanTileStateIflLb1EEESI_SK_llEEEvDpT0__param_0[8],
	.param .align 8 .b8 _ZN6thrust24THRUST_300001_SM_1000_NS8cuda_cub4core6detail13_kernel_agentINS1_15__reduce_by_key16ReduceByKeyAgentINS0_6detail15normal_iteratorINS0_10device_ptrIiEEEENS8_INS9_IfEEEESB_SD_N4cuda3std3__48equal_toIiEENSG_4plusIfEEPllEEJSB_SD_SB_SD_SL_N3cub18CUB_300001_SM_100024ReduceByKeyScanTileStateIflLb1EEESI_SK_llEEEvDpT0__param_1[8],
	.param .align 8 .b8 _ZN6thrust24THRUST_300001_SM_1000_NS8cuda_cub4core6detail13_kernel_agentINS1_15__reduce_by_key16ReduceByKeyAgentINS0_6detail15normal_iteratorINS0_10device_ptrIiEEEENS8_INS9_IfEEEESB_SD_N4cuda3std3__48equal_toIiEENSG_4plusIfEEPllEEJSB_SD_SB_SD_SL_N3cub18CUB_300001_SM_100024ReduceByKeyScanTileStateIflLb1EEESI_SK_llEEEvDpT0__param_2[8],
	.param .align 8 .b8 _ZN6thrust24THRUST_300001_SM_1000_NS8cuda_cub4core6detail13_kernel_agentINS1_15__reduce_by_key16ReduceByKeyAgentINS0_6detail15normal_iteratorINS0_10device_ptrIiEEEENS8_INS9_IfEEEESB_SD_N4cuda3std3__48equal_toIiEENSG_4plusIfEEPllEEJSB_SD_SB_SD_SL_N3cub18CUB_300001_SM_100024ReduceByKeyScanTileStateIflLb1EEESI_SK_llEEEvDpT0__param_3[8],
	.param .u64 .ptr .align 1 _ZN6thrust24THRUST_300001_SM_1000_NS8cuda_cub4core6detail13_kernel_agentINS1_15__reduce_by_key16ReduceByKeyAgentINS0_6detail15normal_iteratorINS0_10device_ptrIiEEEENS8_INS9_IfEEEESB_SD_N4cuda3std3__48equal_toIiEENSG_4plusIfEEPllEEJSB_SD_SB_SD_SL_N3cub18CUB_300001_SM_100024ReduceByKeyScanTileStateIflLb1EEESI_SK_llEEEvDpT0__param_4,
	.param .align 8 .b8 _ZN6thrust24THRUST_300001_SM_1000_NS8cuda_cub4core6detail13_kernel_agentINS1_15__reduce_by_key16ReduceByKeyAgentINS0_6detail15normal_iteratorINS0_10device_ptrIiEEEENS8_INS9_IfEEEESB_SD_N4cuda3std3__48equal_toIiEENSG_4plusIfEEPllEEJSB_SD_SB_SD_SL_N3cub18CUB_300001_SM_100024ReduceByKeyScanTileStateIflLb1EEESI_SK_llEEEvDpT0__param_5[8],
	.param .align 1 .b8 _ZN6thrust24THRUST_300001_SM_1000_NS8cuda_cub4core6detail13_kernel_agentINS1_15__reduce_by_key16ReduceByKeyAgentINS0_6detail15normal_iteratorINS0_10device_ptrIiEEEENS8_INS9_IfEEEESB_SD_N4cuda3std3__48equal_toIiEENSG_4plusIfEEPllEEJSB_SD_SB_SD_SL_N3cub18CUB_300001_SM_100024ReduceByKeyScanTileStateIflLb1EEESI_SK_llEEEvDpT0__param_6[1],
	.param .align 1 .b8 _ZN6thrust24THRUST_300001_SM_1000_NS8cuda_cub4core6detail13_kernel_agentINS1_15__reduce_by_key16ReduceByKeyAgentINS0_6detail15normal_iteratorINS0_10device_ptrIiEEEENS8_INS9_IfEEEESB_SD_N4cuda3std3__48equal_toIiEENSG_4plusIfEEPllEEJSB_SD_SB_SD_SL_N3cub18CUB_300001_SM_100024ReduceByKeyScanTileStateIflLb1EEESI_SK_llEEEvDpT0__param_7[1],
	.param .u64 _ZN6thrust24THRUST_300001_SM_1000_NS8cuda_cub4core6detail13_kernel_agentINS1_15__reduce_by_key16ReduceByKeyAgentINS0_6detail15normal_iteratorINS0_10device_ptrIiEEEENS8_INS9_IfEEEESB_SD_N4cuda3std3__48equal_toIiEENSG_4plusIfEEPllEEJSB_SD_SB_SD_SL_N3cub18CUB_300001_SM_100024ReduceByKeyScanTileStateIflLb1EEESI_SK_llEEEvDpT0__param_8,
	.param .u64 _ZN6thrust24THRUST_300001_SM_1000_NS8cuda_cub4core6detail13_kernel_agentINS1_15__reduce_by_key16ReduceByKeyAgentINS0_6detail15normal_iteratorINS0_10device_ptrIiEEEENS8_INS9_IfEEEESB_SD_N4cuda3std3__48equal_toIiEENSG_4plusIfEEPllEEJSB_SD_SB_SD_SL_N3cub18CUB_300001_SM_100024ReduceByKeyScanTileStateIflLb1EEESI_SK_llEEEvDpT0__param_9
)
.maxntid 256
{
	.reg .pred 	%p<462>;
	.reg .b32 	%r<1724>;
	.reg .b32 	%f<512>;
	.reg .b64 	%rd<845>;

	ld.param.u64 	%rd1, [_ZN6thrust24THRUST_300001_SM_1000_NS8cuda_cub4core6detail13_kernel_agentINS1_15__reduce_by_key16ReduceByKeyAgentINS0_6detail15normal_iteratorINS0_10device_ptrIiEEEENS8_INS9_IfEEEESB_SD_N4cuda3std3__48equal_toIiEENSG_4plusIfEEPllEEJSB_SD_SB_SD_SL_N3cub18CUB_300001_SM_100024ReduceByKeyScanTileStateIflLb1EEESI_SK_llEEEvDpT0__param_5];
	ld.param.u64 	%rd2, [_ZN6thrust24THRUST_300001_SM_1000_NS8cuda_cub4core6detail13_kernel_agentINS1_15__reduce_by_key16ReduceByKeyAgentINS0_6detail15normal_iteratorINS0_10device_ptrIiEEEENS8_INS9_IfEEEESB_SD_N4cuda3std3__48equal_toIiEENSG_4plusIfEEPllEEJSB_SD_SB_SD_SL_N3cub18CUB_300001_SM_100024ReduceByKeyScanTileStateIflLb1EEESI_SK_llEEEvDpT0__param_0];
	ld.param.u64 	%rd3, [_ZN6thrust24THRUST_300001_SM_1000_NS8cuda_cub4core6detail13_kernel_agentINS1_15__reduce_by_key16ReduceByKeyAgentINS0_6detail15normal_iteratorINS0_10device_ptrIiEEEENS8_INS9_IfEEEESB_SD_N4cuda3std3__48equal_toIiEENSG_4plusIfEEPllEEJSB_SD_SB_SD_SL_N3cub18CUB_300001_SM_100024ReduceByKeyScanTileStateIflLb1EEESI_SK_llEEEvDpT0__param_1];
	ld.param.u64 	%rd221, [_ZN6thrust24THRUST_300001_SM_1000_NS8cuda_cub4core6detail13_kernel_agentINS1_15__reduce_by_key16ReduceByKeyAgentINS0_6detail15normal_iteratorINS0_10device_ptrIiEEEENS8_INS9_IfEEEESB_SD_N4cuda3std3__48equal_toIiEENSG_4plusIfEEPllEEJSB_SD_SB_SD_SL_N3cub18CUB_300001_SM_100024ReduceByKeyScanTileStateIflLb1EEESI_SK_llEEEvDpT0__param_3];
	ld.param.u64 	%rd222, [_ZN6thrust24THRUST_300001_SM_1000_NS8cuda_cub4core6detail13_kernel_agentINS1_15__reduce_by_key16ReduceByKeyAgentINS0_6detail15normal_iteratorINS0_10device_ptrIiEEEENS8_INS9_IfEEEESB_SD_N4cuda3std3__48equal_toIiEENSG_4plusIfEEPllEEJSB_SD_SB_SD_SL_N3cub18CUB_300001_SM_100024ReduceByKeyScanTileStateIflLb1EEESI_SK_llEEEvDpT0__param_2];
	ld.param.u64 	%rd220, [_ZN6thrust24THRUST_300001_SM_1000_NS8cuda_cub4core6detail13_kernel_agentINS1_15__reduce_by_key16ReduceByKeyAgentINS0_6detail15normal_iteratorINS0_10device_ptrIiEEEENS8_INS9_IfEEEESB_SD_N4cuda3std3__48equal_toIiEENSG_4plusIfEEPllEEJSB_SD_SB_SD_SL_N3cub18CUB_300001_SM_100024ReduceByKeyScanTileStateIflLb1EEESI_SK_llEEEvDpT0__param_8];
	cvta.to.global.u64 	%rd4, %rd222;
	cvta.to.global.u64 	%rd5, %rd221;
	mov.u32 	%r1, %ctaid.x;
	mul.wide.u32 	%rd6, %r1, 2304;
	sub.s64 	%rd7, %rd220, %rd6;
	setp.lt.s64 	%p12, %rd7, 2305;
	@%p12 bra 	$L__BB4_142;
	setp.ne.s32 	%p281, %r1, 0;
	@%p281 bra 	$L__BB4_52;
	mov.u32 	%r2, %tid.x;
	and.b32  	%r1476, %r2, 31;
	and.b32  	%r1477, %r2, 992;
	mul.lo.s32 	%r1478, %r1477, 9;
	or.b32  	%r1479, %r1478, %r1476;
	cvt.u64.u32 	%rd701, %r1479;
	add.s64 	%rd702, %rd6, %rd701;
	shl.b64 	%rd703, %rd702, 2;
	add.s64 	%rd682, %rd2, %rd703;
	// begin inline asm
	ld.global.nc.u32 %r1456, [%rd682];
	// end inline asm
	add.s64 	%rd683, %rd682, 128;
	// begin inline asm
	ld.global.nc.u32 %r1457, [%rd683];
	// end inline asm
	add.s64 	%rd684, %rd682, 256;
	// begin inline asm
	ld.global.nc.u32 %r1458, [%rd684];
	// end inline asm
	add.s64 	%rd685, %rd682, 384;
	// begin inline asm
	ld.global.nc.u32 %r1459, [%rd685];
	// end inline asm
	add.s64 	%rd686, %rd682, 512;
	// begin inline asm
	ld.global.nc.u32 %r1460, [%rd686];
	// end inline asm
	add.s64 	%rd687, %rd682, 640;
	// begin inline asm
	ld.global.nc.u32 %r1461, [%rd687];
	// end inline asm
	add.s64 	%rd688, %rd682, 768;
	// begin inline asm
	ld.global.nc.u32 %r1462, [%rd688];
	// end inline asm
	add.s64 	%rd689, %rd682, 896;
	// begin inline asm
	ld.global.nc.u32 %r1463, [%rd689];
	// end inline asm
	add.s64 	%rd690, %rd682, 1024;
	// begin inline asm
	ld.global.nc.u32 %r1464, [%rd690];
	// end inline asm
	// begin inline asm
	mov.u32 %r1465, %laneid;
	// end inline asm
	shr.u32 	%r4, %r2, 5;
	mad.lo.s32 	%r1480, %r4, 288, %r1465;
	shl.b32 	%r1481, %r1480, 2;
	mov.u32 	%r1482, _ZN6thrust24THRUST_300001_SM_1000_NS8cuda_cub4core6detail5shmemE;
	add.s32 	%r1483, %r1482, %r1481;
	st.shared.u32 	[%r1483], %r1456;
	st.shared.u32 	[%r1483+128], %r1457;
	st.shared.u32 	[%r1483+256], %r1458;
	st.shared.u32 	[%r1483+384], %r1459;
	st.shared.u32 	[%r1483+512], %r1460;
	st.shared.u32 	[%r1483+640], %r1461;
	st.shared.u32 	[%r1483+768], %r1462;
	st.shared.u32 	[%r1483+896], %r1463;
	st.shared.u32 	[%r1483+1024], %r1464;
	bar.warp.sync 	-1;
	shl.b32 	%r1484, %r1465, 5;
	add.s32 	%r1485, %r1483, %r1484;
	ld.shared.u32 	%r5, [%r1485];
	ld.shared.u32 	%r6, [%r1485+4];
	ld.shared.u32 	%r7, [%r1485+8];
	ld.shared.u32 	%r8, [%r1485+12];
	ld.shared.u32 	%r9, [%r1485+16];
	ld.shared.u32 	%r10, [%r1485+20];
	ld.shared.u32 	%r11, [%r1485+24];
	ld.shared.u32 	%r12, [%r1485+28];
	ld.shared.u32 	%r13, [%r1485+32];
	bar.sync 	0;
	add.s64 	%rd691, %rd3, %rd703;
	// begin inline asm
	ld.global.nc.u32 %r1466, [%rd691];
	// end inline asm
	add.s64 	%rd692, %rd691, 128;
	// begin inline asm
	ld.global.nc.u32 %r1467, [%rd692];
	// end inline asm
	add.s64 	%rd693, %rd691, 256;
	// begin inline asm
	ld.global.nc.u32 %r1468, [%rd693];
	// end inline asm
	add.s64 	%rd694, %rd691, 384;
	// begin inline asm
	ld.global.nc.u32 %r1469, [%rd694];
	// end inline asm
	add.s64 	%rd695, %rd691, 512;
	// begin inline asm
	ld.global.nc.u32 %r1470, [%rd695];
	// end inline asm
	add.s64 	%rd696, %rd691, 640;
	// begin inline asm
	ld.global.nc.u32 %r1471, [%rd696];
	// end inline asm
	add.s64 	%rd697, %rd691, 768;
	// begin inline asm
	ld.global.nc.u32 %r1472, [%rd697];
	// end inline asm
	add.s64 	%rd698, %rd691, 896;
	// begin inline asm
	ld.global.nc.u32 %r1473, [%rd698];
	// end inline asm
	add.s64 	%rd699, %rd691, 1024;
	// begin inline asm
	ld.global.nc.u32 %r1474, [%rd699];
	// end inline asm
	st.shared.u32 	[%r1483], %r1466;
	st.shared.u32 	[%r1483+128], %r1467;
	st.shared.u32 	[%r1483+256], %r1468;
	st.shared.u32 	[%r1483+384], %r1469;
	st.shared.u32 	[%r1483+512], %r1470;
	st.shared.u32 	[%r1483+640], %r1471;
	st.shared.u32 	[%r1483+768], %r1472;
	st.shared.u32 	[%r1483+896], %r1473;
	st.shared.u32 	[%r1483+1024], %r1474;
	bar.warp.sync 	-1;
	ld.shared.f32 	%f1, [%r1485];
	ld.shared.f32 	%f2, [%r1485+4];
	ld.shared.f32 	%f3, [%r1485+8];
	ld.shared.f32 	%f4, [%r1485+12];
	ld.shared.f32 	%f5, [%r1485+16];
	ld.shared.f32 	%f6, [%r1485+20];
	ld.shared.f32 	%f7, [%r1485+24];
	ld.shared.f32 	%f8, [%r1485+28];
	ld.shared.f32 	%f9, [%r1485+32];
	bar.sync 	0;
	shl.b32 	%r1486, %r2, 2;
	add.s32 	%r1487, %r1482, %r1486;
	add.s32 	%r14, %r1487, 1240;
	st.shared.u32 	[%r1487+1240], %r13;
	bar.sync 	0;
	setp.eq.s32 	%p391, %r2, 0;
	mov.b64 	%rd795, 0;
	@%p391 bra 	$L__BB4_4;
	ld.shared.u32 	%r1674, [%r14+-4];
	setp.ne.s32 	%p392, %r1674, %r5;
	selp.u64 	%rd795, 1, 0, %p392;
$L__BB4_4:
	setp.ne.s32 	%p393, %r5, %r6;
	selp.u64 	%rd704, 1, 0, %p393;
	setp.ne.s32 	%p394, %r6, %r7;
	selp.u64 	%rd705, 1, 0, %p394;
	setp.ne.s32 	%p395, %r7, %r8;
	selp.u64 	%rd706, 1, 0, %p395;
	setp.ne.s32 	%p396, %r8, %r9;
	selp.u64 	%rd707, 1, 0, %p396;
	setp.ne.s32 	%p397, %r9, %r10;
	selp.u64 	%rd708, 1, 0, %p397;
	setp.ne.s32 	%p398, %r10, %r11;
	selp.u64 	%rd709, 1, 0, %p398;
	setp.ne.s32 	%p399, %r11, %r12;
	selp.u64 	%rd710, 1, 0, %p399;
	setp.ne.s32 	%p400, %r12, %r13;
	selp.u64 	%rd711, 1, 0, %p400;
	add.s64 	%rd10, %rd795, %rd704;
	add.f32 	%f410, %f1, %f2;
	selp.f32 	%f411, %f2, %f410, %p393;
	add.s64 	%rd11, %rd10, %rd705;
	add.f32 	%f412, %f411, %f3;
	selp.f32 	%f413, %f3, %f412, %p394;
	add.s64 	%rd12, %rd11, %rd706;
	add.f32 	%f414, %f413, %f4;
	selp.f32 	%f415, %f4, %f414, %p395;
	add.s64 	%rd13, %rd12, %rd707;
	add.f32 	%f416, %f415, %f5;
	selp.f32 	%f417, %f5, %f416, %p396;
	add.s64 	%rd14, %rd13, %rd708;
	add.f32 	%f418, %f417, %f6;
	selp.f32 	%f419, %f6, %f418, %p397;
	add.s64 	%rd15, %rd14, %rd709;
	add.f32 	%f420, %f419, %f7;
	selp.f32 	%f421, %f7, %f420, %p398;
	add.s64 	%rd16, %rd15, %rd710;
	add.f32 	%f422, %f421, %f8;
	selp.f32 	%f423, %f8, %f422, %p399;
	add.s64 	%rd712, %rd16, %rd711;
	mov.b64 	{%r1489, %r1494}, %rd712;
	add.f32 	%f424, %f423, %f9;
	selp.f32 	%f425, %f9, %f424, %p400;
	mov.b32 	%r1605, 1;
	mov.b32 	%r1606, 0;
	mov.b32 	%r1607, -1;
	// begin inline asm
	shfl.sync.up.b32 %r1488, %r1489, %r1605, %r1606, %r1607;
	// end inline asm
	// begin inline asm
	shfl.sync.up.b32 %r1493, %r1494, %r1605, %r1606, %r1607;
	// end inline asm
	mov.b64 	%rd713, {%r1488, %r1493};
	mov.b32 	%r1499, %f425;
	// begin inline asm
	shfl.sync.up.b32 %r1498, %r1499, %r1605, %r1606, %r1607;
	// end inline asm
	mov.b32 	%f426, %r1498;
	// begin inline asm
	shfl.sync.up.b32 %r1503, %r1504, %r1605, %r1606, %r1607;
	// end inline asm
	setp.eq.s64 	%p401, %rd712, 0;
	add.f32 	%f427, %f425, %f426;
	selp.f32 	%f428, %f427, %f425, %p401;
	setp.lt.s32 	%p402, %r1465, 1;
	selp.f32 	%f429, %f425, %f428, %p402;
	selp.b64 	%rd714, 0, %rd713, %p402;
	add.s64 	%rd715, %rd714, %rd712;
	mov.b64 	{%r1509, %r1514}, %rd715;
	mov.b32 	%r1525, 2;
	// begin inline asm
	shfl.sync.up.b32 %r1508, %r1509, %r1525, %r1606, %r1607;
	// end inline asm
	// begin inline asm
	shfl.sync.up.b32 %r1513, %r1514, %r1525, %r1606, %r1607;
	// end inline asm
	mov.b64 	%rd716, {%r1508, %r1513};
	mov.b32 	%r1519, %f429;
	// begin inline asm
	shfl.sync.up.b32 %r1518, %r1519, %r1525, %r1606, %r1607;
	// end inline asm
	mov.b32 	%f430, %r1518;
	// begin inline asm
	shfl.sync.up.b32 %r1523, %r1524, %r1525, %r1606, %r1607;
	// end inline asm
	setp.eq.s64 	%p403, %rd715, 0;
	add.f32 	%f431, %f429, %f430;
	selp.f32 	%f432, %f431, %f429, %p403;
	setp.lt.s32 	%p404, %r1465, 2;
	selp.f32 	%f433, %f429, %f432, %p404;
	selp.b64 	%rd717, 0, %rd716, %p404;
	add.s64 	%rd718, %rd717, %rd715;
	mov.b64 	{%r1529, %r1534}, %rd718;
	mov.b32 	%r1545, 4;
	// begin inline asm
	shfl.sync.up.b32 %r1528, %r1529, %r1545, %r1606, %r1607;
	// end inline asm
	// begin inline asm
	shfl.sync.up.b32 %r1533, %r1534, %r1545, %r1606, %r1607;
	// end inline asm
	mov.b64 	%rd719, {%r1528, %r1533};
	mov.b32 	%r1539, %f433;
	// begin inline asm
	shfl.sync.up.b32 %r1538, %r1539, %r1545, %r1606, %r1607;
	// end inline asm
	mov.b32 	%f434, %r1538;
	// begin inline asm
	shfl.sync.up.b32 %r1543, %r1544, %r1545, %r1606, %r1607;
	// end inline asm
	setp.eq.s64 	%p405, %rd718, 0;
	add.f32 	%f435, %f433, %f434;
	selp.f32 	%f436, %f435, %f433, %p405;
	setp.lt.s32 	%p406, %r1465, 4;
	selp.f32 	%f437, %f433, %f436, %p406;
	selp.b64 	%rd720, 0, %rd719, %p406;
	add.s64 	%rd721, %rd720, %rd718;
	mov.b64 	{%r1549, %r1554}, %rd721;
	mov.b32 	%r1565, 8;
	// begin inline asm
	shfl.sync.up.b32 %r1548, %r1549, %r1565, %r1606, %r1607;
	// end inline asm
	// begin inline asm
	shfl.sync.up.b32 %r1553, %r1554, %r1565, %r1606, %r1607;
	// end inline asm
	mov.b64 	%rd722, {%r1548, %r1553};
	mov.b32 	%r1559, %f437;
	// begin inline asm
	shfl.sync.up.b32 %r1558, %r1559, %r1565, %r1606, %r1607;
	// end inline asm
	mov.b32 	%f438, %r1558;
	// begin inline asm
	shfl.sync.up.b32 %r1563, %r1564, %r1565, %r1606, %r1607;
	// end inline asm
	setp.eq.s64 	%p407, %rd721, 0;
	add.f32 	%f439, %f437, %f438;
	selp.f32 	%f440, %f439, %f437, %p407;
	setp.lt.s32 	%p408, %r1465, 8;
	selp.f32 	%f441, %f437, %f440, %p408;
	selp.b64 	%rd723, 0, %rd722, %p408;
	add.s64 	%rd724, %rd723, %rd721;
	mov.b64 	{%r1569, %r1574}, %rd724;
	mov.b32 	%r1585, 16;
	// begin inline asm
	shfl.sync.up.b32 %r1568, %r1569, %r1585, %r1606, %r1607;
	// end inline asm
	// begin inline asm
	shfl.sync.up.b32 %r1573, %r1574, %r1585, %r1606, %r1607;
	// end inline asm
	mov.b64 	%rd725, {%r1568, %r1573};
	mov.b32 	%r1579, %f441;
	// begin inline asm
	shfl.sync.up.b32 %r1578, %r1579, %r1585, %r1606, %r1607;
	// end inline asm
	mov.b32 	%f442, %r1578;
	// begin inline asm
	shfl.sync.up.b32 %r1583, %r1584, %r1585, %r1606, %r1607;
	// end inline asm
	setp.eq.s64 	%p409, %rd724, 0;
	add.f32 	%f443, %f441, %f442;
	selp.f32 	%f10, %f443, %f441, %p409;
	setp.lt.s32 	%p410, %r1465, 16;
	selp.f32 	%f444, %f441, %f10, %p410;
	selp.b64 	%rd726, 0, %rd725, %p410;
	add.s64 	%rd17, %rd726, %rd724;
	mov.b64 	{%r1589, %r1594}, %rd17;
	// begin inline asm
	shfl.sync.up.b32 %r1588, %r1589, %r1605, %r1606, %r1607;
	// end inline asm
	// begin inline asm
	shfl.sync.up.b32 %r1593, %r1594, %r1605, %r1606, %r1607;
	// end inline asm
	mov.b32 	%r1599, %f444;
	// begin inline asm
	shfl.sync.up.b32 %r1598, %r1599, %r1605, %r1606, %r1607;
	// end inline asm
	// begin inline asm
	shfl.sync.up.b32 %r1603, %r1604, %r1605, %r1606, %r1607;
	// end inline asm
	setp.ne.s32 	%p411, %r1465, 31;
	@%p411 bra 	$L__BB4_6;
	shl.b32 	%r1608, %r4, 4;
	mov.u32 	%r1609, _ZN6thrust24THRUST_300001_SM_1000_NS8cuda_cub4core6detail5shmemE;
	add.s32 	%r1610, %r1609, %r1608;
	st.shared.u64 	[%r1610], %rd17;
	st.shared.f32 	[%r1610+8], %f10;
$L__BB4_6:
	mov.b64 	%rd727, {%r1588, %r1593};
	mov.b32 	%f445, %r1598;
	setp.ne.s32 	%p412, %r11, %r12;
	setp.ne.s32 	%p413, %r10, %r11;
	setp.ne.s32 	%p414, %r9, %r10;
	setp.ne.s32 	%p415, %r8, %r9;
	setp.ne.s32 	%p416, %r7, %r8;
	setp.ne.s32 	%p417, %r6, %r7;
	setp.ne.s32 	%p418, %r5, %r6;
	setp.ne.s32 	%p419, %r2, 0;
	bar.sync 	0;
	ld.shared.u64 	%rd728, [_ZN6thrust24THRUST_300001_SM_1000_NS8cuda_cub4core6detail5shmemE];
	ld.shared.f32 	%f446, [_ZN6thrust24THRUST_300001_SM_1000_NS8cuda_cub4core6detail5shmemE+8];
	ld.shared.u64 	%rd729, [_ZN6thrust24THRUST_300001_SM_1000_NS8cuda_cub4core6detail5shmemE+16];
	ld.shared.f32 	%f447, [_ZN6thrust24THRUST_300001_SM_1000_NS8cuda_cub4core6detail5shmemE+24];
	add.s64 	%rd730, %rd729, %rd728;
	setp.eq.s64 	%p420, %rd729, 0;
	add.f32 	%f448, %f446, %f447;
	selp.f32 	%f449, %f448, %f447, %p420;
	setp.eq.s32 	%p421, %r4, 2;
	selp.b64 	%rd731, %rd730, %rd728, %p421;
	selp.f32 	%f450, %f449, %f446, %p421;
	ld.shared.u64 	%rd732, [_ZN6thrust24THRUST_300001_SM_1000_NS8cuda_cub4core6detail5shmemE+32];
	ld.shared.f32 	%f451, [_ZN6thrust24THRUST_300001_SM_1000_NS8cuda_cub4core6detail5shmemE+40];
	add.s64 	%rd733, %rd732, %rd730;
	setp.eq.s64 	%p422, %rd732, 0;
	add.f32 	%f452, %f449, %f451;
	selp.f32 	%f453, %f452, %f451, %p422;
	setp.eq.s32 	%p423, %r4, 3;
	selp.b64 	%rd734, %rd733, %rd731, %p423;
	selp.f32 	%f454, %f453, %f450, %p423;
	ld.shared.u64 	%rd735, [_ZN6thrust24THRUST_300001_SM_1000_NS8cuda_cub4core6detail5shmemE+48];
	ld.shared.f32 	%f455, [_ZN6thrust24THRUST_300001_SM_1000_NS8cuda_cub4core6detail5shmemE+56];
	add.s64 	%rd736, %rd735, %rd733;
	setp.eq.s64 	%p424, %rd735, 0;
	add.f32 	%f456, %f453, %f455;
	selp.f32 	%f457, %f456, %f455, %p424;
	setp.eq.s32 	%p425, %r4, 4;
	selp.b64 	%rd737, %rd736, %rd734, %p425;
	selp.f32 	%f458, %f457, %f454, %p425;
	ld.shared.u64 	%rd738, [_ZN6thrust24THRUST_300001_SM_1000_NS8cuda_cub4core6detail5shmemE+64];
	ld.shared.f32 	%f459, [_ZN6thrust24THRUST_300001_SM_1000_NS8cuda_cub4core6detail5shmemE+72];
	add.s64 	%rd739, %rd738, %rd736;
	setp.eq.s64 	%p426, %rd738, 0;
	add.f32 	%f460, %f457, %f459;
	selp.f32 	%f461, %f460, %f459, %p426;
	setp.eq.s32 	%p427, %r4, 5;
	selp.b64 	%rd740, %rd739, %rd737, %p427;
	selp.f32 	%f462, %f461, %f458, %p427;
	ld.shared.u64 	%rd741, [_ZN6thrust24THRUST_300001_SM_1000_NS8cuda_cub4core6detail5shmemE+80];
	ld.shared.f32 	%f463, [_ZN6thrust24THRUST_300001_SM_1000_NS8cuda_cub4core6detail5shmemE+88];
	add.s64 	%rd742, %rd741, %rd739;
	setp.eq.s64 	%p428, %rd741, 0;
	add.f32 	%f464, %f461, %f463;
	selp.f32 	%f465, %f464, %f463, %p428;
	setp.eq.s32 	%p429, %r4, 6;
	selp.b64 	%rd743, %rd742, %rd740, %p429;
	selp.f32 	%f466, %f465, %f462, %p429;
	ld.shared.u64 	%rd744, [_ZN6thrust24THRUST_300001_SM_1000_NS8cuda_cub4core6detail5shmemE+96];
	ld.shared.f32 	%f467, [_ZN6thrust24THRUST_300001_SM_1000_NS8cuda_cub4core6detail5shmemE+104];
	add.s64 	%rd745, %rd744, %rd742;
	setp.eq.s64 	%p430, %rd744, 0;
	add.f32 	%f468, %f465, %f467;
	selp.f32 	%f469, %f468, %f467, %p430;
	setp.eq.s32 	%p431, %r4, 7;
	selp.b64 	%rd746, %rd745, %rd743, %p431;
	selp.f32 	%f470, %f469, %f466, %p431;
	ld.shared.u64 	%rd747, [_ZN6thrust24THRUST_300001_SM_1000_NS8cuda_cub4core6detail5shmemE+112];
	ld.shared.f32 	%f471, [_ZN6thrust24THRUST_300001_SM_1000_NS8cuda_cub4core6detail5shmemE+120];
	add.s64 	%rd18, %rd747, %rd745;
	setp.eq.s64 	%p432, %rd747, 0;
	add.f32 	%f472, %f469, %f471;
	selp.f32 	%f11, %f472, %f471, %p432;
	setp.eq.s64 	%p433, %rd746, 0;
	add.f32 	%f473, %f470, 0f00000000;
	selp.f32 	%f474, %f473, %f470, %p433;
	setp.lt.u32 	%p434, %r2, 32;
	selp.b64 	%rd748, 0, %rd746, %p434;
	selp.f32 	%f475, 0f00000000, %f474, %p434;
	setp.eq.s64 	%p435, %rd727, 0;
	add.f32 	%f476, %f475, %f445;
	selp.f32 	%f477, %f476, %f445, %p435;
	setp.eq.s32 	%p436, %r1465, 0;
	selp.f32 	%f12, %f475, %f477, %p436;
	selp.b64 	%rd749, 0, %rd727, %p436;
	add.s64 	%rd19, %rd748, %rd749;
	add.s64 	%rd20, %rd19, %rd795;
	setp.eq.s64 	%p437, %rd795, 0;
	add.f32 	%f478, %f1, %f12;
	selp.f32 	%f13, %f478, %f1, %p437;
	add.s64 	%rd21, %rd10, %rd19;
	add.f32 	%f479, %f13, %f2;
	selp.f32 	%f14, %f2, %f479, %p418;
	add.s64 	%rd22, %rd11, %rd19;
	add.f32 	%f480, %f14, %f3;
	selp.f32 	%f15, %f3, %f480, %p417;
	add.s64 	%rd23, %rd12, %rd19;
	add.f32 	%f481, %f15, %f4;
	selp.f32 	%f16, %f4, %f481, %p416;
	add.s64 	%rd24, %rd13, %rd19;
	add.f32 	%f482, %f16, %f5;
	selp.f32 	%f17, %f5, %f482, %p415;
	add.s64 	%rd25, %rd14, %rd19;
	add.f32 	%f483, %f17, %f6;
	selp.f32 	%f18, %f6, %f483, %p414;
	add.s64 	%rd26, %rd15, %rd19;
	add.f32 	%f484, %f18, %f7;
	selp.f32 	%f19, %f7, %f484, %p413;
	add.s64 	%rd27, %rd16, %rd19;
	add.f32 	%f485, %f19, %f8;
	selp.f32 	%f20, %f8, %f485, %p412;
	@%p419 bra 	$L__BB4_8;
	add.s64 	%rd750, %rd1, 512;
	mov.b32 	%r1611, %f11;
	mov.b32 	%r1612, 101;
	mov.b64 	%rd751, {%r1611, %r1612};
	// begin inline asm
	st.relaxed.gpu.v2.u64 [%rd750], {%rd751, %rd18};
	// end inline asm
$L__BB4_8:
	setp.lt.s64 	%p438, %rd18, 257;
	@%p438 bra 	$L__BB4_34;
	bar.sync 	0;
	@%p437 bra 	$L__BB4_11;
	cvt.u32.u64 	%r1613, %rd19;
	shl.b32 	%r1614, %r1613, 3;
	mov.u32 	%r1615, _ZN6thrust24THRUST_300001_SM_1000_NS8cuda_cub4core6detail5shmemE;
	add.s32 	%r1616, %r1615, %r1614;
	mov.b32 	%r1617, %f12;
	st.shared.v2.u32 	[%r1616], {%r1674, %r1617};
$L__BB4_11:
	setp.eq.s32 	%p449, %r5, %r6;
	@%p449 bra 	$L__BB4_13;
	cvt.u32.u64 	%r1618, %rd20;
	shl.b32 	%r1619, %r1618, 3;
	mov.u32 	%r1620, _ZN6thrust24THRUST_300001_SM_1000_NS8cuda_cub4core6detail5shmemE;
	add.s32 	%r1621, %r1620, %r1619;
	mov.b32 	%r1622, %f13;
	st.shared.v2.u32 	[%r1621], {%r5, %r1622};
$L__BB4_13:
	setp.eq.s32 	%p450, %r6, %r7;
	@%p450 bra 	$L__BB4_15;
	cvt.u32.u64 	%r1623, %rd21;
	shl.b32 	%r1624, %r1623, 3;
	mov.u32 	%r1625, _ZN6thrust24THRUST_300001_SM_1000_NS8cuda_cub4core6detail5shmemE;
	add.s32 	%r1626, %r1625, %r1624;
	mov.b32 	%r1627, %f14;
	st.shared.v2.u32 	[%r1626], {%r6, %r1627};
$L__BB4_15:
	setp.eq.s32 	%p451, %r7, %r8;
	@%p451 bra 	$L__BB4_17;
	cvt.u32.u64 	%r1628, %rd22;
	shl.b32 	%r1629, %r1628, 3;
	mov.u32 	%r1630, _ZN6thrust24THRUST_300001_SM_1000_NS8cuda_cub4core6detail5shmemE;
	add.s32 	%r1631, %r1630, %r1629;
	mov.b32 	%r1632, %f15;
	st.shared.v2.u32 	[%r1631], {%r7, %r1632};
$L__BB4_17:
	setp.eq.s32 	%p452, %r8, %r9;
	@%p452 bra 	$L__BB4_19;
	cvt.u32.u64 	%r1633, %rd23;
	shl.b32 	%r1634, %r1633, 3;
	mov.u32 	%r1635, _ZN6thrust24THRUST_300001_SM_1000_NS8cuda_cub4core6detail5shmemE;
	add.s32 	%r1636, %r1635, %r1634;
	mov.b32 	%r1637, %f16;
	st.shared.v2.u32 	[%r1636], {%r8, %r1637};
$L__BB4_19:
	setp.eq.s32 	%p453, %r9, %r10;
	@%p453 bra 	$L__BB4_21;
	cvt.u32.u64 	%r1638, %rd24;
	shl.b32 	%r1639, %r1638, 3;
	mov.u32 	%r1640, _ZN6thrust24THRUST_300001_SM_1000_NS8cuda_cub4core6detail5shmemE;
	add.s32 	%r1641, %r1640, %r1639;
	mov.b32 	%r1642, %f17;
	st.shared.v2.u32 	[%r1641], {%r9, %r1642};
$L__BB4_21:
	setp.eq.s32 	%p454, %r10, %r11;
	@%p454 bra 	$L__BB4_23;
	cvt.u32.u64 	%r1643, %rd25;
	shl.b32 	%r1644, %r1643, 3;
	mov.u32 	%r1645, _ZN6thrust24THRUST_300001_SM_1000_NS8cuda_cub4core6detail5shmemE;
	add.s32 	%r1646, %r1645, %r1644;
	mov.b32 	%r1647, %f18;
	st.shared.v2.u32 	[%r1646], {%r10, %r1647};
$L__BB4_23:
	setp.eq.s32 	%p455, %r11, %r12;
	@%p455 bra 	$L__BB4_25;
	cvt.u32.u64 	%r1648, %rd26;
	shl.b32 	%r1649, %r1648, 3;
	mov.u32 	%r1650, _ZN6thrust24THRUST_300001_SM_1000_NS8cuda_cub4core6detail5shmemE;
	add.s32 	%r1651, %r1650, %r1649;
	mov.b32 	%r1652, %f19;
	st.shared.v2.u32 	[%r1651], {%r11, %r1652};
$L__BB4_25:
	setp.eq.s32 	%p456, %r12, %r13;
	@%p456 bra 	$L__BB4_27;
	cvt.u32.u64 	%r1653, %rd27;
	shl.b32 	%r1654, %r1653, 3;
	mov.u32 	%r1655, _ZN6thrust24THRUST_300001_SM_1000_NS8cuda_cub4core6detail5shmemE;
	add.s32 	%r1656, %r1655, %r1654;
	mov.b32 	%r1657, %f20;
	st.shared.v2.u32 	[%r1656], {%r12, %r1657};
$L__BB4_27:
	bar.sync 	0;
	cvt.u64.u32 	%rd800, %r2;
	setp.le.u64 	%p457, %rd18, %rd800;
	@%p457 bra 	$L__BB4_362;
	not.b64 	%rd780, %rd800;
	add.s64 	%rd29, %rd18, %rd780;
	shr.u64 	%rd781, %rd29, 8;
	add.s64 	%rd782, %rd781, 1;
	and.b64  	%rd796, %rd782, 3;
	and.b64  	%rd783, %rd29, 768;
	setp.eq.s64 	%p458, %rd783, 768;
	@%p458 bra 	$L__BB4_31;
	shl.b64 	%rd784, %rd800, 2;
	add.s64 	%rd798, %rd5, %rd784;
	add.s64 	%rd797, %rd4, %rd784;
	shl.b32 	%r1658, %r2, 3;
	mov.u32 	%r1659, _ZN6thrust24THRUST_300001_SM_1000_NS8cuda_cub4core6detail5shmemE;
	add.s32 	%r1675, %r1659, %r1658;
	shl.b64 	%rd785, %rd796, 8;
	add.s64 	%rd800, %rd785, %rd800;
$L__BB4_30:
	.pragma "nounroll";
	ld.shared.v2.u32 	{%r1660, %r1661}, [%r1675];
	st.global.u32 	[%rd797], %r1660;
	st.global.u32 	[%rd798], %r1661;
	add.s64 	%rd798, %rd798, 1024;
	add.s64 	%rd797, %rd797, 1024;
	add.s32 	%r1675, %r1675, 2048;
	add.s64 	%rd796, %rd796, -1;
	setp.ne.s64 	%p459, %rd796, 0;
	@%p459 bra 	$L__BB4_30;
$L__BB4_31:
	setp.lt.u64 	%p460, %rd29, 768;
	@%p460 bra 	$L__BB4_362;
	mov.u32 	%r1664, _ZN6thrust24THRUST_300001_SM_1000_NS8cuda_cub4core6detail5shmemE;
$L__BB4_33:
	cvt.u32.u64 	%r1662, %rd800;
	shl.b32 	%r1663, %r1662, 3;
	add.s32 	%r1665, %r1664, %r1663;
	ld.shared.v2.u32 	{%r1666, %r1667}, [%r1665];
	shl.b64 	%rd786, %rd800, 2;
	add.s64 	%rd787, %rd4, %rd786;
	st.global.u32 	[%rd787], %r1666;
	add.s64 	%rd788, %rd5, %rd786;
	st.global.u32 	[%rd788], %r1667;
	ld.shared.v2.u32 	{%r1668, %r1669}, [%r1665+2048];
	and.b64  	%rd789, %rd786, 17179869180;
	add.s64 	%rd790, %rd4, %rd789;
	st.global.u32 	[%rd790+1024], %r1668;
	add.s64 	%rd791, %rd5, %rd789;
	st.global.u32 	[%rd791+1024], %r1669;
	ld.shared.v2.u32 	{%r1670, %r1671}, [%r1665+4096];
	st.global.u32 	[%rd790+2048], %r1670;
	st.global.u32 	[%rd791+2048], %r1671;
	ld.shared.v2.u32 	{%r1672, %r1673}, [%r1665+6144];
	st.global.u32 	[%rd790+3072], %r1672;
	st.global.u32 	[%rd791+3072], %r1673;
	add.s64 	%rd792, %rd800, 1024;
	and.b64  	%rd800, %rd792, 4294967295;
	setp.gt.u64 	%p461, %rd18, %rd800;
	@%p461 bra 	$L__BB4_33;
	bra.uni 	$L__BB4_362;
$L__BB4_34:
	@%p437 bra 	$L__BB4_36;
	shl.b64 	%rd753, %rd19, 2;
	add.s64 	%rd754, %rd4, %rd753;
	st.global.u32 	[%rd754], %r1674;
	add.s64 	%rd755, %rd5, %rd753;
	st.global.f32 	[%rd755], %f12;
$L__BB4_36:
	setp.eq.s32 	%p440, %r5, %r6;
	@%p440 bra 	$L__BB4_38;
	shl.b64 	%rd756, %rd20, 2;
	add.s64 	%rd757, %rd4, %rd756;
	st.global.u32 	[%rd757], %r5;
	add.s64 	%rd758, %rd5, %rd756;
	st.global.f32 	[%rd758], %f13;
$L__BB4_38:
	setp.eq.s32 	%p441, %r6, %r7;
	@%p441 bra 	$L__BB4_40;
	shl.b64 	%rd759, %rd21, 2;
	add.s64 	%rd760, %rd4, %rd759;
	st.global.u32 	[%rd760], %r6;
	add.s64 	%rd761, %rd5, %rd759;
	st.global.f32 	[%rd761], %f14;
$L__BB4_40:
	setp.eq.s32 	%p442, %r7, %r8;
	@%p442 bra 	$L__BB4_42;
	shl.b64 	%rd762, %rd22, 2;
	add.s64 	%rd763, %rd4, %rd762;
	st.global.u32 	[%rd763], %r7;
	add.s64 	%rd764, %rd5, %rd762;
	st.global.f32 	[%rd764], %f15;
$L__BB4_42:
	setp.eq.s32 	%p443, %r8, %r9;
	@%p443 bra 	$L__BB4_44;
	shl.b64 	%rd765, %rd23, 2;
	add.s64 	%rd766, %rd4, %rd765;
	st.global.u32 	[%rd766], %r8;
	add.s64 	%rd767, %rd5, %rd765;
	st.global.f32 	[%rd767], %f16;
$L__BB4_44:
	setp.eq.s32 	%p444, %r9, %r10;
	@%p444 bra 	$L__BB4_46;
	shl.b64 	%rd768, %rd24, 2;
	add.s64 	%rd769, %rd4, %rd768;
	st.global.u32 	[%rd769], %r9;
	add.s64 	%rd770, %rd5, %rd768;
	st.global.f32 	[%rd770], %f17;
$L__BB4_46:
	setp.eq.s32 	%p445, %r10, %r11;
	@%p445 bra 	$L__BB4_48;
	shl.b64 	%rd771, %rd25, 2;
	add.s64 	%rd772, %rd4, %rd771;
	st.global.u32 	[%rd772], %r10;
	add.s64 	%rd773, %rd5, %rd771;
	st.global.f32 	[%rd773], %f18;
$L__BB4_48:
	setp.eq.s32 	%p446, %r11, %r12;
	@%p446 bra 	$L__BB4_50;
	shl.b64 	%rd774, %rd26, 2;
	add.s64 	%rd775, %rd4, %rd774;
	st.global.u32 	[%rd775], %r11;
	add.s64 	%rd776, %rd5, %rd774;
	st.global.f32 	[%rd776], %f19;
$L__BB4_50:
	setp.eq.s32 	%p447, %r12, %r13;
	@%p447 bra 	$L__BB4_362;
	shl.b64 	%rd777, %rd27, 2;
	add.s64 	%rd778, %rd4, %rd777;
	st.global.u32 	[%rd778], %r12;
	add.s64 	%rd779, %rd5, %rd777;
	st.global.f32 	[%rd779], %f20;
	bra.uni 	$L__BB4_362;
$L__BB4_52:
	mov.u32 	%r23, %tid.x;
	and.b32  	%r1003, %r23, 31;
	and.b32  	%r1004, %r23, 992;
	mul.lo.s32 	%r1005, %r1004, 9;
	or.b32  	%r1006, %r1005, %r1003;
	cvt.u64.u32 	%rd546, %r1006;
	add.s64 	%rd43, %rd6, %rd546;
	shl.b64 	%rd547, %rd43, 2;
	add.s64 	%rd537, %rd2, %rd547;
	// begin inline asm
	ld.global.nc.u32 %r992, [%rd537];
	// end inline asm
	add.s64 	%rd538, %rd537, 128;
	// begin inline asm
	ld.global.nc.u32 %r993, [%rd538];
	// end inline asm
	add.s64 	%rd539, %rd537, 256;
	// begin inline asm
	ld.global.nc.u32 %r994, [%rd539];
	// end inline asm
	add.s64 	%rd540, %rd537, 384;
	// begin inline asm
	ld.global.nc.u32 %r995, [%rd540];
	// end inline asm
	add.s64 	%rd541, %rd537, 512;
	// begin inline asm
	ld.global.nc.u32 %r996, [%rd541];
	// end inline asm
	add.s64 	%rd542, %rd537, 640;
	// begin inline asm
	ld.global.nc.u32 %r997, [%rd542];
	// end inline asm
	add.s64 	%rd543, %rd537, 768;
	// begin inline asm
	ld.global.nc.u32 %r998, [%rd543];
	// end inline asm
	add.s64 	%rd544, %rd537, 896;
	// begin inline asm
	ld.global.nc.u32 %r999, [%rd544];
	// end inline asm
	add.s64 	%rd545, %rd537, 1024;
	// begin inline asm
	ld.global.nc.u32 %r1000, [%rd545];
	// end inline asm
	// begin inline asm
	mov.u32 %r1001, %laneid;
	// end inline asm
	shr.u32 	%r25, %r23, 5;
	mad.lo.s32 	%r1007, %r25, 288, %r1001;
	shl.b32 	%r1008, %r1007, 2;
	mov.u32 	%r1009, _ZN6thrust24THRUST_300001_SM_1000_NS8cuda_cub4core6detail5shmemE;
	add.s32 	%r26, %r1009, %r1008;
	st.shared.u32 	[%r26], %r992;
	st.shared.u32 	[%r26+128], %r993;
	st.shared.u32 	[%r26+256], %r994;
	st.shared.u32 	[%r26+384], %r995;
	st.shared.u32 	[%r26+512], %r996;
	st.shared.u32 	[%r26+640], %r997;
	st.shared.u32 	[%r26+768], %r998;
	st.shared.u32 	[%r26+896], %r999;
	st.shared.u32 	[%r26+1024], %r1000;
	bar.warp.sync 	-1;
	shl.b32 	%r1010, %r1001, 5;
	add.s32 	%r27, %r26, %r1010;
	ld.shared.u32 	%r28, [%r27];
	ld.shared.u32 	%r29, [%r27+4];
	ld.shared.u32 	%r30, [%r27+8];
	ld.shared.u32 	%r31, [%r27+12];
	ld.shared.u32 	%r32, [%r27+16];
	ld.shared.u32 	%r33, [%r27+20];
	ld.shared.u32 	%r34, [%r27+24];
	ld.shared.u32 	%r35, [%r27+28];
	ld.shared.u32 	%r36, [%r27+32];
	setp.ne.s32 	%p282, %r23, 0;
	mov.b32 	%r1677, 0;
	@%p282 bra 	$L__BB4_54;
	shl.b64 	%rd549, %rd6, 2;
	add.s64 	%rd550, %rd2, %rd549;
	add.s64 	%rd548, %rd550, -4;
	// begin inline asm
	ld.global.nc.u32 %r1677, [%rd548];
	// end inline asm
$L__BB4_54:
	setp.eq.s32 	%p283, %r23, 0;
	bar.sync 	0;
	add.s64 	%rd551, %rd3, %rd547;
	// begin inline asm
	ld.global.nc.u32 %r1012, [%rd551];
	// end inline asm
	add.s64 	%rd552, %rd551, 128;
	// begin inline asm
	ld.global.nc.u32 %r1013, [%rd552];
	// end inline asm
	add.s64 	%rd553, %rd551, 256;
	// begin inline asm
	ld.global.nc.u32 %r1014, [%rd553];
	// end inline asm
	add.s64 	%rd554, %rd551, 384;
	// begin inline asm
	ld.global.nc.u32 %r1015, [%rd554];
	// end inline asm
	add.s64 	%rd555, %rd551, 512;
	// begin inline asm
	ld.global.nc.u32 %r1016, [%rd555];
	// end inline asm
	add.s64 	%rd556, %rd551, 640;
	// begin inline asm
	ld.global.nc.u32 %r1017, [%rd556];
	// end inline asm
	add.s64 	%rd557, %rd551, 768;
	// begin inline asm
	ld.global.nc.u32 %r1018, [%rd557];
	// end inline asm
	add.s64 	%rd558, %rd551, 896;
	// begin inline asm
	ld.global.nc.u32 %r1019, [%rd558];
	// end inline asm
	add.s64 	%rd559, %rd551, 1024;
	// begin inline asm
	ld.global.nc.u32 %r1020, [%rd559];
	// end inline asm
	st.shared.u32 	[%r26], %r1012;
	st.shared.u32 	[%r26+128], %r1013;
	st.shared.u32 	[%r26+256], %r1014;
	st.shared.u32 	[%r26+384], %r1015;
	st.shared.u32 	[%r26+512], %r1016;
	st.shared.u32 	[%r26+640], %r1017;
	st.shared.u32 	[%r26+768], %r1018;
	st.shared.u32 	[%r26+896], %r1019;
	st.shared.u32 	[%r26+1024], %r1020;
	bar.warp.sync 	-1;
	ld.shared.f32 	%f21, [%r27];
	ld.shared.f32 	%f22, [%r27+4];
	ld.shared.f32 	%f23, [%r27+8];
	ld.shared.f32 	%f24, [%r27+12];
	ld.shared.f32 	%f25, [%r27+16];
	ld.shared.f32 	%f26, [%r27+20];
	ld.shared.f32 	%f27, [%r27+24];
	ld.shared.f32 	%f28, [%r27+28];
	ld.shared.f32 	%f29, [%r27+32];
	bar.sync 	0;
	shl.b32 	%r1021, %r23, 2;
	add.s32 	%r1023, %r1009, %r1021;
	add.s32 	%r39, %r1023, 1240;
	st.shared.u32 	[%r1023+1240], %r36;
	bar.sync 	0;
	@%p283 bra 	$L__BB4_56;
	ld.shared.u32 	%r1677, [%r39+-4];
$L__BB4_56:
	setp.ne.s32 	%p284, %r1677, %r28;
	selp.u64 	%rd561, 1, 0, %p284;
	setp.ne.s32 	%p285, %r28, %r29;
	selp.u64 	%rd562, 1, 0, %p285;
	setp.ne.s32 	%p286, %r29, %r30;
	selp.u64 	%rd563, 1, 0, %p286;
	setp.ne.s32 	%p287, %r30, %r31;
	selp.u64 	%rd564, 1, 0, %p287;
	setp.ne.s32 	%p288, %r31, %r32;
	selp.u64 	%rd565, 1, 0, %p288;
	setp.ne.s32 	%p289, %r32, %r33;
	selp.u64 	%rd566, 1, 0, %p289;
	setp.ne.s32 	%p290, %r33, %r34;
	selp.u64 	%rd567, 1, 0, %p290;
	setp.ne.s32 	%p291, %r34, %r35;
	selp.u64 	%rd568, 1, 0, %p291;
	setp.ne.s32 	%p292, %r35, %r36;
	selp.u64 	%rd569, 1, 0, %p292;
	add.s64 	%rd44, %rd562, %rd561;
	add.f32 	%f314, %f21, %f22;
	selp.f32 	%f315, %f22, %f314, %p285;
	add.s64 	%rd45, %rd44, %rd563;
	add.f32 	%f316, %f315, %f23;
	selp.f32 	%f317, %f23, %f316, %p286;
	add.s64 	%rd46, %rd45, %rd564;
	add.f32 	%f318, %f317, %f24;
	selp.f32 	%f319, %f24, %f318, %p287;
	add.s64 	%rd570, %rd46, %rd565;
	add.f32 	%f320, %f319, %f25;
	selp.f32 	%f321, %f25, %f320, %p288;
	add.s64 	%rd47, %rd570, %rd566;
	add.f32 	%f322, %f321, %f26;
	selp.f32 	%f323, %f26, %f322, %p289;
	add.s64 	%rd48, %rd47, %rd567;
	add.f32 	%f324, %f323, %f27;
	selp.f32 	%f325, %f27, %f324, %p290;
	add.s64 	%rd571, %rd48, %rd568;
	add.f32 	%f326, %f325, %f28;
	selp.f32 	%f327, %f28, %f326, %p291;
	add.s64 	%rd572, %rd571, %rd569;
	mov.b64 	{%r1025, %r1030}, %rd572;
	add.f32 	%f328, %f327, %f29;
	selp.f32 	%f329, %f29, %f328, %p292;
	mov.b32 	%r1141, 1;
	mov.b32 	%r1142, 0;
	mov.b32 	%r1143, -1;
	// begin inline asm
	shfl.sync.up.b32 %r1024, %r1025, %r1141, %r1142, %r1143;
	// end inline asm
	// begin inline asm
	shfl.sync.up.b32 %r1029, %r1030, %r1141, %r1142, %r1143;
	// end inline asm
	mov.b64 	%rd573, {%r1024, %r1029};
	mov.b32 	%r1035, %f329;
	// begin inline asm
	shfl.sync.up.b32 %r1034, %r1035, %r1141, %r1142, %r1143;
	// end inline asm
	mov.b32 	%f330, %r1034;
	// begin inline asm
	shfl.sync.up.b32 %r1039, %r1040, %r1141, %r1142, %r1143;
	// end inline asm
	setp.eq.s64 	%p293, %rd572, 0;
	add.f32 	%f331, %f329, %f330;
	selp.f32 	%f332, %f331, %f329, %p293;
	setp.lt.s32 	%p294, %r1001, 1;
	selp.b64 	%rd574, 0, %rd573, %p294;
	add.s64 	%rd575, %rd574, %rd572;
	mov.b64 	{%r1045, %r1050}, %rd575;
	selp.f32 	%f333, %f329, %f332, %p294;
	mov.b32 	%r1061, 2;
	// begin inline asm
	shfl.sync.up.b32 %r1044, %r1045, %r1061, %r1142, %r1143;
	// end inline asm
	// begin inline asm
	shfl.sync.up.b32 %r1049, %r1050, %r1061, %r1142, %r1143;
	// end inline asm
	mov.b64 	%rd576, {%r1044, %r1049};
	mov.b32 	%r1055, %f333;
	// begin inline asm
	shfl.sync.up.b32 %r1054, %r1055, %r1061, %r1142, %r1143;
	// end inline asm
	mov.b32 	%f334, %r1054;
	// begin inline asm
	shfl.sync.up.b32 %r1059, %r1060, %r1061, %r1142, %r1143;
	// end inline asm
	setp.eq.s64 	%p295, %rd575, 0;
	add.f32 	%f335, %f333, %f334;
	selp.f32 	%f336, %f335, %f333, %p295;
	setp.lt.s32 	%p296, %r1001, 2;
	selp.b64 	%rd577, 0, %rd576, %p296;
	add.s64 	%rd578, %rd577, %rd575;
	mov.b64 	{%r1065, %r1070}, %rd578;
	selp.f32 	%f337, %f333, %f336, %p296;
	mov.b32 	%r1081, 4;
	// begin inline asm
	shfl.sync.up.b32 %r1064, %r1065, %r1081, %r1142, %r1143;
	// end inline asm
	// begin inline asm
	shfl.sync.up.b32 %r1069, %r1070, %r1081, %r1142, %r1143;
	// end inline asm
	mov.b64 	%rd579, {%r1064, %r1069};
	mov.b32 	%r1075, %f337;
	// begin inline asm
	shfl.sync.up.b32 %r1074, %r1075, %r1081, %r1142, %r1143;
	// end inline asm
	mov.b32 	%f338, %r1074;
	// begin inline asm
	shfl.sync.up.b32 %r1079, %r1080, %r1081, %r1142, %r1143;
	// end inline asm
	setp.eq.s64 	%p297, %rd578, 0;
	add.f32 	%f339, %f337, %f338;
	selp.f32 	%f340, %f339, %f337, %p297;
	setp.lt.s32 	%p298, %r1001, 4;
	selp.b64 	%rd580, 0, %rd579, %p298;
	add.s64 	%rd581, %rd580, %rd578;
	mov.b64 	{%r1085, %r1090}, %rd581;
	selp.f32 	%f341, %f337, %f340, %p298;
	mov.b32 	%r1101, 8;
	// begin inline asm
	shfl.sync.up.b32 %r1084, %r1085, %r1101, %r1142, %r1143;
	// end inline asm
	// begin inline asm
	shfl.sync.up.b32 %r1089, %r1090, %r1101, %r1142, %r1143;
	// end inline asm
	mov.b64 	%rd582, {%r1084, %r1089};
	mov.b32 	%r1095, %f341;
	// begin inline asm
	shfl.sync.up.b32 %r1094, %r1095, %r1101, %r1142, %r1143;
	// end inline asm
	mov.b32 	%f342, %r1094;
	// begin inline asm
	shfl.sync.up.b32 %r1099, %r1100, %r1101, %r1142, %r1143;
	// end inline asm
	setp.eq.s64 	%p299, %rd581, 0;
	add.f32 	%f343, %f341, %f342;
	selp.f32 	%f344, %f343, %f341, %p299;
	setp.lt.s32 	%p300, %r1001, 8;
	selp.b64 	%rd583, 0, %rd582, %p300;
	add.s64 	%rd584, %rd583, %rd581;
	mov.b64 	{%r1105, %r1110}, %rd584;
	selp.f32 	%f345, %f341, %f344, %p300;
	mov.b32 	%r1121, 16;
	// begin inline asm
	shfl.sync.up.b32 %r1104, %r1105, %r1121, %r1142, %r1143;
	// end inline asm
	// begin inline asm
	shfl.sync.up.b32 %r1109, %r1110, %r1121, %r1142, %r1143;
	// end inline asm
	mov.b64 	%rd585, {%r1104, %r1109};
	mov.b32 	%r1115, %f345;
	// begin inline asm
	shfl.sync.up.b32 %r1114, %r1115, %r1121, %r1142, %r1143;
	// end inline asm
	mov.b32 	%f346, %r1114;
	// begin inline asm
	shfl.sync.up.b32 %r1119, %r1120, %r1121, %r1142, %r1143;
	// end inline asm
	setp.eq.s64 	%p301, %rd584, 0;
	add.f32 	%f347, %f345, %f346;
	selp.f32 	%f30, %f347, %f345, %p301;
	setp.lt.s32 	%p302, %r1001, 16;
	selp.b64 	%rd586, 0, %rd585, %p302;
	add.s64 	%rd49, %rd586, %rd584;
	mov.b64 	{%r1125, %r1130}, %rd49;
	selp.f32 	%f348, %f345, %f30, %p302;
	// begin inline asm
	shfl.sync.up.b32 %r1124, %r1125, %r1141, %r1142, %r1143;
	// end inline asm
	// begin inline asm
	shfl.sync.up.b32 %r1129, %r1130, %r1141, %r1142, %r1143;
	// end inline asm
	mov.b64 	%rd812, {%r1124, %r1129};
	mov.b32 	%r1135, %f348;
	// begin inline asm
	shfl.sync.up.b32 %r1134, %r1135, %r1141, %r1142, %r1143;
	// end inline asm
	mov.b32 	%f497, %r1134;
	// begin inline asm
	shfl.sync.up.b32 %r1139, %r1140, %r1141, %r1142, %r1143;
	// end inline asm
	setp.ne.s32 	%p303, %r1001, 31;
	@%p303 bra 	$L__BB4_58;
	shl.b32 	%r1144, %r25, 4;
	mov.u32 	%r1145, _ZN6thrust24THRUST_300001_SM_1000_NS8cuda_cub4core6detail5shmemE;
	add.s32 	%r1146, %r1145, %r1144;
	st.shared.u64 	[%r1146], %rd49;
	st.shared.f32 	[%r1146+8], %f30;
$L__BB4_58:
	bar.sync 	0;
	ld.shared.u64 	%rd587, [_ZN6thrust24THRUST_300001_SM_1000_NS8cuda_cub4core6detail5shmemE];
	ld.shared.f32 	%f349, [_ZN6thrust24THRUST_300001_SM_1000_NS8cuda_cub4core6detail5shmemE+8];
	ld.shared.u64 	%rd588, [_ZN6thrust24THRUST_300001_SM_1000_NS8cuda_cub4core6detail5shmemE+16];
	ld.shared.f32 	%f350, [_ZN6thrust24THRUST_300001_SM_1000_NS8cuda_cub4core6detail5shmemE+24];
	add.s64 	%rd589, %rd588, %rd587;
	setp.eq.s64 	%p304, %rd588, 0;
	add.f32 	%f351, %f349, %f350;
	selp.f32 	%f352, %f351, %f350, %p304;
	setp.eq.s32 	%p305, %r25, 2;
	selp.b64 	%rd590, %rd589, %rd587, %p305;
	selp.f32 	%f353, %f352, %f349, %p305;
	ld.shared.u64 	%rd591, [_ZN6thrust24THRUST_300001_SM_1000_NS8cuda_cub4core6detail5shmemE+32];
	ld.shared.f32 	%f354, [_ZN6thrust24THRUST_300001_SM_1000_NS8cuda_cub4core6detail5shmemE+40];
	add.s64 	%rd592, %rd591, %rd589;
	setp.eq.s64 	%p306, %rd591, 0;
	add.f32 	%f355, %f352, %f354;
	selp.f32 	%f356, %f355, %f354, %p306;
	setp.eq.s32 	%p307, %r25, 3;
	selp.b64 	%rd593, %rd592, %rd590, %p307;
	selp.f32 	%f357, %f356, %f353, %p307;
	ld.shared.u64 	%rd594, [_ZN6thrust24THRUST_300001_SM_1000_NS8cuda_cub4core6detail5shmemE+48];
	ld.shared.f32 	%f358, [_ZN6thrust24THRUST_300001_SM_1000_NS8cuda_cub4core6detail5shmemE+56];
	add.s64 	%rd595, %rd594, %rd592;
	setp.eq.s64 	%p308, %rd594, 0;
	add.f32 	%f359, %f356, %f358;
	selp.f32 	%f360, %f359, %f358, %p308;
	setp.eq.s32 	%p309, %r25, 4;
	selp.b64 	%rd596, %rd595, %rd593, %p309;
	selp.f32 	%f361, %f360, %f357, %p309;
	ld.shared.u64 	%rd597, [_ZN6thrust24THRUST_300001_SM_1000_NS8cuda_cub4core6detail5shmemE+64];
	ld.shared.f32 	%f362, [_ZN6thrust24THRUST_300001_SM_1000_NS8cuda_cub4core6detail5shmemE+72];
	add.s64 	%rd598, %rd597, %rd595;
	setp.eq.s64 	%p310, %rd597, 0;
	add.f32 	%f363, %f360, %f362;
	selp.f32 	%f364, %f363, %f362, %p310;
	setp.eq.s32 	%p311, %r25, 5;
	selp.b64 	%rd599, %rd598, %rd596, %p311;
	selp.f32 	%f365, %f364, %f361, %p311;
	ld.shared.u64 	%rd600, [_ZN6thrust24THRUST_300001_SM_1000_NS8cuda_cub4core6detail5shmemE+80];
	ld.shared.f32 	%f366, [_ZN6thrust24THRUST_300001_SM_1000_NS8cuda_cub4core6detail5shmemE+88];
	add.s64 	%rd601, %rd600, %rd598;
	setp.eq.s64 	%p312, %rd600, 0;
	add.f32 	%f367, %f364, %f366;
	selp.f32 	%f368, %f367, %f366, %p312;
	setp.eq.s32 	%p313, %r25, 6;
	selp.b64 	%rd602, %rd601, %rd599, %p313;
	selp.f32 	%f369, %f368, %f365, %p313;
	ld.shared.u64 	%rd603, [_ZN6thrust24THRUST_300001_SM_1000_NS8cuda_cub4core6detail5shmemE+96];
	ld.shared.f32 	%f370, [_ZN6thrust24THRUST_300001_SM_1000_NS8cuda_cub4core6detail5shmemE+104];
	add.s64 	%rd604, %rd603, %rd601;
	setp.eq.s64 	%p314, %rd603, 0;
	add.f32 	%f371, %f368, %f370;
	selp.f32 	%f372, %f371, %f370, %p314;
	setp.eq.s32 	%p315, %r25, 7;
	selp.b64 	%rd51, %rd604, %rd602, %p315;
	selp.f32 	%f32, %f372, %f369, %p315;
	ld.shared.u64 	%rd605, [_ZN6thrust24THRUST_300001_SM_1000_NS8cuda_cub4core6detail5shmemE+112];
	ld.shared.f32 	%f373, [_ZN6thrust24THRUST_300001_SM_1000_NS8cuda_cub4core6detail5shmemE+120];
	add.s64 	%rd52, %rd605, %rd604;
	setp.eq.s64 	%p316, %rd605, 0;
	add.f32 	%f374, %f372, %f373;
	selp.f32 	%f33, %f374, %f373, %p316;
	setp.lt.u32 	%p317, %r23, 32;
	@%p317 bra 	$L__BB4_60;
	setp.eq.s64 	%p318, %rd812, 0;
	add.f32 	%f375, %f32, %f497;
	selp.f32 	%f376, %f375, %f497, %p318;
	setp.eq.s32 	%p319, %r1001, 0;
	selp.b64 	%rd606, 0, %rd812, %p319;
	add.s64 	%rd812, %rd51, %rd606;
	selp.f32 	%f497, %f32, %f376, %p319;
	bra.uni 	$L__BB4_96;
$L__BB4_60:
	setp.ne.s32 	%p320, %r23, 0;
	mul.wide.u32 	%rd607, %r1, 16;
	add.s64 	%rd54, %rd1, %rd607;
	@%p320 bra 	$L__BB4_62;
	st.shared.u64 	[_ZN6thrust24THRUST_300001_SM_1000_NS8cuda_cub4core6detail5shmemE+200], %rd52;
	st.shared.f32 	[_ZN6thrust24THRUST_300001_SM_1000_NS8cuda_cub4core6detail5shmemE+208], %f33;
	add.s64 	%rd608, %rd54, 512;
	mov.b32 	%r1147, %f33;
	mov.b32 	%r1148, 100;
	mov.b64 	%rd609, {%r1147, %r1148};
	// begin inline asm
	st.relaxed.gpu.v2.u64 [%rd608], {%rd609, %rd52};
	// end inline asm
$L__BB4_62:
	not.b32 	%r42, %r23;
	mov.u32 	%r1149, %nctaid.x;
	setp.gt.u32 	%p321, %r1149, 499;
	@%p321 bra 	$L__BB4_64;
	membar.cta;
	bra.uni 	$L__BB4_65;
$L__BB4_64:
	mov.b32 	%r1150, 450;
	// begin inline asm
	nanosleep.u32 %r1150;
	// end inline asm
$L__BB4_65:
	mul.wide.s32 	%rd611, %r42, 16;
	add.s64 	%rd612, %rd54, %rd611;
	add.s64 	%rd55, %rd612, 512;
$L__BB4_66:
	// begin inline asm
	ld.relaxed.gpu.v2.u64 {%rd613, %rd802}, [%rd55];
	// end inline asm
	mov.b64 	{%r1151, %r1678}, %rd613;
	setp.eq.s32 	%p322, %r1678, 99;
	mov.b32 	%r1152, -1;
	vote.sync.any.pred 	%p323, %p322, %r1152;
	@%p323 bra 	$L__BB4_66;
	mov.b32 	%f487, %r1151;
	setp.eq.s32 	%p324, %r1678, 101;
	mov.b32 	%r1174, -1;
	vote.sync.ballot.b32 	%r1176, %p324, %r1174;
	// begin inline asm
	mov.u32 %r1154, %lanemask_ge;
	// end inline asm
	and.b32  	%r1177, %r1176, %r1154;
	or.b32  	%r1178, %r1177, -2147483648;
	add.s32 	%r1179, %r1178, -1;
	not.b32 	%r1180, %r1178;
	and.b32  	%r1181, %r1180, %r1179;
	popc.b32 	%r45, %r1181;
	mov.b64 	{%r1156, %r1161}, %rd802;
	mov.b32 	%r1172, 1;
	// begin inline asm
	shfl.sync.down.b32 %r1155, %r1156, %r1172, %r45, %r1174;
	// end inline asm
	// begin inline asm
	shfl.sync.down.b32 %r1160, %r1161, %r1172, %r45, %r1174;
	// end inline asm
	// begin inline asm
	shfl.sync.down.b32 %r1165, %r1151, %r1172, %r45, %r1174;
	// end inline asm
	// begin inline asm
	shfl.sync.down.b32 %r1170, %r1171, %r1172, %r45, %r1174;
	// end inline asm
	setp.ge.s32 	%p326, %r1001, %r45;
	@%p326 bra 	$L__BB4_69;
	mov.b32 	%f377, %r1165;
	mov.b64 	%rd616, {%r1155, %r1160};
	add.s64 	%rd58, %rd802, %rd616;
	setp.eq.s64 	%p327, %rd802, 0;
	add.f32 	%f378, %f487, %f377;
	selp.f32 	%f487, %f378, %f487, %p327;
	mov.u64 	%rd802, %rd58;
$L__BB4_69:
	mov.b64 	{%r1183, %r1188}, %rd802;
	mov.b32 	%r1199, 2;
	mov.b32 	%r1201, -1;
	// begin inline asm
	shfl.sync.down.b32 %r1182, %r1183, %r1199, %r45, %r1201;
	// end inline asm
	// begin inline asm
	shfl.sync.down.b32 %r1187, %r1188, %r1199, %r45, %r1201;
	// end inline asm
	mov.b32 	%r1193, %f487;
	// begin inline asm
	shfl.sync.down.b32 %r1192, %r1193, %r1199, %r45, %r1201;
	// end inline asm
	// begin inline asm
	shfl.sync.down.b32 %r1197, %r1198, %r1199, %r45, %r1201;
	// end inline asm
	add.s32 	%r52, %r1001, 2;
	setp.gt.s32 	%p328, %r52, %r45;
	@%p328 bra 	$L__BB4_71;
	mov.b32 	%f379, %r1192;
	mov.b64 	%rd617, {%r1182, %r1187};
	add.s64 	%rd60, %rd802, %rd617;
	setp.eq.s64 	%p329, %rd802, 0;
	add.f32 	%f380, %f487, %f379;
	selp.f32 	%f487, %f380, %f487, %p329;
	mov.u64 	%rd802, %rd60;
$L__BB4_71:
	mov.b64 	{%r1203, %r1208}, %rd802;
	mov.b32 	%r1219, 4;
	mov.b32 	%r1221, -1;
	// begin inline asm
	shfl.sync.down.b32 %r1202, %r1203, %r1219, %r45, %r1221;
	// end inline asm
	// begin inline asm
	shfl.sync.down.b32 %r1207, %r1208, %r1219, %r45, %r1221;
	// end inline asm
	mov.b32 	%r1213, %f487;
	// begin inline asm
	shfl.sync.down.b32 %r1212, %r1213, %r1219, %r45, %r1221;
	// end inline asm
	// begin inline asm
	shfl.sync.down.b32 %r1217, %r1218, %r1219, %r45, %r1221;
	// end inline asm
	add.s32 	%r56, %r1001, 4;
	setp.gt.s32 	%p330, %r56, %r45;
	@%p330 bra 	$L__BB4_73;
	mov.b32 	%f381, %r1212;
	mov.b64 	%rd618, {%r1202, %r1207};
	add.s64 	%rd62, %rd802, %rd618;
	setp.eq.s64 	%p331, %rd802, 0;
	add.f32 	%f382, %f487, %f381;
	selp.f32 	%f487, %f382, %f487, %p331;
	mov.u64 	%rd802, %rd62;
$L__BB4_73:
	mov.b64 	{%r1223, %r1228}, %rd802;
	mov.b32 	%r1239, 8;
	mov.b32 	%r1241, -1;
	// begin inline asm
	shfl.sync.down.b32 %r1222, %r1223, %r1239, %r45, %r1241;
	// end inline asm
	// begin inline asm
	shfl.sync.down.b32 %r1227, %r1228, %r1239, %r45, %r1241;
	// end inline asm
	mov.b32 	%r1233, %f487;
	// begin inline asm
	shfl.sync.down.b32 %r1232, %r1233, %r1239, %r45, %r1241;
	// end inline asm
	// begin inline asm
	shfl.sync.down.b32 %r1237, %r1238, %r1239, %r45, %r1241;
	// end inline asm
	add.s32 	%r60, %r1001, 8;
	setp.gt.s32 	%p332, %r60, %r45;
	@%p332 bra 	$L__BB4_75;
	mov.b32 	%f383, %r1232;
	mov.b64 	%rd619, {%r1222, %r1227};
	add.s64 	%rd64, %rd802, %rd619;
	setp.eq.s64 	%p333, %rd802, 0;
	add.f32 	%f384, %f487, %f383;
	selp.f32 	%f487, %f384, %f487, %p333;
	mov.u64 	%rd802, %rd64;
$L__BB4_75:
	mov.b64 	{%r1243, %r1248}, %rd802;
	mov.b32 	%r1259, 16;
	mov.b32 	%r1261, -1;
	// begin inline asm
	shfl.sync.down.b32 %r1242, %r1243, %r1259, %r45, %r1261;
	// end inline asm
	// begin inline asm
	shfl.sync.down.b32 %r1247, %r1248, %r1259, %r45, %r1261;
	// end inline asm
	mov.b32 	%r1253, %f487;
	// begin inline asm
	shfl.sync.down.b32 %r1252, %r1253, %r1259, %r45, %r1261;
	// end inline asm
	// begin inline asm
	shfl.sync.down.b32 %r1257, %r1258, %r1259, %r45, %r1261;
	// end inline asm
	add.s32 	%r64, %r1001, 16;
	setp.gt.s32 	%p334, %r64, %r45;
	@%p334 bra 	$L__BB4_77;
	mov.b32 	%f385, %r1252;
	mov.b64 	%rd620, {%r1242, %r1247};
	add.s64 	%rd66, %rd802, %rd620;
	setp.eq.s64 	%p335, %rd802, 0;
	add.f32 	%f386, %f487, %f385;
	selp.f32 	%f487, %f386, %f487, %p335;
	mov.u64 	%rd802, %rd66;
$L__BB4_77:
	not.b32 	%r1262, %r23;
	add.s32 	%r1679, %r1, %r1262;
	add.s64 	%rd68, %rd1, 512;
$L__BB4_78:
	setp.ne.s32 	%p336, %r1678, 101;
	mov.b32 	%r1263, -1;
	vote.sync.all.pred 	%p337, %p336, %r1263;
	not.pred 	%p338, %p337;
	@%p338 bra 	$L__BB4_92;
	mul.wide.s32 	%rd675, %r1679, 16;
	add.s64 	%rd676, %rd68, %rd675;
	add.s64 	%rd674, %rd676, -512;
$L__BB4_80:
	// begin inline asm
	ld.relaxed.gpu.v2.u64 {%rd672, %rd808}, [%rd674];
	// end inline asm
	mov.b64 	{%r1346, %r1678}, %rd672;
	setp.eq.s32 	%p376, %r1678, 99;
	mov.b32 	%r1347, -1;
	vote.sync.any.pred 	%p377, %p376, %r1347;
	@%p377 bra 	$L__BB4_80;
	mov.b32 	%f493, %r1346;
	setp.eq.s32 	%p378, %r1678, 101;
	mov.b32 	%r1368, -1;
	vote.sync.ballot.b32 	%r1370, %p378, %r1368;
	and.b32  	%r1371, %r1370, %r1154;
	or.b32  	%r1372, %r1371, -2147483648;
	add.s32 	%r1373, %r1372, -1;
	not.b32 	%r1374, %r1372;
	and.b32  	%r1375, %r1374, %r1373;
	popc.b32 	%r69, %r1375;
	mov.b64 	{%r1350, %r1355}, %rd808;
	mov.b32 	%r1366, 1;
	// begin inline asm
	shfl.sync.down.b32 %r1349, %r1350, %r1366, %r69, %r1368;
	// end inline asm
	// begin inline asm
	shfl.sync.down.b32 %r1354, %r1355, %r1366, %r69, %r1368;
	// end inline asm
	// begin inline asm
	shfl.sync.down.b32 %r1359, %r1346, %r1366, %r69, %r1368;
	// end inline asm
	// begin inline asm
	shfl.sync.down.b32 %r1364, %r1365, %r1366, %r69, %r1368;
	// end inline asm
	setp.ge.s32 	%p380, %r1001, %r69;
	@%p380 bra 	$L__BB4_83;
	mov.b32 	%f399, %r1359;
	mov.b64 	%rd677, {%r1349, %r1354};
	add.s64 	%rd72, %rd808, %rd677;
	setp.eq.s64 	%p381, %rd808, 0;
	add.f32 	%f400, %f493, %f399;
	selp.f32 	%f493, %f400, %f493, %p381;
	mov.u64 	%rd808, %rd72;
$L__BB4_83:
	mov.b64 	{%r1377, %r1382}, %rd808;
	mov.b32 	%r1393, 2;
	mov.b32 	%r1395, -1;
	// begin inline asm
	shfl.sync.down.b32 %r1376, %r1377, %r1393, %r69, %r1395;
	// end inline asm
	// begin inline asm
	shfl.sync.down.b32 %r1381, %r1382, %r1393, %r69, %r1395;
	// end inline asm
	mov.b32 	%r1387, %f493;
	// begin inline asm
	shfl.sync.down.b32 %r1386, %r1387, %r1393, %r69, %r1395;
	// end inline asm
	// begin inline asm
	shfl.sync.down.b32 %r1391, %r1392, %r1393, %r69, %r1395;
	// end inline asm
	setp.gt.s32 	%p382, %r52, %r69;
	@%p382 bra 	$L__BB4_85;
	mov.b32 	%f401, %r1386;
	mov.b64 	%rd678, {%r1376, %r1381};
	add.s64 	%rd74, %rd808, %rd678;
	setp.eq.s64 	%p383, %rd808, 0;
	add.f32 	%f402, %f493, %f401;
	selp.f32 	%f493, %f402, %f493, %p383;
	mov.u64 	%rd808, %rd74;
$L__BB4_85:
	mov.b64 	{%r1397, %r1402}, %rd808;
	mov.b32 	%r1413, 4;
	mov.b32 	%r1415, -1;
	// begin inline asm
	shfl.sync.down.b32 %r1396, %r1397, %r1413, %r69, %r1415;
	// end inline asm
	// begin inline asm
	shfl.sync.down.b32 %r1401, %r1402, %r1413, %r69, %r1415;
	// end inline asm
	mov.b32 	%r1407, %f493;
	// begin inline asm
	shfl.sync.down.b32 %r1406, %r1407, %r1413, %r69, %r1415;
	// end inline asm
	// begin inline asm
	shfl.sync.down.b32 %r1411, %r1412, %r1413, %r69, %r1415;
	// end inline asm
	setp.gt.s32 	%p384, %r56, %r69;
	@%p384 bra 	$L__BB4_87;
	mov.b32 	%f403, %r1406;
	mov.b64 	%rd679, {%r1396, %r1401};
	add.s64 	%rd76, %rd808, %rd679;
	setp.eq.s64 	%p385, %rd808, 0;
	add.f32 	%f404, %f493, %f403;
	selp.f32 	%f493, %f404, %f493, %p385;
	mov.u64 	%rd808, %rd76;
$L__BB4_87:
	mov.b64 	{%r1417, %r1422}, %rd808;
	mov.b32 	%r1433, 8;
	mov.b32 	%r1435, -1;
	// begin inline asm
	shfl.sync.down.b32 %r1416, %r1417, %r1433, %r69, %r1435;
	// end inline asm
	// begin inline asm
	shfl.sync.down.b32 %r1421, %r1422, %r1433, %r69, %r1435;
	// end inline asm
	mov.b32 	%r1427, %f493;
	// begin inline asm
	shfl.sync.down.b32 %r1426, %r1427, %r1433, %r69, %r1435;
	// end inline asm
	// begin inline asm
	shfl.sync.down.b32 %r1431, %r1432, %r1433, %r69, %r1435;
	// end inline asm
	setp.gt.s32 	%p386, %r60, %r69;
	@%p386 bra 	$L__BB4_89;
	mov.b32 	%f405, %r1426;
	mov.b64 	%rd680, {%r1416, %r1421};
	add.s64 	%rd78, %rd808, %rd680;
	setp.eq.s64 	%p387, %rd808, 0;
	add.f32 	%f406, %f493, %f405;
	selp.f32 	%f493, %f406, %f493, %p387;
	mov.u64 	%rd808, %rd78;
$L__BB4_89:
	mov.b64 	{%r1437, %r1442}, %rd808;
	mov.b32 	%r1453, 16;
	mov.b32 	%r1455, -1;
	// begin inline asm
	shfl.sync.down.b32 %r1436, %r1437, %r1453, %r69, %r1455;
	// end inline asm
	// begin inline asm
	shfl.sync.down.b32 %r1441, %r1442, %r1453, %r69, %r1455;
	// end inline asm
	mov.b32 	%r1447, %f493;
	// begin inline asm
	shfl.sync.down.b32 %r1446, %r1447, %r1453, %r69, %r1455;
	// end inline asm
	// begin inline asm
	shfl.sync.down.b32 %r1451, %r1452, %r1453, %r69, %r1455;
	// end inline asm
	setp.gt.s32 	%p388, %r64, %r69;
	@%p388 bra 	$L__BB4_91;
	mov.b32 	%f407, %r1446;
	mov.b64 	%rd681, {%r1436, %r1441};
	add.s64 	%rd80, %rd808, %rd681;
	setp.eq.s64 	%p389, %rd808, 0;
	add.f32 	%f408, %f493, %f407;
	selp.f32 	%f493, %f408, %f493, %p389;
	mov.u64 	%rd808, %rd80;
$L__BB4_91:
	add.s64 	%rd82, %rd808, %rd802;
	setp.eq.s64 	%p390, %rd802, 0;
	add.f32 	%f409, %f487, %f493;
	selp.f32 	%f487, %f409, %f487, %p390;
	add.s32 	%r1679, %r1679, -32;
	mov.u64 	%rd802, %rd82;
	bra.uni 	$L__BB4_78;
$L__BB4_92:
	@%p320 bra 	$L__BB4_94;
	add.s64 	%rd623, %rd802, %rd52;
	setp.eq.s64 	%p340, %rd52, 0;
	add.f32 	%f387, %f33, %f487;
	selp.f32 	%f388, %f387, %f33, %p340;
	add.s64 	%rd621, %rd54, 512;
	mov.b32 	%r1265, %f388;
	mov.b32 	%r1266, 101;
	mov.b64 	%rd622, {%r1265, %r1266};
	// begin inline asm
	st.relaxed.gpu.v2.u64 [%rd621], {%rd622, %rd623};
	// end inline asm
	st.shared.u64 	[_ZN6thrust24THRUST_300001_SM_1000_NS8cuda_cub4core6detail5shmemE+168], %rd802;
	st.shared.f32 	[_ZN6thrust24THRUST_300001_SM_1000_NS8cuda_cub4core6detail5shmemE+176], %f487;
	st.shared.u64 	[_ZN6thrust24THRUST_300001_SM_1000_NS8cuda_cub4core6detail5shmemE+184], %rd623;
	st.shared.f32 	[_ZN6thrust24THRUST_300001_SM_1000_NS8cuda_cub4core6detail5shmemE+192], %f388;
$L__BB4_94:
	setp.ne.s32 	%p341, %r1001, 0;
	@%p341 bra 	$L__BB4_96;
	st.shared.u64 	[_ZN6thrust24THRUST_300001_SM_1000_NS8cuda_cub4core6detail5shmemE+136], %rd802;
	st.shared.f32 	[_ZN6thrust24THRUST_300001_SM_1000_NS8cuda_cub4core6detail5shmemE+144], %f487;
	mov.u64 	%rd812, %rd802;
	mov.f32 	%f497, %f487;
$L__BB4_96:
	setp.eq.s32 	%p342, %r23, 0;
	bar.sync 	0;
	@%p342 bra 	$L__BB4_98;
	ld.shared.f32 	%f389, [_ZN6thrust24THRUST_300001_SM_1000_NS8cuda_cub4core6detail5shmemE+144];
	ld.shared.u64 	%rd624, [_ZN6thrust24THRUST_300001_SM_1000_NS8cuda_cub4core6detail5shmemE+136];
	add.s64 	%rd84, %rd624, %rd812;
	setp.eq.s64 	%p343, %rd812, 0;
	add.f32 	%f390, %f497, %f389;
	selp.f32 	%f497, %f390, %f497, %p343;
	mov.u64 	%rd812, %rd84;
$L__BB4_98:
	setp.ne.s32 	%p344, %r34, %r35;
	setp.ne.s32 	%p345, %r33, %r34;
	setp.ne.s32 	%p346, %r32, %r33;
	setp.ne.s32 	%p347, %r31, %r32;
	setp.ne.s32 	%p348, %r30, %r31;
	setp.ne.s32 	%p349, %r29, %r30;
	setp.ne.s32 	%p350, %r28, %r29;
	setp.ne.s32 	%p351, %r1677, %r28;
	selp.u64 	%rd625, 1, 0, %p351;
	add.s64 	%rd86, %rd812, %rd625;
	add.f32 	%f391, %f497, %f21;
	selp.f32 	%f62, %f21, %f391, %p351;
	add.s64 	%rd87, %rd44, %rd812;
	add.f32 	%f392, %f62, %f22;
	selp.f32 	%f63, %f22, %f392, %p350;
	add.s64 	%rd88, %rd45, %rd812;
	add.f32 	%f393, %f63, %f23;
	selp.f32 	%f64, %f23, %f393, %p349;
	add.s64 	%rd89, %rd46, %rd812;
	add.f32 	%f394, %f64, %f24;
	selp.f32 	%f65, %f24, %f394, %p348;
	selp.u64 	%rd626, 1, 0, %p347;
	add.s64 	%rd90, %rd89, %rd626;
	add.f32 	%f395, %f65, %f25;
	selp.f32 	%f66, %f25, %f395, %p347;
	add.s64 	%rd91, %rd47, %rd812;
	add.f32 	%f396, %f66, %f26;
	selp.f32 	%f67, %f26, %f396, %p346;
	add.s64 	%rd92, %rd48, %rd812;
	add.f32 	%f397, %f67, %f27;
	selp.f32 	%f68, %f27, %f397, %p345;
	selp.u64 	%rd627, 1, 0, %p344;
	add.s64 	%rd93, %rd92, %rd627;
	add.f32 	%f398, %f68, %f28;
	selp.f32 	%f69, %f28, %f398, %p344;
	ld.shared.u64 	%rd94, [_ZN6thrust24THRUST_300001_SM_1000_NS8cuda_cub4core6detail5shmemE+200];
	ld.shared.u64 	%rd95, [_ZN6thrust24THRUST_300001_SM_1000_NS8cuda_cub4core6detail5shmemE+168];
	setp.lt.s64 	%p352, %rd94, 257;
	@%p352 bra 	$L__BB4_124;
	setp.eq.s32 	%p362, %r1677, %r28;
	bar.sync 	0;
	@%p362 bra 	$L__BB4_101;
	cvt.u32.u64 	%r1267, %rd95;
	cvt.u32.u64 	%r1268, %rd812;
	sub.s32 	%r1269, %r1268, %r1267;
	shl.b32 	%r1270, %r1269, 3;
	mov.u32 	%r1271, _ZN6thrust24THRUST_300001_SM_1000_NS8cuda_cub4core6detail5shmemE;
	add.s32 	%r1272, %r1271, %r1270;
	mov.b32 	%r1273, %f497;
	st.shared.v2.u32 	[%r1272], {%r1677, %r1273};
$L__BB4_101:
	setp.eq.s32 	%p363, %r28, %r29;
	@%p363 bra 	$L__BB4_103;
	cvt.u32.u64 	%r1274, %rd95;
	cvt.u32.u64 	%r1275, %rd86;
	sub.s32 	%r1276, %r1275, %r1274;
	shl.b32 	%r1277, %r1276, 3;
	mov.u32 	%r1278, _ZN6thrust24THRUST_300001_SM_1000_NS8cuda_cub4core6detail5shmemE;
	add.s32 	%r1279, %r1278, %r1277;
	mov.b32 	%r1280, %f62;
	st.shared.v2.u32 	[%r1279], {%r28, %r1280};
$L__BB4_103:
	setp.eq.s32 	%p364, %r29, %r30;
	@%p364 bra 	$L__BB4_105;
	cvt.u32.u64 	%r1281, %rd95;
	cvt.u32.u64 	%r1282, %rd87;
	sub.s32 	%r1283, %r1282, %r1281;
	shl.b32 	%r1284, %r1283, 3;
	mov.u32 	%r1285, _ZN6thrust24THRUST_300001_SM_1000_NS8cuda_cub4core6detail5shmemE;
	add.s32 	%r1286, %r1285, %r1284;
	mov.b32 	%r1287, %f63;
	st.shared.v2.u32 	[%r1286], {%r29, %r1287};
$L__BB4_105:
	setp.eq.s32 	%p365, %r30, %r31;
	@%p365 bra 	$L__BB4_107;
	cvt.u32.u64 	%r1288, %rd95;
	cvt.u32.u64 	%r1289, %rd88;
	sub.s32 	%r1290, %r1289, %r1288;
	shl.b32 	%r1291, %r1290, 3;
	mov.u32 	%r1292, _ZN6thrust24THRUST_300001_SM_1000_NS8cuda_cub4core6detail5shmemE;
	add.s32 	%r1293, %r1292, %r1291;
	mov.b32 	%r1294, %f64;
	st.shared.v2.u32 	[%r1293], {%r30, %r1294};
$L__BB4_107:
	setp.eq.s32 	%p366, %r31, %r32;
	@%p366 bra 	$L__BB4_109;
	cvt.u32.u64 	%r1295, %rd95;
	cvt.u32.u64 	%r1296, %rd89;
	sub.s32 	%r1297, %r1296, %r1295;
	shl.b32 	%r1298, %r1297, 3;
	mov.u32 	%r1299, _ZN6thrust24THRUST_300001_SM_1000_NS8cuda_cub4core6detail5shmemE;
	add.s32 	%r1300, %r1299, %r1298;
	mov.b32 	%r1301, %f65;
	st.shared.v2.u32 	[%r1300], {%r31, %r1301};
$L__BB4_109:
	setp.eq.s32 	%p367, %r32, %r33;
	@%p367 bra 	$L__BB4_111;
	cvt.u32.u64 	%r1302, %rd95;
	cvt.u32.u64 	%r1303, %rd90;
	sub.s32 	%r1304, %r1303, %r1302;
	shl.b32 	%r1305, %r1304, 3;
	mov.u32 	%r1306, _ZN6thrust24THRUST_300001_SM_1000_NS8cuda_cub4core6detail5shmemE;
	add.s32 	%r1307, %r1306, %r1305;
	mov.b32 	%r1308, %f66;
	st.shared.v2.u32 	[%r1307], {%r32, %r1308};
$L__BB4_111:
	setp.eq.s32 	%p368, %r33, %r34;
	@%p368 bra 	$L__BB4_113;
	cvt.u32.u64 	%r1309, %rd95;
	cvt.u32.u64 	%r1310, %rd91;
	sub.s32 	%r1311, %r1310, %r1309;
	shl.b32 	%r1312, %r1311, 3;
	mov.u32 	%r1313, _ZN6thrust24THRUST_300001_SM_1000_NS8cuda_cub4core6detail5shmemE;
	add.s32 	%r1314, %r1313, %r1312;
	mov.b32 	%r1315, %f67;
	st.shared.v2.u32 	[%r1314], {%r33, %r1315};
$L__BB4_113:
	setp.eq.s32 	%p369, %r34, %r35;
	@%p369 bra 	$L__BB4_115;
	cvt.u32.u64 	%r1316, %rd95;
	cvt.u32.u64 	%r1317, %rd92;
	sub.s32 	%r1318, %r1317, %r1316;
	shl.b32 	%r1319, %r1318, 3;
	mov.u32 	%r1320, _ZN6thrust24THRUST_300001_SM_1000_NS8cuda_cub4core6detail5shmemE;
	add.s32 	%r1321, %r1320, %r1319;
	mov.b32 	%r1322, %f68;
	st.shared.v2.u32 	[%r1321], {%r34, %r1322};
$L__BB4_115:
	setp.eq.s32 	%p370, %r35, %r36;
	@%p370 bra 	$L__BB4_117;
	cvt.u32.u64 	%r1323, %rd95;
	cvt.u32.u64 	%r1324, %rd93;
	sub.s32 	%r1325, %r1324, %r1323;
	shl.b32 	%r1326, %r1325, 3;
	mov.u32 	%r1327, _ZN6thrust24THRUST_300001_SM_1000_NS8cuda_cub4core6detail5shmemE;
	add.s32 	%r1328, %r1327, %r1326;
	mov.b32 	%r1329, %f69;
	st.shared.v2.u32 	[%r1328], {%r35, %r1329};
$L__BB4_117:
	bar.sync 	0;
	cvt.u64.u32 	%rd818, %r23;
	setp.le.u64 	%p371, %rd94, %rd818;
	@%p371 bra 	$L__BB4_362;
	not.b64 	%rd655, %rd818;
	add.s64 	%rd97, %rd94, %rd655;
	shr.u64 	%rd656, %rd97, 8;
	add.s64 	%rd657, %rd656, 1;
	and.b64  	%rd814, %rd657, 3;
	and.b64  	%rd658, %rd97, 768;
	setp.eq.s64 	%p372, %rd658, 768;
	@%p372 bra 	$L__BB4_121;
	add.s64 	%rd659, %rd95, %rd818;
	shl.b64 	%rd660, %rd659, 2;
	add.s64 	%rd816, %rd5, %rd660;
	add.s64 	%rd815, %rd4, %rd660;
	shl.b32 	%r1330, %r23, 3;
	mov.u32 	%r1331, _ZN6thrust24THRUST_300001_SM_1000_NS8cuda_cub4core6detail5shmemE;
	add.s32 	%r1680, %r1331, %r1330;
	shl.b64 	%rd661, %rd814, 8;
	add.s64 	%rd818, %rd661, %rd818;
$L__BB4_120:
	.pragma "nounroll";
	ld.shared.v2.u32 	{%r1332, %r1333}, [%r1680];
	st.global.u32 	[%rd815], %r1332;
	st.global.u32 	[%rd816], %r1333;
	add.s64 	%rd816, %rd816, 1024;
	add.s64 	%rd815, %rd815, 1024;
	add.s32 	%r1680, %r1680, 2048;
	add.s64 	%rd814, %rd814, -1;
	setp.ne.s64 	%p373, %rd814, 0;
	@%p373 bra 	$L__BB4_120;
$L__BB4_121:
	setp.lt.u64 	%p374, %rd97, 768;
	@%p374 bra 	$L__BB4_362;
	mov.u32 	%r1336, _ZN6thrust24THRUST_300001_SM_1000_NS8cuda_cub4core6detail5shmemE;
$L__BB4_123:
	cvt.u32.u64 	%r1334, %rd818;
	add.s64 	%rd662, %rd818, %rd95;
	shl.b32 	%r1335, %r1334, 3;
	add.s32 	%r1337, %r1336, %r1335;
	ld.shared.v2.u32 	{%r1338, %r1339}, [%r1337];
	shl.b64 	%rd663, %rd662, 2;
	add.s64 	%rd664, %rd4, %rd663;
	st.global.u32 	[%rd664], %r1338;
	add.s64 	%rd665, %rd5, %rd663;
	st.global.u32 	[%rd665], %r1339;
	and.b64  	%rd666, %rd818, 4294967295;
	add.s64 	%rd667, %rd95, %rd666;
	ld.shared.v2.u32 	{%r1340, %r1341}, [%r1337+2048];
	shl.b64 	%rd668, %rd667, 2;
	add.s64 	%rd669, %rd4, %rd668;
	st.global.u32 	[%rd669+1024], %r1340;
	add.s64 	%rd670, %rd5, %rd668;
	st.global.u32 	[%rd670+1024], %r1341;
	ld.shared.v2.u32 	{%r1342, %r1343}, [%r1337+4096];
	st.global.u32 	[%rd669+2048], %r1342;
	st.global.u32 	[%rd670+2048], %r1343;
	ld.shared.v2.u32 	{%r1344, %r1345}, [%r1337+6144];
	st.global.u32 	[%rd669+3072], %r1344;
	st.global.u32 	[%rd670+3072], %r1345;
	add.s64 	%rd671, %rd818, 1024;
	and.b64  	%rd818, %rd671, 4294967295;
	setp.gt.u64 	%p375, %rd94, %rd818;
	@%p375 bra 	$L__BB4_123;
	bra.uni 	$L__BB4_362;
$L__BB4_124:
	setp.eq.s32 	%p353, %r1677, %r28;
	@%p353 bra 	$L__BB4_126;
	shl.b64 	%rd628, %rd812, 2;
	add.s64 	%rd629, %rd4, %rd628;
	st.global.u32 	[%rd629], %r1677;
	add.s64 	%rd630, %rd5, %rd628;
	st.global.f32 	[%rd630], %f497;
$L__BB4_126:
	setp.eq.s32 	%p354, %r28, %r29;
	@%p354 bra 	$L__BB4_128;
	shl.b64 	%rd631, %rd86, 2;
	add.s64 	%rd632, %rd4, %rd631;
	st.global.u32 	[%rd632], %r28;
	add.s64 	%rd633, %rd5, %rd631;
	st.global.f32 	[%rd633], %f62;
$L__BB4_128:
	setp.eq.s32 	%p355, %r29, %r30;
	@%p355 bra 	$L__BB4_130;
	shl.b64 	%rd634, %rd87, 2;
	add.s64 	%rd635, %rd4, %rd634;
	st.global.u32 	[%rd635], %r29;
	add.s64 	%rd636, %rd5, %rd634;
	st.global.f32 	[%rd636], %f63;
$L__BB4_130:
	setp.eq.s32 	%p356, %r30, %r31;
	@%p356 bra 	$L__BB4_132;
	shl.b64 	%rd637, %rd88, 2;
	add.s64 	%rd638, %rd4, %rd637;
	st.global.u32 	[%rd638], %r30;
	add.s64 	%rd639, %rd5, %rd637;
	st.global.f32 	[%rd639], %f64;
$L__BB4_132:
	setp.eq.s32 	%p357, %r31, %r32;
	@%p357 bra 	$L__BB4_134;
	shl.b64 	%rd640, %rd89, 2;
	add.s64 	%rd641, %rd4, %rd640;
	st.global.u32 	[%rd641], %r31;
	add.s64 	%rd642, %rd5, %rd640;
	st.global.f32 	[%rd642], %f65;
$L__BB4_134:
	setp.eq.s32 	%p358, %r32, %r33;
	@%p358 bra 	$L__BB4_136;
	shl.b64 	%rd643, %rd90, 2;
	add.s64 	%rd644, %rd4, %rd643;
	st.global.u32 	[%rd644], %r32;
	add.s64 	%rd645, %rd5, %rd643;
	st.global.f32 	[%rd645], %f66;
$L__BB4_136:
	setp.eq.s32 	%p359, %r33, %r34;
	@%p359 bra 	$L__BB4_138;
	shl.b64 	%rd646, %rd91, 2;
	add.s64 	%rd647, %rd4, %rd646;
	st.global.u32 	[%rd647], %r33;
	add.s64 	%rd648, %rd5, %rd646;
	st.global.f32 	[%rd648], %f67;
$L__BB4_138:
	setp.eq.s32 	%p360, %r34, %r35;
	@%p360 bra 	$L__BB4_140;
	shl.b64 	%rd649, %rd92, 2;
	add.s64 	%rd650, %rd4, %rd649;
	st.global.u32 	[%rd650], %r34;
	add.s64 	%rd651, %rd5, %rd649;
	st.global.f32 	[%rd651], %f68;
$L__BB4_140:
	setp.eq.s32 	%p361, %r35, %r36;
	@%p361 bra 	$L__BB4_362;
	shl.b64 	%rd652, %rd93, 2;
	add.s64 	%rd653, %rd4, %rd652;
	st.global.u32 	[%rd653], %r35;
	add.s64 	%rd654, %rd5, %rd652;
	st.global.f32 	[%rd654], %f69;
	bra.uni 	$L__BB4_362;
$L__BB4_142:
	setp.lt.s64 	%p13, %rd7, 1;
	@%p13 bra 	$L__BB4_362;
	setp.ne.s32 	%p14, %r1, 0;
	@%p14 bra 	$L__BB4_232;
	cvt.u32.u64 	%r89, %rd220;
	shl.b64 	%rd404, %rd6, 2;
	add.s64 	%rd403, %rd2, %rd404;
	// begin inline asm
	ld.global.nc.u32 %r1689, [%rd403];
	// end inline asm
	mov.u32 	%r91, %tid.x;
	and.b32  	%r759, %r91, 31;
	and.b32  	%r760, %r91, 992;
	mul.lo.s32 	%r761, %r760, 9;
	or.b32  	%r92, %r761, %r759;
	setp.ge.s32 	%p169, %r92, %r89;
	shl.b32 	%r93, %r92, 2;
	cvt.u64.u32 	%rd405, %r93;
	add.s64 	%rd111, %rd403, %rd405;
	mov.u32 	%r1681, %r1689;
	@%p169 bra 	$L__BB4_146;
	// begin inline asm
	ld.global.nc.u32 %r1681, [%rd111];
	// end inline asm
$L__BB4_146:
	add.s32 	%r96, %r92, 32;
	setp.ge.s32 	%p170, %r96, %r89;
	mov.u32 	%r1682, %r1689;
	@%p170 bra 	$L__BB4_148;
	add.s64 	%rd407, %rd111, 128;
	// begin inline asm
	ld.global.nc.u32 %r1682, [%rd407];
	// end inline asm
$L__BB4_148:
	add.s32 	%r99, %r92, 64;
	setp.ge.s32 	%p171, %r99, %r89;
	mov.u32 	%r1683, %r1689;
	@%p171 bra 	$L__BB4_150;
	add.s64 	%rd408, %rd111, 256;
	// begin inline asm
	ld.global.nc.u32 %r1683, [%rd408];
	// end inline asm
$L__BB4_150:
	add.s32 	%r102, %r92, 96;
	setp.ge.s32 	%p172, %r102, %r89;
	mov.u32 	%r1684, %r1689;
	@%p172 bra 	$L__BB4_152;
	add.s64 	%rd409, %rd111, 384;
	// begin inline asm
	ld.global.nc.u32 %r1684, [%rd409];
	// end inline asm
$L__BB4_152:
	add.s32 	%r105, %r92, 128;
	setp.ge.s32 	%p173, %r105, %r89;
	mov.u32 	%r1685, %r1689;
	@%p173 bra 	$L__BB4_154;
	add.s64 	%rd410, %rd111, 512;
	// begin inline asm
	ld.global.nc.u32 %r1685, [%rd410];
	// end inline asm
$L__BB4_154:
	add.s32 	%r108, %r92, 160;
	setp.ge.s32 	%p174, %r108, %r89;
	mov.u32 	%r1686, %r1689;
	@%p174 bra 	$L__BB4_156;
	add.s64 	%rd411, %rd111, 640;
	// begin inline asm
	ld.global.nc.u32 %r1686, [%rd411];
	// end inline asm
$L__BB4_156:
	add.s32 	%r111, %r92, 192;
	setp.ge.s32 	%p175, %r111, %r89;
	mov.u32 	%r1687, %r1689;
	@%p175 bra 	$L__BB4_158;
	add.s64 	%rd412, %rd111, 768;
	// begin inline asm
	ld.global.nc.u32 %r1687, [%rd412];
	// end inline asm
$L__BB4_158:
	add.s32 	%r114, %r92, 224;
	setp.ge.s32 	%p176, %r114, %r89;
	mov.u32 	%r1688, %r1689;
	@%p176 bra 	$L__BB4_160;
	add.s64 	%rd413, %rd111, 896;
	// begin inline asm
	ld.global.nc.u32 %r1688, [%rd413];
	// end inline asm
$L__BB4_160:
	add.s32 	%r117, %r92, 256;
	setp.ge.s32 	%p177, %r117, %r89;
	@%p177 bra 	$L__BB4_162;
	add.s64 	%rd414, %rd111, 1024;
	// begin inline asm
	ld.global.nc.u32 %r1689, [%rd414];
	// end inline asm
$L__BB4_162:
	setp.ge.s32 	%p178, %r92, %r89;
	// begin inline asm
	mov.u32 %r771, %laneid;
	// end inline asm
	shr.u32 	%r121, %r91, 5;
	mad.lo.s32 	%r773, %r121, 288, %r771;
	shl.b32 	%r774, %r773, 2;
	mov.u32 	%r775, _ZN6thrust24THRUST_300001_SM_1000_NS8cuda_cub4core6detail5shmemE;
	add.s32 	%r122, %r775, %r774;
	st.shared.u32 	[%r122], %r1681;
	st.shared.u32 	[%r122+128], %r1682;
	st.shared.u32 	[%r122+256], %r1683;
	st.shared.u32 	[%r122+384], %r1684;
	st.shared.u32 	[%r122+512], %r1685;
	st.shared.u32 	[%r122+640], %r1686;
	st.shared.u32 	[%r122+768], %r1687;
	st.shared.u32 	[%r122+896], %r1688;
	st.shared.u32 	[%r122+1024], %r1689;
	bar.warp.sync 	-1;
	shl.b32 	%r776, %r771, 5;
	add.s32 	%r123, %r122, %r776;
	ld.shared.u32 	%r124, [%r123];
	ld.shared.u32 	%r125, [%r123+4];
	ld.shared.u32 	%r126, [%r123+8];
	ld.shared.u32 	%r127, [%r123+12];
	ld.shared.u32 	%r128, [%r123+16];
	ld.shared.u32 	%r129, [%r123+20];
	ld.shared.u32 	%r130, [%r123+24];
	ld.shared.u32 	%r131, [%r123+28];
	ld.shared.u32 	%r132, [%r123+32];
	bar.sync 	0;
	add.s64 	%rd415, %rd3, %rd404;
	// begin inline asm
	ld.global.nc.u32 %r1698, [%rd415];
	// end inline asm
	add.s64 	%rd112, %rd415, %rd405;
	mov.u32 	%r1690, %r1698;
	@%p178 bra 	$L__BB4_164;
	// begin inline asm
	ld.global.nc.u32 %r1690, [%rd112];
	// end inline asm
$L__BB4_164:
	setp.ge.s32 	%p179, %r96, %r89;
	mov.u32 	%r1691, %r1698;
	@%p179 bra 	$L__BB4_166;
	add.s64 	%rd419, %rd112, 128;
	// begin inline asm
	ld.global.nc.u32 %r1691, [%rd419];
	// end inline asm
$L__BB4_166:
	setp.ge.s32 	%p180, %r99, %r89;
	mov.u32 	%r1692, %r1698;
	@%p180 bra 	$L__BB4_168;
	add.s64 	%rd420, %rd112, 256;
	// begin inline asm
	ld.global.nc.u32 %r1692, [%rd420];
	// end inline asm
$L__BB4_168:
	setp.ge.s32 	%p181, %r102, %r89;
	mov.u32 	%r1693, %r1698;
	@%p181 bra 	$L__BB4_170;
	add.s64 	%rd421, %rd112, 384;
	// begin inline asm
	ld.global.nc.u32 %r1693, [%rd421];
	// end inline asm
$L__BB4_170:
	setp.ge.s32 	%p182, %r105, %r89;
	mov.u32 	%r1694, %r1698;
	@%p182 bra 	$L__BB4_172;
	add.s64 	%rd422, %rd112, 512;
	// begin inline asm
	ld.global.nc.u32 %r1694, [%rd422];
	// end inline asm
$L__BB4_172:
	setp.ge.s32 	%p183, %r108, %r89;
	mov.u32 	%r1695, %r1698;
	@%p183 bra 	$L__BB4_174;
	add.s64 	%rd423, %rd112, 640;
	// begin inline asm
	ld.global.nc.u32 %r1695, [%rd423];
	// end inline asm
$L__BB4_174:
	setp.ge.s32 	%p184, %r111, %r89;
	mov.u32 	%r1696, %r1698;
	@%p184 bra 	$L__BB4_176;
	add.s64 	%rd424, %rd112, 768;
	// begin inline asm
	ld.global.nc.u32 %r1696, [%rd424];
	// end inline asm
$L__BB4_176:
	setp.ge.s32 	%p185, %r114, %r89;
	mov.u32 	%r1697, %r1698;
	@%p185 bra 	$L__BB4_178;
	add.s64 	%rd425, %rd112, 896;
	// begin inline asm
	ld.global.nc.u32 %r1697, [%rd425];
	// end inline asm
$L__BB4_178:
	setp.ge.s32 	%p186, %r117, %r89;
	@%p186 bra 	$L__BB4_180;
	add.s64 	%rd426, %rd112, 1024;
	// begin inline asm
	ld.global.nc.u32 %r1698, [%rd426];
	// end inline asm
$L__BB4_180:
	st.shared.u32 	[%r122], %r1690;
	st.shared.u32 	[%r122+128], %r1691;
	st.shared.u32 	[%r122+256], %r1692;
	st.shared.u32 	[%r122+384], %r1693;
	st.shared.u32 	[%r122+512], %r1694;
	st.shared.u32 	[%r122+640], %r1695;
	st.shared.u32 	[%r122+768], %r1696;
	st.shared.u32 	[%r122+896], %r1697;
	st.shared.u32 	[%r122+1024], %r1698;
	bar.warp.sync 	-1;
	ld.shared.f32 	%f70, [%r123];
	ld.shared.f32 	%f71, [%r123+4];
	ld.shared.f32 	%f72, [%r123+8];
	ld.shared.f32 	%f73, [%r123+12];
	ld.shared.f32 	%f74, [%r123+16];
	ld.shared.f32 	%f75, [%r123+20];
	ld.shared.f32 	%f76, [%r123+24];
	ld.shared.f32 	%f77, [%r123+28];
	ld.shared.f32 	%f78, [%r123+32];
	bar.sync 	0;
	shl.b32 	%r787, %r91, 2;
	add.s32 	%r789, %r775, %r787;
	add.s32 	%r152, %r789, 1240;
	st.shared.u32 	[%r789+1240], %r132;
	bar.sync 	0;
	setp.eq.s32 	%p187, %r91, 0;
	mov.b64 	%rd819, 1;
	@%p187 bra 	$L__BB4_182;
	ld.shared.u32 	%r1699, [%r152+-4];
	setp.ne.s32 	%p188, %r1699, %r124;
	selp.u64 	%rd819, 1, 0, %p188;
$L__BB4_182:
	setp.eq.s32 	%p189, %r91, 0;
	setp.ne.s32 	%p190, %r124, %r125;
	setp.ne.s32 	%p191, %r125, %r126;
	setp.ne.s32 	%p192, %r126, %r127;
	setp.ne.s32 	%p193, %r127, %r128;
	setp.ne.s32 	%p194, %r128, %r129;
	setp.ne.s32 	%p195, %r129, %r130;
	setp.ne.s32 	%p196, %r130, %r131;
	setp.ne.s32 	%p197, %r131, %r132;
	mul.lo.s32 	%r910, %r91, 9;
	cvt.u64.u32 	%rd428, %r910;
	setp.eq.s64 	%p198, %rd7, %rd428;
	selp.u64 	%rd429, 1, 0, %p198;
	selp.b64 	%rd430, %rd429, %rd819, %p198;
	selp.b64 	%rd115, %rd429, %rd430, %p189;
	add.s32 	%r911, %r910, 1;
	cvt.u64.u32 	%rd431, %r911;
	setp.eq.s64 	%p199, %rd7, %rd431;
	or.pred  	%p200, %p199, %p190;
	selp.u64 	%rd432, 1, 0, %p200;
	add.s32 	%r912, %r910, 2;
	cvt.u64.u32 	%rd433, %r912;
	setp.eq.s64 	%p201, %rd7, %rd433;
	or.pred  	%p1, %p201, %p191;
	selp.u64 	%rd434, 1, 0, %p1;
	add.s32 	%r913, %r910, 3;
	cvt.u64.u32 	%rd435, %r913;
	setp.eq.s64 	%p202, %rd7, %rd435;
	or.pred  	%p2, %p202, %p192;
	selp.u64 	%rd436, 1, 0, %p2;
	add.s32 	%r914, %r910, 4;
	cvt.u64.u32 	%rd437, %r914;
	setp.eq.s64 	%p203, %rd7, %rd437;
	or.pred  	%p3, %p203, %p193;
	selp.u64 	%rd438, 1, 0, %p3;
	add.s32 	%r915, %r910, 5;
	cvt.u64.u32 	%rd439, %r915;
	setp.eq.s64 	%p204, %rd7, %rd439;
	or.pred  	%p205, %p204, %p194;
	selp.u64 	%rd440, 1, 0, %p205;
	add.s32 	%r916, %r910, 6;
	cvt.u64.u32 	%rd441, %r916;
	setp.eq.s64 	%p206, %rd7, %rd441;
	or.pred  	%p4, %p206, %p195;
	selp.u64 	%rd442, 1, 0, %p4;
	add.s32 	%r917, %r910, 7;
	cvt.u64.u32 	%rd443, %r917;
	setp.eq.s64 	%p207, %rd7, %rd443;
	or.pred  	%p5, %p207, %p196;
	selp.u64 	%rd444, 1, 0, %p5;
	add.s32 	%r918, %r910, 8;
	cvt.u64.u32 	%rd445, %r918;
	setp.eq.s64 	%p208, %rd7, %rd445;
	or.pred  	%p209, %p208, %p197;
	selp.u64 	%rd446, 1, 0, %p209;
	add.s64 	%rd116, %rd115, %rd432;
	add.f32 	%f236, %f70, %f71;
	selp.f32 	%f237, %f71, %f236, %p200;
	add.s64 	%rd117, %rd116, %rd434;
	add.f32 	%f238, %f237, %f72;
	selp.f32 	%f239, %f72, %f238, %p1;
	add.s64 	%rd118, %rd117, %rd436;
	add.f32 	%f240, %f239, %f73;
	selp.f32 	%f241, %f73, %f240, %p2;
	add.s64 	%rd119, %rd118, %rd438;
	add.f32 	%f242, %f241, %f74;
	selp.f32 	%f243, %f74, %f242, %p3;
	add.s64 	%rd120, %rd119, %rd440;
	add.f32 	%f244, %f243, %f75;
	selp.f32 	%f245, %f75, %f244, %p205;
	add.s64 	%rd121, %rd120, %rd442;
	add.f32 	%f246, %f245, %f76;
	selp.f32 	%f247, %f76, %f246, %p4;
	add.s64 	%rd122, %rd121, %rd444;
	add.f32 	%f248, %f247, %f77;
	selp.f32 	%f249, %f77, %f248, %p5;
	add.s64 	%rd447, %rd122, %rd446;
	mov.b64 	{%r791, %r796}, %rd447;
	add.f32 	%f250, %f249, %f78;
	selp.f32 	%f251, %f78, %f250, %p209;
	mov.b32 	%r907, 1;
	mov.b32 	%r908, 0;
	mov.b32 	%r909, -1;
	// begin inline asm
	shfl.sync.up.b32 %r790, %r791, %r907, %r908, %r909;
	// end inline asm
	// begin inline asm
	shfl.sync.up.b32 %r795, %r796, %r907, %r908, %r909;
	// end inline asm
	mov.b64 	%rd448, {%r790, %r795};
	mov.b32 	%r801, %f251;
	// begin inline asm
	shfl.sync.up.b32 %r800, %r801, %r907, %r908, %r909;
	// end inline asm
	mov.b32 	%f252, %r800;
	// begin inline asm
	shfl.sync.up.b32 %r805, %r806, %r907, %r908, %r909;
	// end inline asm
	setp.eq.s64 	%p210, %rd447, 0;
	add.f32 	%f253, %f251, %f252;
	selp.f32 	%f254, %f253, %f251, %p210;
	setp.lt.s32 	%p211, %r771, 1;
	selp.b64 	%rd449, 0, %rd448, %p211;
	add.s64 	%rd450, %rd449, %rd447;
	mov.b64 	{%r811, %r816}, %rd450;
	selp.f32 	%f255, %f251, %f254, %p211;
	mov.b32 	%r827, 2;
	// begin inline asm
	shfl.sync.up.b32 %r810, %r811, %r827, %r908, %r909;
	// end inline asm
	// begin inline asm
	shfl.sync.up.b32 %r815, %r816, %r827, %r908, %r909;
	// end inline asm
	mov.b64 	%rd451, {%r810, %r815};
	mov.b32 	%r821, %f255;
	// begin inline asm
	shfl.sync.up.b32 %r820, %r821, %r827, %r908, %r909;
	// end inline asm
	mov.b32 	%f256, %r820;
	// begin inline asm
	shfl.sync.up.b32 %r825, %r826, %r827, %r908, %r909;
	// end inline asm
	setp.eq.s64 	%p212, %rd450, 0;
	add.f32 	%f257, %f255, %f256;
	selp.f32 	%f258, %f257, %f255, %p212;
	setp.lt.s32 	%p213, %r771, 2;
	selp.b64 	%rd452, 0, %rd451, %p213;
	add.s64 	%rd453, %rd452, %rd450;
	mov.b64 	{%r831, %r836}, %rd453;
	selp.f32 	%f259, %f255, %f258, %p213;
	mov.b32 	%r847, 4;
	// begin inline asm
	shfl.sync.up.b32 %r830, %r831, %r847, %r908, %r909;
	// end inline asm
	// begin inline asm
	shfl.sync.up.b32 %r835, %r836, %r847, %r908, %r909;
	// end inline asm
	mov.b64 	%rd454, {%r830, %r835};
	mov.b32 	%r841, %f259;
	// begin inline asm
	shfl.sync.up.b32 %r840, %r841, %r847, %r908, %r909;
	// end inline asm
	mov.b32 	%f260, %r840;
	// begin inline asm
	shfl.sync.up.b32 %r845, %r846, %r847, %r908, %r909;
	// end inline asm
	setp.eq.s64 	%p214, %rd453, 0;
	add.f32 	%f261, %f259, %f260;
	selp.f32 	%f262, %f261, %f259, %p214;
	setp.lt.s32 	%p215, %r771, 4;
	selp.b64 	%rd455, 0, %rd454, %p215;
	add.s64 	%rd456, %rd455, %rd453;
	mov.b64 	{%r851, %r856}, %rd456;
	selp.f32 	%f263, %f259, %f262, %p215;
	mov.b32 	%r867, 8;
	// begin inline asm
	shfl.sync.up.b32 %r850, %r851, %r867, %r908, %r909;
	// end inline asm
	// begin inline asm
	shfl.sync.up.b32 %r855, %r856, %r867, %r908, %r909;
	// end inline asm
	mov.b64 	%rd457, {%r850, %r855};
	mov.b32 	%r861, %f263;
	// begin inline asm
	shfl.sync.up.b32 %r860, %r861, %r867, %r908, %r909;
	// end inline asm
	mov.b32 	%f264, %r860;
	// begin inline asm
	shfl.sync.up.b32 %r865, %r866, %r867, %r908, %r909;
	// end inline asm
	setp.eq.s64 	%p216, %rd456, 0;
	add.f32 	%f265, %f263, %f264;
	selp.f32 	%f266, %f265, %f263, %p216;
	setp.lt.s32 	%p217, %r771, 8;
	selp.b64 	%rd458, 0, %rd457, %p217;
	add.s64 	%rd459, %rd458, %rd456;
	mov.b64 	{%r871, %r876}, %rd459;
	selp.f32 	%f267, %f263, %f266, %p217;
	mov.b32 	%r887, 16;
	// begin inline asm
	shfl.sync.up.b32 %r870, %r871, %r887, %r908, %r909;
	// end inline asm
	// begin inline asm
	shfl.sync.up.b32 %r875, %r876, %r887, %r908, %r909;
	// end inline asm
	mov.b64 	%rd460, {%r870, %r875};
	mov.b32 	%r881, %f267;
	// begin inline asm
	shfl.sync.up.b32 %r880, %r881, %r887, %r908, %r909;
	// end inline asm
	mov.b32 	%f268, %r880;
	// begin inline asm
	shfl.sync.up.b32 %r885, %r886, %r887, %r908, %r909;
	// end inline asm
	setp.eq.s64 	%p218, %rd459, 0;
	add.f32 	%f269, %f267, %f268;
	selp.f32 	%f79, %f269, %f267, %p218;
	setp.lt.s32 	%p219, %r771, 16;
	selp.b64 	%rd461, 0, %rd460, %p219;
	add.s64 	%rd123, %rd461, %rd459;
	mov.b64 	{%r891, %r896}, %rd123;
	selp.f32 	%f270, %f267, %f79, %p219;
	// begin inline asm
	shfl.sync.up.b32 %r890, %r891, %r907, %r908, %r909;
	// end inline asm
	// begin inline asm
	shfl.sync.up.b32 %r895, %r896, %r907, %r908, %r909;
	// end inline asm
	mov.b32 	%r901, %f270;
	// begin inline asm
	shfl.sync.up.b32 %r900, %r901, %r907, %r908, %r909;
	// end inline asm
	// begin inline asm
	shfl.sync.up.b32 %r905, %r906, %r907, %r908, %r909;
	// end inline asm
	setp.ne.s32 	%p220, %r771, 31;
	@%p220 bra 	$L__BB4_184;
	shl.b32 	%r919, %r121, 4;
	mov.u32 	%r920, _ZN6thrust24THRUST_300001_SM_1000_NS8cuda_cub4core6detail5shmemE;
	add.s32 	%r921, %r920, %r919;
	st.shared.u64 	[%r921], %rd123;
	st.shared.f32 	[%r921+8], %f79;
$L__BB4_184:
	mov.b64 	%rd462, {%r890, %r895};
	mov.b32 	%f271, %r900;
	bar.sync 	0;
	ld.shared.u64 	%rd463, [_ZN6thrust24THRUST_300001_SM_1000_NS8cuda_cub4core6detail5shmemE];
	ld.shared.f32 	%f272, [_ZN6thrust24THRUST_300001_SM_1000_NS8cuda_cub4core6detail5shmemE+8];
	ld.shared.u64 	%rd464, [_ZN6thrust24THRUST_300001_SM_1000_NS8cuda_cub4core6detail5shmemE+16];
	ld.shared.f32 	%f273, [_ZN6thrust24THRUST_300001_SM_1000_NS8cuda_cub4core6detail5shmemE+24];
	add.s64 	%rd465, %rd464, %rd463;
	setp.eq.s64 	%p221, %rd464, 0;
	add.f32 	%f274, %f272, %f273;
	selp.f32 	%f275, %f274, %f273, %p221;
	setp.eq.s32 	%p222, %r121, 2;
	selp.b64 	%rd466, %rd465, %rd463, %p222;
	selp.f32 	%f276, %f275, %f272, %p222;
	ld.shared.u64 	%rd467, [_ZN6thrust24THRUST_300001_SM_1000_NS8cuda_cub4core6detail5shmemE+32];
	ld.shared.f32 	%f277, [_ZN6thrust24THRUST_300001_SM_1000_NS8cuda_cub4core6detail5shmemE+40];
	add.s64 	%rd468, %rd467, %rd465;
	setp.eq.s64 	%p223, %rd467, 0;
	add.f32 	%f278, %f275, %f277;
	selp.f32 	%f279, %f278, %f277, %p223;
	setp.eq.s32 	%p224, %r121, 3;
	selp.b64 	%rd469, %rd468, %rd466, %p224;
	selp.f32 	%f280, %f279, %f276, %p224;
	ld.shared.u64 	%rd470, [_ZN6thrust24THRUST_300001_SM_1000_NS8cuda_cub4core6detail5shmemE+48];
	ld.shared.f32 	%f281, [_ZN6thrust24THRUST_300001_SM_1000_NS8cuda_cub4core6detail5shmemE+56];
	add.s64 	%rd471, %rd470, %rd468;
	setp.eq.s64 	%p225, %rd470, 0;
	add.f32 	%f282, %f279, %f281;
	selp.f32 	%f283, %f282, %f281, %p225;
	setp.eq.s32 	%p226, %r121, 4;
	selp.b64 	%rd472, %rd471, %rd469, %p226;
	selp.f32 	%f284, %f283, %f280, %p226;
	ld.shared.u64 	%rd473, [_ZN6thrust24THRUST_300001_SM_1000_NS8cuda_cub4core6detail5shmemE+64];
	ld.shared.f32 	%f285, [_ZN6thrust24THRUST_300001_SM_1000_NS8cuda_cub4core6detail5shmemE+72];
	add.s64 	%rd474, %rd473, %rd471;
	setp.eq.s64 	%p227, %rd473, 0;
	add.f32 	%f286, %f283, %f285;
	selp.f32 	%f287, %f286, %f285, %p227;
	setp.eq.s32 	%p228, %r121, 5;
	selp.b64 	%rd475, %rd474, %rd472, %p228;
	selp.f32 	%f288, %f287, %f284, %p228;
	ld.shared.u64 	%rd476, [_ZN6thrust24THRUST_300001_SM_1000_NS8cuda_cub4core6detail5shmemE+80];
	ld.shared.f32 	%f289, [_ZN6thrust24THRUST_300001_SM_1000_NS8cuda_cub4core6detail5shmemE+88];
	add.s64 	%rd477, %rd476, %rd474;
	setp.eq.s64 	%p229, %rd476, 0;
	add.f32 	%f290, %f287, %f289;
	selp.f32 	%f291, %f290, %f289, %p229;
	setp.eq.s32 	%p230, %r121, 6;
	selp.b64 	%rd478, %rd477, %rd475, %p230;
	selp.f32 	%f292, %f291, %f288, %p230;
	ld.shared.u64 	%rd479, [_ZN6thrust24THRUST_300001_SM_1000_NS8cuda_cub4core6detail5shmemE+96];
	ld.shared.f32 	%f293, [_ZN6thrust24THRUST_300001_SM_1000_NS8cuda_cub4core6detail5shmemE+104];
	add.s64 	%rd480, %rd479, %rd477;
	setp.eq.s64 	%p231, %rd479, 0;
	add.f32 	%f294, %f291, %f293;
	selp.f32 	%f295, %f294, %f293, %p231;
	setp.eq.s32 	%p232, %r121, 7;
	selp.b64 	%rd481, %rd480, %rd478, %p232;
	selp.f32 	%f296, %f295, %f292, %p232;
	ld.shared.u64 	%rd482, [_ZN6thrust24THRUST_300001_SM_1000_NS8cuda_cub4core6detail5shmemE+112];
	ld.shared.f32 	%f297, [_ZN6thrust24THRUST_300001_SM_1000_NS8cuda_cub4core6detail5shmemE+120];
	add.s64 	%rd825, %rd482, %rd480;
	setp.eq.s64 	%p233, %rd482, 0;
	add.f32 	%f298, %f295, %f297;
	selp.f32 	%f80, %f298, %f297, %p233;
	setp.eq.s64 	%p234, %rd481, 0;
	add.f32 	%f299, %f296, 0f00000000;
	selp.f32 	%f300, %f299, %f296, %p234;
	setp.lt.u32 	%p235, %r91, 32;
	selp.b64 	%rd483, 0, %rd481, %p235;
	selp.f32 	%f301, 0f00000000, %f300, %p235;
	setp.eq.s64 	%p236, %rd462, 0;
	add.f32 	%f302, %f301, %f271;
	selp.f32 	%f303, %f302, %f271, %p236;
	setp.eq.s32 	%p237, %r771, 0;
	selp.b64 	%rd484, 0, %rd462, %p237;
	add.s64 	%rd125, %rd483, %rd484;
	selp.f32 	%f81, %f301, %f303, %p237;
	add.s64 	%rd126, %rd125, %rd115;
	setp.eq.s64 	%p238, %rd115, 0;
	add.f32 	%f304, %f70, %f81;
	selp.f32 	%f82, %f304, %f70, %p238;
	add.s64 	%rd127, %rd116, %rd125;
	add.f32 	%f305, %f82, %f71;
	mul.lo.s32 	%r922, %r91, 9;
	add.s32 	%r923, %r922, 1;
	cvt.u64.u32 	%rd485, %r923;
	setp.eq.s64 	%p239, %rd7, %rd485;
	setp.ne.s32 	%p240, %r124, %r125;
	selp.f32 	%f306, %f71, %f305, %p240;
	selp.f32 	%f83, %f71, %f306, %p239;
	add.s64 	%rd128, %rd117, %rd125;
	add.f32 	%f307, %f83, %f72;
	selp.f32 	%f84, %f72, %f307, %p1;
	add.s64 	%rd129, %rd118, %rd125;
	add.f32 	%f308, %f84, %f73;
	selp.f32 	%f85, %f73, %f308, %p2;
	add.s64 	%rd130, %rd119, %rd125;
	add.f32 	%f309, %f85, %f74;
	selp.f32 	%f86, %f74, %f309, %p3;
	add.s64 	%rd131, %rd120, %rd125;
	add.f32 	%f310, %f86, %f75;
	add.s32 	%r924, %r922, 5;
	cvt.u64.u32 	%rd486, %r924;
	setp.eq.s64 	%p241, %rd7, %rd486;
	setp.ne.s32 	%p242, %r128, %r129;
	selp.f32 	%f311, %f75, %f310, %p242;
	selp.f32 	%f87, %f75, %f311, %p241;
	add.s64 	%rd132, %rd121, %rd125;
	add.f32 	%f312, %f87, %f76;
	selp.f32 	%f88, %f76, %f312, %p4;
	add.s64 	%rd133, %rd122, %rd125;
	add.f32 	%f313, %f88, %f77;
	selp.f32 	%f89, %f77, %f313, %p5;
	setp.lt.s64 	%p243, %rd825, 257;
	@%p243 bra 	$L__BB4_210;
	bar.sync 	0;
	@%p238 bra 	$L__BB4_187;
	cvt.u32.u64 	%r928, %rd125;
	shl.b32 	%r929, %r928, 3;
	mov.u32 	%r930, _ZN6thrust24THRUST_300001_SM_1000_NS8cuda_cub4core6detail5shmemE;
	add.s32 	%r931, %r930, %r929;
	mov.b32 	%r932, %f81;
	st.shared.v2.u32 	[%r931], {%r1699, %r932};
$L__BB4_187:
	mad.lo.s32 	%r933, %r91, 9, 1;
	cvt.u64.u32 	%rd517, %r933;
	setp.ne.s64 	%p260, %rd7, %rd517;
	setp.eq.s32 	%p261, %r124, %r125;
	and.pred  	%p262, %p260, %p261;
	@%p262 bra 	$L__BB4_189;
	cvt.u32.u64 	%r934, %rd126;
	shl.b32 	%r935, %r934, 3;
	mov.u32 	%r936, _ZN6thrust24THRUST_300001_SM_1000_NS8cuda_cub4core6detail5shmemE;
	add.s32 	%r937, %r936, %r935;
	mov.b32 	%r938, %f82;
	st.shared.v2.u32 	[%r937], {%r124, %r938};
$L__BB4_189:
	not.pred 	%p263, %p1;
	@%p263 bra 	$L__BB4_191;
	cvt.u32.u64 	%r939, %rd127;
	shl.b32 	%r940, %r939, 3;
	mov.u32 	%r941, _ZN6thrust24THRUST_300001_SM_1000_NS8cuda_cub4core6detail5shmemE;
	add.s32 	%r942, %r941, %r940;
	mov.b32 	%r943, %f83;
	st.shared.v2.u32 	[%r942], {%r125, %r943};
$L__BB4_191:
	not.pred 	%p264, %p2;
	@%p264 bra 	$L__BB4_193;
	cvt.u32.u64 	%r944, %rd128;
	shl.b32 	%r945, %r944, 3;
	mov.u32 	%r946, _ZN6thrust24THRUST_300001_SM_1000_NS8cuda_cub4core6detail5shmemE;
	add.s32 	%r947, %r946, %r945;
	mov.b32 	%r948, %f84;
	st.shared.v2.u32 	[%r947], {%r126, %r948};
$L__BB4_193:
	not.pred 	%p265, %p3;
	@%p265 bra 	$L__BB4_195;
	cvt.u32.u64 	%r949, %rd129;
	shl.b32 	%r950, %r949, 3;
	mov.u32 	%r951, _ZN6thrust24THRUST_300001_SM_1000_NS8cuda_cub4core6detail5shmemE;
	add.s32 	%r952, %r951, %r950;
	mov.b32 	%r953, %f85;
	st.shared.v2.u32 	[%r952], {%r127, %r953};
$L__BB4_195:
	mad.lo.s32 	%r954, %r91, 9, 5;
	cvt.u64.u32 	%rd518, %r954;
	setp.ne.s64 	%p266, %rd7, %rd518;
	setp.eq.s32 	%p267, %r128, %r129;
	and.pred  	%p268, %p266, %p267;
	@%p268 bra 	$L__BB4_197;
	cvt.u32.u64 	%r955, %rd130;
	shl.b32 	%r956, %r955, 3;
	mov.u32 	%r957, _ZN6thrust24THRUST_300001_SM_1000_NS8cuda_cub4core6detail5shmemE;
	add.s32 	%r958, %r957, %r956;
	mov.b32 	%r959, %f86;
	st.shared.v2.u32 	[%r958], {%r128, %r959};
$L__BB4_197:
	not.pred 	%p269, %p4;
	@%p269 bra 	$L__BB4_199;
	cvt.u32.u64 	%r960, %rd131;
	shl.b32 	%r961, %r960, 3;
	mov.u32 	%r962, _ZN6thrust24THRUST_300001_SM_1000_NS8cuda_cub4core6detail5shmemE;
	add.s32 	%r963, %r962, %r961;
	mov.b32 	%r964, %f87;
	st.shared.v2.u32 	[%r963], {%r129, %r964};
$L__BB4_199:
	not.pred 	%p270, %p5;
	@%p270 bra 	$L__BB4_201;
	cvt.u32.u64 	%r965, %rd132;
	shl.b32 	%r966, %r965, 3;
	mov.u32 	%r967, _ZN6thrust24THRUST_300001_SM_1000_NS8cuda_cub4core6detail5shmemE;
	add.s32 	%r968, %r967, %r966;
	mov.b32 	%r969, %f88;
	st.shared.v2.u32 	[%r968], {%r130, %r969};
$L__BB4_201:
	mad.lo.s32 	%r970, %r91, 9, 8;
	cvt.u64.u32 	%rd519, %r970;
	setp.ne.s64 	%p271, %rd7, %rd519;
	setp.eq.s32 	%p272, %r131, %r132;
	and.pred  	%p273, %p271, %p272;
	@%p273 bra 	$L__BB4_203;
	cvt.u32.u64 	%r971, %rd133;
	shl.b32 	%r972, %r971, 3;
	mov.u32 	%r973, _ZN6thrust24THRUST_300001_SM_1000_NS8cuda_cub4core6detail5shmemE;
	add.s32 	%r974, %r973, %r972;
	mov.b32 	%r975, %f89;
	st.shared.v2.u32 	[%r974], {%r131, %r975};
$L__BB4_203:
	bar.sync 	0;
	cvt.u64.u32 	%rd824, %r91;
	setp.le.u64 	%p274, %rd825, %rd824;
	@%p274 bra 	$L__BB4_228;
	not.b64 	%rd520, %rd824;
	add.s64 	%rd135, %rd825, %rd520;
	shr.u64 	%rd521, %rd135, 8;
	add.s64 	%rd522, %rd521, 1;
	and.b64  	%rd820, %rd522, 3;
	and.b64  	%rd523, %rd135, 768;
	setp.eq.s64 	%p275, %rd523, 768;
	@%p275 bra 	$L__BB4_207;
	shl.b64 	%rd524, %rd824, 2;
	add.s64 	%rd822, %rd5, %rd524;
	add.s64 	%rd821, %rd4, %rd524;
	shl.b32 	%r976, %r91, 3;
	mov.u32 	%r977, _ZN6thrust24THRUST_300001_SM_1000_NS8cuda_cub4core6detail5shmemE;
	add.s32 	%r1700, %r977, %r976;
	shl.b64 	%rd525, %rd820, 8;
	add.s64 	%rd824, %rd525, %rd824;
$L__BB4_206:
	.pragma "nounroll";
	ld.shared.v2.u32 	{%r978, %r979}, [%r1700];
	st.global.u32 	[%rd821], %r978;
	st.global.u32 	[%rd822], %r979;
	add.s64 	%rd822, %rd822, 1024;
	add.s64 	%rd821, %rd821, 1024;
	add.s32 	%r1700, %r1700, 2048;
	add.s64 	%rd820, %rd820, -1;
	setp.ne.s64 	%p276, %rd820, 0;
	@%p276 bra 	$L__BB4_206;
$L__BB4_207:
	setp.lt.u64 	%p277, %rd135, 768;
	@%p277 bra 	$L__BB4_228;
	mov.u32 	%r982, _ZN6thrust24THRUST_300001_SM_1000_NS8cuda_cub4core6detail5shmemE;
$L__BB4_209:
	cvt.u32.u64 	%r980, %rd824;
	shl.b32 	%r981, %r980, 3;
	add.s32 	%r983, %r982, %r981;
	ld.shared.v2.u32 	{%r984, %r985}, [%r983];
	shl.b64 	%rd526, %rd824, 2;
	add.s64 	%rd527, %rd4, %rd526;
	st.global.u32 	[%rd527], %r984;
	add.s64 	%rd528, %rd5, %rd526;
	st.global.u32 	[%rd528], %r985;
	ld.shared.v2.u32 	{%r986, %r987}, [%r983+2048];
	and.b64  	%rd529, %rd526, 17179869180;
	add.s64 	%rd530, %rd4, %rd529;
	st.global.u32 	[%rd530+1024], %r986;
	add.s64 	%rd531, %rd5, %rd529;
	st.global.u32 	[%rd531+1024], %r987;
	ld.shared.v2.u32 	{%r988, %r989}, [%r983+4096];
	st.global.u32 	[%rd530+2048], %r988;
	st.global.u32 	[%rd531+2048], %r989;
	ld.shared.v2.u32 	{%r990, %r991}, [%r983+6144];
	st.global.u32 	[%rd530+3072], %r990;
	st.global.u32 	[%rd531+3072], %r991;
	add.s64 	%rd532, %rd824, 1024;
	and.b64  	%rd824, %rd532, 4294967295;
	setp.gt.u64 	%p278, %rd825, %rd824;
	@%p278 bra 	$L__BB4_209;
	bra.uni 	$L__BB4_228;
$L__BB4_210:
	@%p238 bra 	$L__BB4_212;
	shl.b64 	%rd487, %rd125, 2;
	add.s64 	%rd488, %rd4, %rd487;
	st.global.u32 	[%rd488], %r1699;
	add.s64 	%rd489, %rd5, %rd487;
	st.global.f32 	[%rd489], %f81;
$L__BB4_212:
	mad.lo.s32 	%r925, %r91, 9, 1;
	cvt.u64.u32 	%rd490, %r925;
	setp.ne.s64 	%p245, %rd7, %rd490;
	setp.eq.s32 	%p246, %r124, %r125;
	and.pred  	%p247, %p245, %p246;
	@%p247 bra 	$L__BB4_214;
	shl.b64 	%rd491, %rd126, 2;
	add.s64 	%rd492, %rd4, %rd491;
	st.global.u32 	[%rd492], %r124;
	add.s64 	%rd493, %rd5, %rd491;
	st.global.f32 	[%rd493], %f82;
$L__BB4_214:
	not.pred 	%p248, %p1;
	@%p248 bra 	$L__BB4_216;
	shl.b64 	%rd494, %rd127, 2;
	add.s64 	%rd495, %rd4, %rd494;
	st.global.u32 	[%rd495], %r125;
	add.s64 	%rd496, %rd5, %rd494;
	st.global.f32 	[%rd496], %f83;
$L__BB4_216:
	not.pred 	%p249, %p2;
	@%p249 bra 	$L__BB4_218;
	shl.b64 	%rd497, %rd128, 2;
	add.s64 	%rd498, %rd4, %rd497;
	st.global.u32 	[%rd498], %r126;
	add.s64 	%rd499, %rd5, %rd497;
	st.global.f32 	[%rd499], %f84;
$L__BB4_218:
	not.pred 	%p250, %p3;
	@%p250 bra 	$L__BB4_220;
	shl.b64 	%rd500, %rd129, 2;
	add.s64 	%rd501, %rd4, %rd500;
	st.global.u32 	[%rd501], %r127;
	add.s64 	%rd502, %rd5, %rd500;
	st.global.f32 	[%rd502], %f85;
$L__BB4_220:
	mad.lo.s32 	%r926, %r91, 9, 5;
	cvt.u64.u32 	%rd503, %r926;
	setp.ne.s64 	%p251, %rd7, %rd503;
	setp.eq.s32 	%p252, %r128, %r129;
	and.pred  	%p253, %p251, %p252;
	@%p253 bra 	$L__BB4_222;
	shl.b64 	%rd504, %rd130, 2;
	add.s64 	%rd505, %rd4, %rd504;
	st.global.u32 	[%rd505], %r128;
	add.s64 	%rd506, %rd5, %rd504;
	st.global.f32 	[%rd506], %f86;
$L__BB4_222:
	not.pred 	%p254, %p4;
	@%p254 bra 	$L__BB4_224;
	shl.b64 	%rd507, %rd131, 2;
	add.s64 	%rd508, %rd4, %rd507;
	st.global.u32 	[%rd508], %r129;
	add.s64 	%rd509, %rd5, %rd507;
	st.global.f32 	[%rd509], %f87;
$L__BB4_224:
	not.pred 	%p255, %p5;
	@%p255 bra 	$L__BB4_226;
	shl.b64 	%rd510, %rd132, 2;
	add.s64 	%rd511, %rd4, %rd510;
	st.global.u32 	[%rd511], %r130;
	add.s64 	%rd512, %rd5, %rd510;
	st.global.f32 	[%rd512], %f88;
$L__BB4_226:
	mad.lo.s32 	%r927, %r91, 9, 8;
	cvt.u64.u32 	%rd513, %r927;
	setp.ne.s64 	%p256, %rd7, %rd513;
	setp.eq.s32 	%p257, %r131, %r132;
	and.pred  	%p258, %p256, %p257;
	@%p258 bra 	$L__BB4_228;
	shl.b64 	%rd514, %rd133, 2;
	add.s64 	%rd515, %rd4, %rd514;
	st.global.u32 	[%rd515], %r131;
	add.s64 	%rd516, %rd5, %rd514;
	st.global.f32 	[%rd516], %f89;
$L__BB4_228:
	setp.ne.s32 	%p279, %r91, 255;
	@%p279 bra 	$L__BB4_362;
	setp.ne.s64 	%p280, %rd7, 2304;
	@%p280 bra 	$L__BB4_231;
	shl.b64 	%rd533, %rd825, 2;
	add.s64 	%rd534, %rd4, %rd533;
	st.global.u32 	[%rd534], %r132;
	add.s64 	%rd535, %rd5, %rd533;
	st.global.f32 	[%rd535], %f80;
	add.s64 	%rd825, %rd825, 1;
$L__BB4_231:
	ld.param.u64 	%rd794, [_ZN6thrust24THRUST_300001_SM_1000_NS8cuda_cub4core6detail13_kernel_agentINS1_15__reduce_by_key16ReduceByKeyAgentINS0_6detail15normal_iteratorINS0_10device_ptrIiEEEENS8_INS9_IfEEEESB_SD_N4cuda3std3__48equal_toIiEENSG_4plusIfEEPllEEJSB_SD_SB_SD_SL_N3cub18CUB_300001_SM_100024ReduceByKeyScanTileStateIflLb1EEESI_SK_llEEEvDpT0__param_4];
	cvta.to.global.u64 	%rd536, %rd794;
	st.global.u64 	[%rd536], %rd825;
	bra.uni 	$L__BB4_362;
$L__BB4_232:
	cvt.u32.u64 	%r161, %rd7;
	shl.b64 	%rd224, %rd6, 2;
	add.s64 	%rd223, %rd2, %rd224;
	// begin inline asm
	ld.global.nc.u32 %r1709, [%rd223];
	// end inline asm
	mov.u32 	%r163, %tid.x;
	and.b32  	%r276, %r163, 31;
	and.b32  	%r277, %r163, 992;
	mul.lo.s32 	%r278, %r277, 9;
	or.b32  	%r164, %r278, %r276;
	setp.ge.u32 	%p15, %r164, %r161;
	shl.b32 	%r165, %r164, 2;
	cvt.u64.u32 	%rd225, %r165;
	add.s64 	%rd152, %rd223, %rd225;
	mov.u32 	%r1701, %r1709;
	@%p15 bra 	$L__BB4_234;
	// begin inline asm
	ld.global.nc.u32 %r1701, [%rd152];
	// end inline asm
$L__BB4_234:
	add.s32 	%r168, %r164, 32;
	setp.ge.u32 	%p16, %r168, %r161;
	mov.u32 	%r1702, %r1709;
	@%p16 bra 	$L__BB4_236;
	add.s64 	%rd227, %rd152, 128;
	// begin inline asm
	ld.global.nc.u32 %r1702, [%rd227];
	// end inline asm
$L__BB4_236:
	add.s32 	%r171, %r164, 64;
	setp.ge.u32 	%p17, %r171, %r161;
	mov.u32 	%r1703, %r1709;
	@%p17 bra 	$L__BB4_238;
	add.s64 	%rd228, %rd152, 256;
	// begin inline asm
	ld.global.nc.u32 %r1703, [%rd228];
	// end inline asm
$L__BB4_238:
	add.s32 	%r174, %r164, 96;
	setp.ge.u32 	%p18, %r174, %r161;
	mov.u32 	%r1704, %r1709;
	@%p18 bra 	$L__BB4_240;
	add.s64 	%rd229, %rd152, 384;
	// begin inline asm
	ld.global.nc.u32 %r1704, [%rd229];
	// end inline asm
$L__BB4_240:
	add.s32 	%r177, %r164, 128;
	setp.ge.u32 	%p19, %r177, %r161;
	mov.u32 	%r1705, %r1709;
	@%p19 bra 	$L__BB4_242;
	add.s64 	%rd230, %rd152, 512;
	// begin inline asm
	ld.global.nc.u32 %r1705, [%rd230];
	// end inline asm
$L__BB4_242:
	add.s32 	%r180, %r164, 160;
	setp.ge.u32 	%p20, %r180, %r161;
	mov.u32 	%r1706, %r1709;
	@%p20 bra 	$L__BB4_244;
	add.s64 	%rd231, %rd152, 640;
	// begin inline asm
	ld.global.nc.u32 %r1706, [%rd231];
	// end inline asm
$L__BB4_244:
	add.s32 	%r183, %r164, 192;
	setp.ge.u32 	%p21, %r183, %r161;
	mov.u32 	%r1707, %r1709;
	@%p21 bra 	$L__BB4_246;
	add.s64 	%rd232, %rd152, 768;
	// begin inline asm
	ld.global.nc.u32 %r1707, [%rd232];
	// end inline asm
$L__BB4_246:
	add.s32 	%r186, %r164, 224;
	setp.ge.u32 	%p22, %r186, %r161;
	mov.u32 	%r1708, %r1709;
	@%p22 bra 	$L__BB4_248;
	add.s64 	%rd233, %rd152, 896;
	// begin inline asm
	ld.global.nc.u32 %r1708, [%rd233];
	// end inline asm
$L__BB4_248:
	add.s32 	%r189, %r164, 256;
	setp.ge.u32 	%p23, %r189, %r161;
	@%p23 bra 	$L__BB4_250;
	add.s64 	%rd234, %rd152, 1024;
	// begin inline asm
	ld.global.nc.u32 %r1709, [%rd234];
	// end inline asm
$L__BB4_250:
	// begin inline asm
	mov.u32 %r288, %laneid;
	// end inline asm
	shr.u32 	%r193, %r163, 5;
	mad.lo.s32 	%r290, %r193, 288, %r288;
	shl.b32 	%r291, %r290, 2;
	mov.u32 	%r292, _ZN6thrust24THRUST_300001_SM_1000_NS8cuda_cub4core6detail5shmemE;
	add.s32 	%r194, %r292, %r291;
	st.shared.u32 	[%r194], %r1701;
	st.shared.u32 	[%r194+128], %r1702;
	st.shared.u32 	[%r194+256], %r1703;
	st.shared.u32 	[%r194+384], %r1704;
	st.shared.u32 	[%r194+512], %r1705;
	st.shared.u32 	[%r194+640], %r1706;
	st.shared.u32 	[%r194+768], %r1707;
	st.shared.u32 	[%r194+896], %r1708;
	st.shared.u32 	[%r194+1024], %r1709;
	bar.warp.sync 	-1;
	shl.b32 	%r293, %r288, 5;
	add.s32 	%r195, %r194, %r293;
	ld.shared.u32 	%r196, [%r195];
	ld.shared.u32 	%r197, [%r195+4];
	ld.shared.u32 	%r198, [%r195+8];
	ld.shared.u32 	%r199, [%r195+12];
	ld.shared.u32 	%r200, [%r195+16];
	ld.shared.u32 	%r201, [%r195+20];
	ld.shared.u32 	%r202, [%r195+24];
	ld.shared.u32 	%r203, [%r195+28];
	ld.shared.u32 	%r204, [%r195+32];
	setp.ne.s32 	%p24, %r163, 0;
	mov.b32 	%r1720, 0;
	@%p24 bra 	$L__BB4_252;
	add.s64 	%rd235, %rd223, -4;
	// begin inline asm
	ld.global.nc.u32 %r1720, [%rd235];
	// end inline asm
$L__BB4_252:
	setp.ge.u32 	%p25, %r164, %r161;
	bar.sync 	0;
	add.s64 	%rd236, %rd3, %rd224;
	// begin inline asm
	ld.global.nc.u32 %r1719, [%rd236];
	// end inline asm
	add.s64 	%rd153, %rd236, %rd225;
	mov.u32 	%r1711, %r1719;
	@%p25 bra 	$L__BB4_254;
	// begin inline asm
	ld.global.nc.u32 %r1711, [%rd153];
	// end inline asm
$L__BB4_254:
	setp.ge.u32 	%p26, %r168, %r161;
	mov.u32 	%r1712, %r1719;
	@%p26 bra 	$L__BB4_256;
	add.s64 	%rd240, %rd153, 128;
	// begin inline asm
	ld.global.nc.u32 %r1712, [%rd240];
	// end inline asm
$L__BB4_256:
	setp.ge.u32 	%p27, %r171, %r161;
	mov.u32 	%r1713, %r1719;
	@%p27 bra 	$L__BB4_258;
	add.s64 	%rd241, %rd153, 256;
	// begin inline asm
	ld.global.nc.u32 %r1713, [%rd241];
	// end inline asm
$L__BB4_258:
	setp.ge.u32 	%p28, %r174, %r161;
	mov.u32 	%r1714, %r1719;
	@%p28 bra 	$L__BB4_260;
	add.s64 	%rd242, %rd153, 384;
	// begin inline asm
	ld.global.nc.u32 %r1714, [%rd242];
	// end inline asm
$L__BB4_260:
	setp.ge.u32 	%p29, %r177, %r161;
	mov.u32 	%r1715, %r1719;
	@%p29 bra 	$L__BB4_262;
	add.s64 	%rd243, %rd153, 512;
	// begin inline asm
	ld.global.nc.u32 %r1715, [%rd243];
	// end inline asm
$L__BB4_262:
	setp.ge.u32 	%p30, %r180, %r161;
	mov.u32 	%r1716, %r1719;
	@%p30 bra 	$L__BB4_264;
	add.s64 	%rd244, %rd153, 640;
	// begin inline asm
	ld.global.nc.u32 %r1716, [%rd244];
	// end inline asm
$L__BB4_264:
	setp.ge.u32 	%p31, %r183, %r161;
	mov.u32 	%r1717, %r1719;
	@%p31 bra 	$L__BB4_266;
	add.s64 	%rd245, %rd153, 768;
	// begin inline asm
	ld.global.nc.u32 %r1717, [%rd245];
	// end inline asm
$L__BB4_266:
	setp.ge.u32 	%p32, %r186, %r161;
	mov.u32 	%r1718, %r1719;
	@%p32 bra 	$L__BB4_268;
	add.s64 	%rd246, %rd153, 896;
	// begin inline asm
	ld.global.nc.u32 %r1718, [%rd246];
	// end inline asm
$L__BB4_268:
	setp.ge.u32 	%p33, %r189, %r161;
	@%p33 bra 	$L__BB4_270;
	add.s64 	%rd247, %rd153, 1024;
	// begin inline asm
	ld.global.nc.u32 %r1719, [%rd247];
	// end inline asm
$L__BB4_270:
	setp.eq.s32 	%p34, %r163, 0;
	st.shared.u32 	[%r194], %r1711;
	st.shared.u32 	[%r194+128], %r1712;
	st.shared.u32 	[%r194+256], %r1713;
	st.shared.u32 	[%r194+384], %r1714;
	st.shared.u32 	[%r194+512], %r1715;
	st.shared.u32 	[%r194+640], %r1716;
	st.shared.u32 	[%r194+768], %r1717;
	st.shared.u32 	[%r194+896], %r1718;
	st.shared.u32 	[%r194+1024], %r1719;
	bar.warp.sync 	-1;
	ld.shared.f32 	%f90, [%r195];
	ld.shared.f32 	%f91, [%r195+4];
	ld.shared.f32 	%f92, [%r195+8];
	ld.shared.f32 	%f93, [%r195+12];
	ld.shared.f32 	%f94, [%r195+16];
	ld.shared.f32 	%f95, [%r195+20];
	ld.shared.f32 	%f96, [%r195+24];
	ld.shared.f32 	%f97, [%r195+28];
	ld.shared.f32 	%f98, [%r195+32];
	bar.sync 	0;
	shl.b32 	%r305, %r163, 2;
	add.s32 	%r307, %r292, %r305;
	add.s32 	%r226, %r307, 1240;
	st.shared.u32 	[%r307+1240], %r204;
	bar.sync 	0;
	@%p34 bra 	$L__BB4_272;
	ld.shared.u32 	%r1720, [%r226+-4];
$L__BB4_272:
	setp.ne.s32 	%p35, %r1720, %r196;
	setp.ne.s32 	%p36, %r196, %r197;
	setp.ne.s32 	%p37, %r197, %r198;
	setp.ne.s32 	%p38, %r198, %r199;
	setp.ne.s32 	%p39, %r199, %r200;
	setp.ne.s32 	%p40, %r200, %r201;
	setp.ne.s32 	%p41, %r201, %r202;
	setp.ne.s32 	%p42, %r202, %r203;
	setp.ne.s32 	%p43, %r203, %r204;
	mul.lo.s32 	%r428, %r163, 9;
	cvt.u64.u32 	%rd248, %r428;
	setp.eq.s64 	%p44, %rd7, %rd248;
	or.pred  	%p45, %p44, %p35;
	selp.u64 	%rd249, 1, 0, %p45;
	add.s32 	%r429, %r428, 1;
	cvt.u64.u32 	%rd250, %r429;
	setp.eq.s64 	%p46, %rd7, %rd250;
	or.pred  	%p6, %p46, %p36;
	selp.u64 	%rd251, 1, 0, %p6;
	add.s32 	%r430, %r428, 2;
	cvt.u64.u32 	%rd252, %r430;
	setp.eq.s64 	%p47, %rd7, %rd252;
	or.pred  	%p7, %p47, %p37;
	selp.u64 	%rd253, 1, 0, %p7;
	add.s32 	%r431, %r428, 3;
	cvt.u64.u32 	%rd254, %r431;
	setp.eq.s64 	%p48, %rd7, %rd254;
	or.pred  	%p8, %p48, %p38;
	selp.u64 	%rd255, 1, 0, %p8;
	add.s32 	%r432, %r428, 4;
	cvt.u64.u32 	%rd256, %r432;
	setp.eq.s64 	%p49, %rd7, %rd256;
	or.pred  	%p9, %p49, %p39;
	selp.u64 	%rd257, 1, 0, %p9;
	add.s32 	%r433, %r428, 5;
	cvt.u64.u32 	%rd258, %r433;
	setp.eq.s64 	%p50, %rd7, %rd258;
	or.pred  	%p51, %p50, %p40;
	selp.u64 	%rd259, 1, 0, %p51;
	add.s32 	%r434, %r428, 6;
	cvt.u64.u32 	%rd260, %r434;
	setp.eq.s64 	%p52, %rd7, %rd260;
	or.pred  	%p10, %p52, %p41;
	selp.u64 	%rd261, 1, 0, %p10;
	add.s32 	%r435, %r428, 7;
	cvt.u64.u32 	%rd262, %r435;
	setp.eq.s64 	%p53, %rd7, %rd262;
	or.pred  	%p54, %p53, %p42;
	selp.u64 	%rd263, 1, 0, %p54;
	add.s32 	%r436, %r428, 8;
	cvt.u64.u32 	%rd264, %r436;
	setp.eq.s64 	%p55, %rd7, %rd264;
	or.pred  	%p56, %p55, %p43;
	selp.u64 	%rd265, 1, 0, %p56;
	add.s64 	%rd266, %rd251, %rd249;
	add.f32 	%f140, %f90, %f91;
	selp.f32 	%f141, %f91, %f140, %p6;
	add.s64 	%rd267, %rd266, %rd253;
	add.f32 	%f142, %f141, %f92;
	selp.f32 	%f143, %f92, %f142, %p7;
	add.s64 	%rd268, %rd267, %rd255;
	add.f32 	%f144, %f143, %f93;
	selp.f32 	%f145, %f93, %f144, %p8;
	add.s64 	%rd269, %rd268, %rd257;
	add.f32 	%f146, %f145, %f94;
	selp.f32 	%f147, %f94, %f146, %p9;
	add.s64 	%rd270, %rd269, %rd259;
	add.f32 	%f148, %f147, %f95;
	selp.f32 	%f149, %f95, %f148, %p51;
	add.s64 	%rd271, %rd270, %rd261;
	add.f32 	%f150, %f149, %f96;
	selp.f32 	%f151, %f96, %f150, %p10;
	add.s64 	%rd272, %rd271, %rd263;
	add.f32 	%f152, %f151, %f97;
	selp.f32 	%f153, %f97, %f152, %p54;
	add.s64 	%rd273, %rd272, %rd265;
	mov.b64 	{%r309, %r314}, %rd273;
	add.f32 	%f154, %f153, %f98;
	selp.f32 	%f155, %f98, %f154, %p56;
	mov.b32 	%r425, 1;
	mov.b32 	%r426, 0;
	mov.b32 	%r427, -1;
	// begin inline asm
	shfl.sync.up.b32 %r308, %r309, %r425, %r426, %r427;
	// end inline asm
	// begin inline asm
	shfl.sync.up.b32 %r313, %r314, %r425, %r426, %r427;
	// end inline asm
	mov.b64 	%rd274, {%r308, %r313};
	mov.b32 	%r319, %f155;
	// begin inline asm
	shfl.sync.up.b32 %r318, %r319, %r425, %r426, %r427;
	// end inline asm
	mov.b32 	%f156, %r318;
	// begin inline asm
	shfl.sync.up.b32 %r323, %r324, %r425, %r426, %r427;
	// end inline asm
	setp.eq.s64 	%p57, %rd273, 0;
	add.f32 	%f157, %f155, %f156;
	selp.f32 	%f158, %f157, %f155, %p57;
	setp.lt.s32 	%p58, %r288, 1;
	selp.b64 	%rd275, 0, %rd274, %p58;
	add.s64 	%rd276, %rd275, %rd273;
	mov.b64 	{%r329, %r334}, %rd276;
	selp.f32 	%f159, %f155, %f158, %p58;
	mov.b32 	%r345, 2;
	// begin inline asm
	shfl.sync.up.b32 %r328, %r329, %r345, %r426, %r427;
	// end inline asm
	// begin inline asm
	shfl.sync.up.b32 %r333, %r334, %r345, %r426, %r427;
	// end inline asm
	mov.b64 	%rd277, {%r328, %r333};
	mov.b32 	%r339, %f159;
	// begin inline asm
	shfl.sync.up.b32 %r338, %r339, %r345, %r426, %r427;
	// end inline asm
	mov.b32 	%f160, %r338;
	// begin inline asm
	shfl.sync.up.b32 %r343, %r344, %r345, %r426, %r427;
	// end inline asm
	setp.eq.s64 	%p59, %rd276, 0;
	add.f32 	%f161, %f159, %f160;
	selp.f32 	%f162, %f161, %f159, %p59;
	setp.lt.s32 	%p60, %r288, 2;
	selp.b64 	%rd278, 0, %rd277, %p60;
	add.s64 	%rd279, %rd278, %rd276;
	mov.b64 	{%r349, %r354}, %rd279;
	selp.f32 	%f163, %f159, %f162, %p60;
	mov.b32 	%r365, 4;
	// begin inline asm
	shfl.sync.up.b32 %r348, %r349, %r365, %r426, %r427;
	// end inline asm
	// begin inline asm
	shfl.sync.up.b32 %r353, %r354, %r365, %r426, %r427;
	// end inline asm
	mov.b64 	%rd280, {%r348, %r353};
	mov.b32 	%r359, %f163;
	// begin inline asm
	shfl.sync.up.b32 %r358, %r359, %r365, %r426, %r427;
	// end inline asm
	mov.b32 	%f164, %r358;
	// begin inline asm
	shfl.sync.up.b32 %r363, %r364, %r365, %r426, %r427;
	// end inline asm
	setp.eq.s64 	%p61, %rd279, 0;
	add.f32 	%f165, %f163, %f164;
	selp.f32 	%f166, %f165, %f163, %p61;
	setp.lt.s32 	%p62, %r288, 4;
	selp.b64 	%rd281, 0, %rd280, %p62;
	add.s64 	%rd282, %rd281, %rd279;
	mov.b64 	{%r369, %r374}, %rd282;
	selp.f32 	%f167, %f163, %f166, %p62;
	mov.b32 	%r385, 8;
	// begin inline asm
	shfl.sync.up.b32 %r368, %r369, %r385, %r426, %r427;
	// end inline asm
	// begin inline asm
	shfl.sync.up.b32 %r373, %r374, %r385, %r426, %r427;
	// end inline asm
	mov.b64 	%rd283, {%r368, %r373};
	mov.b32 	%r379, %f167;
	// begin inline asm
	shfl.sync.up.b32 %r378, %r379, %r385, %r426, %r427;
	// end inline asm
	mov.b32 	%f168, %r378;
	// begin inline asm
	shfl.sync.up.b32 %r383, %r384, %r385, %r426, %r427;
	// end inline asm
	setp.eq.s64 	%p63, %rd282, 0;
	add.f32 	%f169, %f167, %f168;
	selp.f32 	%f170, %f169, %f167, %p63;
	setp.lt.s32 	%p64, %r288, 8;
	selp.b64 	%rd284, 0, %rd283, %p64;
	add.s64 	%rd285, %rd284, %rd282;
	mov.b64 	{%r389, %r394}, %rd285;
	selp.f32 	%f171, %f167, %f170, %p64;
	mov.b32 	%r405, 16;
	// begin inline asm
	shfl.sync.up.b32 %r388, %r389, %r405, %r426, %r427;
	// end inline asm
	// begin inline asm
	shfl.sync.up.b32 %r393, %r394, %r405, %r426, %r427;
	// end inline asm
	mov.b64 	%rd286, {%r388, %r393};
	mov.b32 	%r399, %f171;
	// begin inline asm
	shfl.sync.up.b32 %r398, %r399, %r405, %r426, %r427;
	// end inline asm
	mov.b32 	%f172, %r398;
	// begin inline asm
	shfl.sync.up.b32 %r403, %r404, %r405, %r426, %r427;
	// end inline asm
	setp.eq.s64 	%p65, %rd285, 0;
	add.f32 	%f173, %f171, %f172;
	selp.f32 	%f99, %f173, %f171, %p65;
	setp.lt.s32 	%p66, %r288, 16;
	selp.b64 	%rd287, 0, %rd286, %p66;
	add.s64 	%rd154, %rd287, %rd285;
	mov.b64 	{%r409, %r414}, %rd154;
	selp.f32 	%f174, %f171, %f99, %p66;
	// begin inline asm
	shfl.sync.up.b32 %r408, %r409, %r425, %r426, %r427;
	// end inline asm
	// begin inline asm
	shfl.sync.up.b32 %r413, %r414, %r425, %r426, %r427;
	// end inline asm
	mov.b64 	%rd837, {%r408, %r413};
	mov.b32 	%r419, %f174;
	// begin inline asm
	shfl.sync.up.b32 %r418, %r419, %r425, %r426, %r427;
	// end inline asm
	mov.b32 	%f510, %r418;
	// begin inline asm
	shfl.sync.up.b32 %r423, %r424, %r425, %r426, %r427;
	// end inline asm
	setp.ne.s32 	%p67, %r288, 31;
	@%p67 bra 	$L__BB4_274;
	shl.b32 	%r437, %r193, 4;
	mov.u32 	%r438, _ZN6thrust24THRUST_300001_SM_1000_NS8cuda_cub4core6detail5shmemE;
	add.s32 	%r439, %r438, %r437;
	st.shared.u64 	[%r439], %rd154;
	st.shared.f32 	[%r439+8], %f99;
$L__BB4_274:
	bar.sync 	0;
	ld.shared.u64 	%rd288, [_ZN6thrust24THRUST_300001_SM_1000_NS8cuda_cub4core6detail5shmemE];
	ld.shared.f32 	%f175, [_ZN6thrust24THRUST_300001_SM_1000_NS8cuda_cub4core6detail5shmemE+8];
	ld.shared.u64 	%rd289, [_ZN6thrust24THRUST_300001_SM_1000_NS8cuda_cub4core6detail5shmemE+16];
	ld.shared.f32 	%f176, [_ZN6thrust24THRUST_300001_SM_1000_NS8cuda_cub4core6detail5shmemE+24];
	add.s64 	%rd290, %rd289, %rd288;
	setp.eq.s64 	%p68, %rd289, 0;
	add.f32 	%f177, %f175, %f176;
	selp.f32 	%f178, %f177, %f176, %p68;
	setp.eq.s32 	%p69, %r193, 2;
	selp.b64 	%rd291, %rd290, %rd288, %p69;
	selp.f32 	%f179, %f178, %f175, %p69;
	ld.shared.u64 	%rd292, [_ZN6thrust24THRUST_300001_SM_1000_NS8cuda_cub4core6detail5shmemE+32];
	ld.shared.f32 	%f180, [_ZN6thrust24THRUST_300001_SM_1000_NS8cuda_cub4core6detail5shmemE+40];
	add.s64 	%rd293, %rd292, %rd290;
	setp.eq.s64 	%p70, %rd292, 0;
	add.f32 	%f181, %f178, %f180;
	selp.f32 	%f182, %f181, %f180, %p70;
	setp.eq.s32 	%p71, %r193, 3;
	selp.b64 	%rd294, %rd293, %rd291, %p71;
	selp.f32 	%f183, %f182, %f179, %p71;
	ld.shared.u64 	%rd295, [_ZN6thrust24THRUST_300001_SM_1000_NS8cuda_cub4core6detail5shmemE+48];
	ld.shared.f32 	%f184, [_ZN6thrust24THRUST_300001_SM_1000_NS8cuda_cub4core6detail5shmemE+56];
	add.s64 	%rd296, %rd295, %rd293;
	setp.eq.s64 	%p72, %rd295, 0;
	add.f32 	%f185, %f182, %f184;
	selp.f32 	%f186, %f185, %f184, %p72;
	setp.eq.s32 	%p73, %r193, 4;
	selp.b64 	%rd297, %rd296, %rd294, %p73;
	selp.f32 	%f187, %f186, %f183, %p73;
	ld.shared.u64 	%rd298, [_ZN6thrust24THRUST_300001_SM_1000_NS8cuda_cub4core6detail5shmemE+64];
	ld.shared.f32 	%f188, [_ZN6thrust24THRUST_300001_SM_1000_NS8cuda_cub4core6detail5shmemE+72];
	add.s64 	%rd299, %rd298, %rd296;
	setp.eq.s64 	%p74, %rd298, 0;
	add.f32 	%f189, %f186, %f188;
	selp.f32 	%f190, %f189, %f188, %p74;
	setp.eq.s32 	%p75, %r193, 5;
	selp.b64 	%rd300, %rd299, %rd297, %p75;
	selp.f32 	%f191, %f190, %f187, %p75;
	ld.shared.u64 	%rd301, [_ZN6thrust24THRUST_300001_SM_1000_NS8cuda_cub4core6detail5shmemE+80];
	ld.shared.f32 	%f192, [_ZN6thrust24THRUST_300001_SM_1000_NS8cuda_cub4core6detail5shmemE+88];
	add.s64 	%rd302, %rd301, %rd299;
	setp.eq.s64 	%p76, %rd301, 0;
	add.f32 	%f193, %f190, %f192;
	selp.f32 	%f194, %f193, %f192, %p76;
	setp.eq.s32 	%p77, %r193, 6;
	selp.b64 	%rd303, %rd302, %rd300, %p77;
	selp.f32 	%f195, %f194, %f191, %p77;
	ld.shared.u64 	%rd304, [_ZN6thrust24THRUST_300001_SM_1000_NS8cuda_cub4core6detail5shmemE+96];
	ld.shared.f32 	%f196, [_ZN6thrust24THRUST_300001_SM_1000_NS8cuda_cub4core6detail5shmemE+104];
	add.s64 	%rd305, %rd304, %rd302;
	setp.eq.s64 	%p78, %rd304, 0;
	add.f32 	%f197, %f194, %f196;
	selp.f32 	%f198, %f197, %f196, %p78;
	setp.eq.s32 	%p79, %r193, 7;
	selp.b64 	%rd156, %rd305, %rd303, %p79;
	selp.f32 	%f101, %f198, %f195, %p79;
	ld.shared.u64 	%rd306, [_ZN6thrust24THRUST_300001_SM_1000_NS8cuda_cub4core6detail5shmemE+112];
	ld.shared.f32 	%f199, [_ZN6thrust24THRUST_300001_SM_1000_NS8cuda_cub4core6detail5shmemE+120];
	add.s64 	%rd157, %rd306, %rd305;
	setp.eq.s64 	%p80, %rd306, 0;
	add.f32 	%f200, %f198, %f199;
	selp.f32 	%f102, %f200, %f199, %p80;
	setp.lt.u32 	%p81, %r163, 32;
	@%p81 bra 	$L__BB4_276;
	setp.eq.s64 	%p82, %rd837, 0;
	add.f32 	%f201, %f101, %f510;
	selp.f32 	%f202, %f201, %f510, %p82;
	setp.eq.s32 	%p83, %r288, 0;
	selp.b64 	%rd307, 0, %rd837, %p83;
	add.s64 	%rd837, %rd156, %rd307;
	selp.f32 	%f510, %f101, %f202, %p83;
	bra.uni 	$L__BB4_312;
$L__BB4_276:
	setp.ne.s32 	%p84, %r163, 0;
	mul.wide.u32 	%rd308, %r1, 16;
	add.s64 	%rd159, %rd1, %rd308;
	@%p84 bra 	$L__BB4_278;
	st.shared.u64 	[_ZN6thrust24THRUST_300001_SM_1000_NS8cuda_cub4core6detail5shmemE+200], %rd157;
	st.shared.f32 	[_ZN6thrust24THRUST_300001_SM_1000_NS8cuda_cub4core6detail5shmemE+208], %f102;
	add.s64 	%rd309, %rd159, 512;
	mov.b32 	%r440, %f102;
	mov.b32 	%r441, 100;
	mov.b64 	%rd310, {%r440, %r441};
	// begin inline asm
	st.relaxed.gpu.v2.u64 [%rd309], {%rd310, %rd157};
	// end inline asm
$L__BB4_278:
	mov.u32 	%r442, %nctaid.x;
	setp.gt.u32 	%p85, %r442, 499;
	@%p85 bra 	$L__BB4_280;
	membar.cta;
	bra.uni 	$L__BB4_281;
$L__BB4_280:
	mov.b32 	%r443, 450;
	// begin inline asm
	nanosleep.u32 %r443;
	// end inline asm
$L__BB4_281:
	mul.wide.u32 	%rd312, %r163, 16;
	xor.b64  	%rd313, %rd312, -16;
	add.s64 	%rd314, %rd159, %rd313;
	add.s64 	%rd160, %rd314, 512;
$L__BB4_282:
	// begin inline asm
	ld.relaxed.gpu.v2.u64 {%rd315, %rd827}, [%rd160];
	// end inline asm
	mov.b64 	{%r444, %r1721}, %rd315;
	setp.eq.s32 	%p86, %r1721, 99;
	mov.b32 	%r445, -1;
	vote.sync.any.pred 	%p87, %p86, %r445;
	@%p87 bra 	$L__BB4_282;
	mov.b32 	%f500, %r444;
	setp.eq.s32 	%p88, %r1721, 101;
	mov.b32 	%r467, -1;
	vote.sync.ballot.b32 	%r469, %p88, %r467;
	// begin inline asm
	mov.u32 %r447, %lanemask_ge;
	// end inline asm
	and.b32  	%r470, %r469, %r447;
	or.b32  	%r471, %r470, -2147483648;
	add.s32 	%r472, %r471, -1;
	not.b32 	%r473, %r471;
	and.b32  	%r474, %r473, %r472;
	popc.b32 	%r231, %r474;
	mov.b64 	{%r449, %r454}, %rd827;
	mov.b32 	%r465, 1;
	// begin inline asm
	shfl.sync.down.b32 %r448, %r449, %r465, %r231, %r467;
	// end inline asm
	// begin inline asm
	shfl.sync.down.b32 %r453, %r454, %r465, %r231, %r467;
	// end inline asm
	// begin inline asm
	shfl.sync.down.b32 %r458, %r444, %r465, %r231, %r467;
	// end inline asm
	// begin inline asm
	shfl.sync.down.b32 %r463, %r464, %r465, %r231, %r467;
	// end inline asm
	setp.ge.s32 	%p90, %r288, %r231;
	@%p90 bra 	$L__BB4_285;
	mov.b32 	%f203, %r458;
	mov.b64 	%rd318, {%r448, %r453};
	add.s64 	%rd163, %rd827, %rd318;
	setp.eq.s64 	%p91, %rd827, 0;
	add.f32 	%f204, %f500, %f203;
	selp.f32 	%f500, %f204, %f500, %p91;
	mov.u64 	%rd827, %rd163;
$L__BB4_285:
	mov.b64 	{%r476, %r481}, %rd827;
	mov.b32 	%r492, 2;
	mov.b32 	%r494, -1;
	// begin inline asm
	shfl.sync.down.b32 %r475, %r476, %r492, %r231, %r494;
	// end inline asm
	// begin inline asm
	shfl.sync.down.b32 %r480, %r481, %r492, %r231, %r494;
	// end inline asm
	mov.b32 	%r486, %f500;
	// begin inline asm
	shfl.sync.down.b32 %r485, %r486, %r492, %r231, %r494;
	// end inline asm
	// begin inline asm
	shfl.sync.down.b32 %r490, %r491, %r492, %r231, %r494;
	// end inline asm
	add.s32 	%r238, %r288, 2;
	setp.gt.s32 	%p92, %r238, %r231;
	@%p92 bra 	$L__BB4_287;
	mov.b32 	%f205, %r485;
	mov.b64 	%rd319, {%r475, %r480};
	add.s64 	%rd165, %rd827, %rd319;
	setp.eq.s64 	%p93, %rd827, 0;
	add.f32 	%f206, %f500, %f205;
	selp.f32 	%f500, %f206, %f500, %p93;
	mov.u64 	%rd827, %rd165;
$L__BB4_287:
	mov.b64 	{%r496, %r501}, %rd827;
	mov.b32 	%r512, 4;
	mov.b32 	%r514, -1;
	// begin inline asm
	shfl.sync.down.b32 %r495, %r496, %r512, %r231, %r514;
	// end inline asm
	// begin inline asm
	shfl.sync.down.b32 %r500, %r501, %r512, %r231, %r514;
	// end inline asm
	mov.b32 	%r506, %f500;
	// begin inline asm
	shfl.sync.down.b32 %r505, %r506, %r512, %r231, %r514;
	// end inline asm
	// begin inline asm
	shfl.sync.down.b32 %r510, %r511, %r512, %r231, %r514;
	// end inline asm
	add.s32 	%r242, %r288, 4;
	setp.gt.s32 	%p94, %r242, %r231;
	@%p94 bra 	$L__BB4_289;
	mov.b32 	%f207, %r505;
	mov.b64 	%rd320, {%r495, %r500};
	add.s64 	%rd167, %rd827, %rd320;
	setp.eq.s64 	%p95, %rd827, 0;
	add.f32 	%f208, %f500, %f207;
	selp.f32 	%f500, %f208, %f500, %p95;
	mov.u64 	%rd827, %rd167;
$L__BB4_289:
	mov.b64 	{%r516, %r521}, %rd827;
	mov.b32 	%r532, 8;
	mov.b32 	%r534, -1;
	// begin inline asm
	shfl.sync.down.b32 %r515, %r516, %r532, %r231, %r534;
	// end inline asm
	// begin inline asm
	shfl.sync.down.b32 %r520, %r521, %r532, %r231, %r534;
	// end inline asm
	mov.b32 	%r526, %f500;
	// begin inline asm
	shfl.sync.down.b32 %r525, %r526, %r532, %r231, %r534;
	// end inline asm
	// begin inline asm
	shfl.sync.down.b32 %r530, %r531, %r532, %r231, %r534;
	// end inline asm
	add.s32 	%r246, %r288, 8;
	setp.gt.s32 	%p96, %r246, %r231;
	@%p96 bra 	$L__BB4_291;
	mov.b32 	%f209, %r525;
	mov.b64 	%rd321, {%r515, %r520};
	add.s64 	%rd169, %rd827, %rd321;
	setp.eq.s64 	%p97, %rd827, 0;
	add.f32 	%f210, %f500, %f209;
	selp.f32 	%f500, %f210, %f500, %p97;
	mov.u64 	%rd827, %rd169;
$L__BB4_291:
	mov.b64 	{%r536, %r541}, %rd827;
	mov.b32 	%r552, 16;
	mov.b32 	%r554, -1;
	// begin inline asm
	shfl.sync.down.b32 %r535, %r536, %r552, %r231, %r554;
	// end inline asm
	// begin inline asm
	shfl.sync.down.b32 %r540, %r541, %r552, %r231, %r554;
	// end inline asm
	mov.b32 	%r546, %f500;
	// begin inline asm
	shfl.sync.down.b32 %r545, %r546, %r552, %r231, %r554;
	// end inline asm
	// begin inline asm
	shfl.sync.down.b32 %r550, %r551, %r552, %r231, %r554;
	// end inline asm
	add.s32 	%r250, %r288, 16;
	setp.gt.s32 	%p98, %r250, %r231;
	@%p98 bra 	$L__BB4_293;
	mov.b32 	%f211, %r545;
	mov.b64 	%rd322, {%r535, %r540};
	add.s64 	%rd171, %rd827, %rd322;
	setp.eq.s64 	%p99, %rd827, 0;
	add.f32 	%f212, %f500, %f211;
	selp.f32 	%f500, %f212, %f500, %p99;
	mov.u64 	%rd827, %rd171;
$L__BB4_293:
	not.b32 	%r555, %r163;
	add.s32 	%r1722, %r1, %r555;
	add.s64 	%rd173, %rd1, 512;
$L__BB4_294:
	setp.ne.s32 	%p100, %r1721, 101;
	mov.b32 	%r556, -1;
	vote.sync.all.pred 	%p101, %p100, %r556;
	not.pred 	%p102, %p101;
	@%p102 bra 	$L__BB4_308;
	mul.wide.s32 	%rd396, %r1722, 16;
	add.s64 	%rd397, %rd173, %rd396;
	add.s64 	%rd395, %rd397, -512;
$L__BB4_296:
	// begin inline asm
	ld.relaxed.gpu.v2.u64 {%rd393, %rd833}, [%rd395];
	// end inline asm
	mov.b64 	{%r648, %r1721}, %rd393;
	setp.eq.s32 	%p154, %r1721, 99;
	mov.b32 	%r649, -1;
	vote.sync.any.pred 	%p155, %p154, %r649;
	@%p155 bra 	$L__BB4_296;
	mov.b32 	%f506, %r648;
	setp.eq.s32 	%p156, %r1721, 101;
	mov.b32 	%r670, -1;
	vote.sync.ballot.b32 	%r672, %p156, %r670;
	and.b32  	%r673, %r672, %r447;
	or.b32  	%r674, %r673, -2147483648;
	add.s32 	%r675, %r674, -1;
	not.b32 	%r676, %r674;
	and.b32  	%r677, %r676, %r675;
	popc.b32 	%r255, %r677;
	mov.b64 	{%r652, %r657}, %rd833;
	mov.b32 	%r668, 1;
	// begin inline asm
	shfl.sync.down.b32 %r651, %r652, %r668, %r255, %r670;
	// end inline asm
	// begin inline asm
	shfl.sync.down.b32 %r656, %r657, %r668, %r255, %r670;
	// end inline asm
	// begin inline asm
	shfl.sync.down.b32 %r661, %r648, %r668, %r255, %r670;
	// end inline asm
	// begin inline asm
	shfl.sync.down.b32 %r666, %r667, %r668, %r255, %r670;
	// end inline asm
	setp.ge.s32 	%p158, %r288, %r255;
	@%p158 bra 	$L__BB4_299;
	mov.b32 	%f225, %r661;
	mov.b64 	%rd398, {%r651, %r656};
	add.s64 	%rd177, %rd833, %rd398;
	setp.eq.s64 	%p159, %rd833, 0;
	add.f32 	%f226, %f506, %f225;
	selp.f32 	%f506, %f226, %f506, %p159;
	mov.u64 	%rd833, %rd177;
$L__BB4_299:
	mov.b64 	{%r679, %r684}, %rd833;
	mov.b32 	%r695, 2;
	mov.b32 	%r697, -1;
	// begin inline asm
	shfl.sync.down.b32 %r678, %r679, %r695, %r255, %r697;
	// end inline asm
	// begin inline asm
	shfl.sync.down.b32 %r683, %r684, %r695, %r255, %r697;
	// end inline asm
	mov.b32 	%r689, %f506;
	// begin inline asm
	shfl.sync.down.b32 %r688, %r689, %r695, %r255, %r697;
	// end inline asm
	// begin inline asm
	shfl.sync.down.b32 %r693, %r694, %r695, %r255, %r697;
	// end inline asm
	setp.gt.s32 	%p160, %r238, %r255;
	@%p160 bra 	$L__BB4_301;
	mov.b32 	%f227, %r688;
	mov.b64 	%rd399, {%r678, %r683};
	add.s64 	%rd179, %rd833, %rd399;
	setp.eq.s64 	%p161, %rd833, 0;
	add.f32 	%f228, %f506, %f227;
	selp.f32 	%f506, %f228, %f506, %p161;
	mov.u64 	%rd833, %rd179;
$L__BB4_301:
	mov.b64 	{%r699, %r704}, %rd833;
	mov.b32 	%r715, 4;
	mov.b32 	%r717, -1;
	// begin inline asm
	shfl.sync.down.b32 %r698, %r699, %r715, %r255, %r717;
	// end inline asm
	// begin inline asm
	shfl.sync.down.b32 %r703, %r704, %r715, %r255, %r717;
	// end inline asm
	mov.b32 	%r709, %f506;
	// begin inline asm
	shfl.sync.down.b32 %r708, %r709, %r715, %r255, %r717;
	// end inline asm
	// begin inline asm
	shfl.sync.down.b32 %r713, %r714, %r715, %r255, %r717;
	// end inline asm
	setp.gt.s32 	%p162, %r242, %r255;
	@%p162 bra 	$L__BB4_303;
	mov.b32 	%f229, %r708;
	mov.b64 	%rd400, {%r698, %r703};
	add.s64 	%rd181, %rd833, %rd400;
	setp.eq.s64 	%p163, %rd833, 0;
	add.f32 	%f230, %f506, %f229;
	selp.f32 	%f506, %f230, %f506, %p163;
	mov.u64 	%rd833, %rd181;
$L__BB4_303:
	mov.b64 	{%r719, %r724}, %rd833;
	mov.b32 	%r735, 8;
	mov.b32 	%r737, -1;
	// begin inline asm
	shfl.sync.down.b32 %r718, %r719, %r735, %r255, %r737;
	// end inline asm
	// begin inline asm
	shfl.sync.down.b32 %r723, %r724, %r735, %r255, %r737;
	// end inline asm
	mov.b32 	%r729, %f506;
	// begin inline asm
	shfl.sync.down.b32 %r728, %r729, %r735, %r255, %r737;
	// end inline asm
	// begin inline asm
	shfl.sync.down.b32 %r733, %r734, %r735, %r255, %r737;
	// end inline asm
	setp.gt.s32 	%p164, %r246, %r255;
	@%p164 bra 	$L__BB4_305;
	mov.b32 	%f231, %r728;
	mov.b64 	%rd401, {%r718, %r723};
	add.s64 	%rd183, %rd833, %rd401;
	setp.eq.s64 	%p165, %rd833, 0;
	add.f32 	%f232, %f506, %f231;
	selp.f32 	%f506, %f232, %f506, %p165;
	mov.u64 	%rd833, %rd183;
$L__BB4_305:
	mov.b64 	{%r739, %r744}, %rd833;
	mov.b32 	%r755, 16;
	mov.b32 	%r757, -1;
	// begin inline asm
	shfl.sync.down.b32 %r738, %r739, %r755, %r255, %r757;
	// end inline asm
	// begin inline asm
	shfl.sync.down.b32 %r743, %r744, %r755, %r255, %r757;
	// end inline asm
	mov.b32 	%r749, %f506;
	// begin inline asm
	shfl.sync.down.b32 %r748, %r749, %r755, %r255, %r757;
	// end inline asm
	// begin inline asm
	shfl.sync.down.b32 %r753, %r754, %r755, %r255, %r757;
	// end inline asm
	setp.gt.s32 	%p166, %r250, %r255;
	@%p166 bra 	$L__BB4_307;
	mov.b32 	%f233, %r748;
	mov.b64 	%rd402, {%r738, %r743};
	add.s64 	%rd185, %rd833, %rd402;
	setp.eq.s64 	%p167, %rd833, 0;
	add.f32 	%f234, %f506, %f233;
	selp.f32 	%f506, %f234, %f506, %p167;
	mov.u64 	%rd833, %rd185;
$L__BB4_307:
	add.s64 	%rd187, %rd833, %rd827;
	setp.eq.s64 	%p168, %rd827, 0;
	add.f32 	%f235, %f500, %f506;
	selp.f32 	%f500, %f235, %f500, %p168;
	add.s32 	%r1722, %r1722, -32;
	mov.u64 	%rd827, %rd187;
	bra.uni 	$L__BB4_294;
$L__BB4_308:
	setp.ne.s32 	%p103, %r163, 0;
	@%p103 bra 	$L__BB4_310;
	add.s64 	%rd325, %rd827, %rd157;
	setp.eq.s64 	%p104, %rd157, 0;
	add.f32 	%f213, %f102, %f500;
	selp.f32 	%f214, %f213, %f102, %p104;
	add.s64 	%rd323, %rd159, 512;
	mov.b32 	%r558, %f214;
	mov.b32 	%r559, 101;
	mov.b64 	%rd324, {%r558, %r559};
	// begin inline asm
	st.relaxed.gpu.v2.u64 [%rd323], {%rd324, %rd325};
	// end inline asm
	st.shared.u64 	[_ZN6thrust24THRUST_300001_SM_1000_NS8cuda_cub4core6detail5shmemE+168], %rd827;
	st.shared.f32 	[_ZN6thrust24THRUST_300001_SM_1000_NS8cuda_cub4core6detail5shmemE+176], %f500;
	st.shared.u64 	[_ZN6thrust24THRUST_300001_SM_1000_NS8cuda_cub4core6detail5shmemE+184], %rd325;
	st.shared.f32 	[_ZN6thrust24THRUST_300001_SM_1000_NS8cuda_cub4core6detail5shmemE+192], %f214;
$L__BB4_310:
	setp.ne.s32 	%p105, %r288, 0;
	@%p105 bra 	$L__BB4_312;
	st.shared.u64 	[_ZN6thrust24THRUST_300001_SM_1000_NS8cuda_cub4core6detail5shmemE+136], %rd827;
	st.shared.f32 	[_ZN6thrust24THRUST_300001_SM_1000_NS8cuda_cub4core6detail5shmemE+144], %f500;
	mov.u64 	%rd837, %rd827;
	mov.f32 	%f510, %f500;
$L__BB4_312:
	setp.eq.s32 	%p106, %r163, 0;
	bar.sync 	0;
	@%p106 bra 	$L__BB4_314;
	ld.shared.f32 	%f215, [_ZN6thrust24THRUST_300001_SM_1000_NS8cuda_cub4core6detail5shmemE+144];
	ld.shared.u64 	%rd326, [_ZN6thrust24THRUST_300001_SM_1000_NS8cuda_cub4core6detail5shmemE+136];
	add.s64 	%rd189, %rd326, %rd837;
	setp.eq.s64 	%p107, %rd837, 0;
	add.f32 	%f216, %f510, %f215;
	selp.f32 	%f510, %f216, %f510, %p107;
	mov.u64 	%rd837, %rd189;
$L__BB4_314:
	mul.lo.s32 	%r560, %r163, 9;
	cvt.u64.u32 	%rd327, %r560;
	setp.eq.s64 	%p108, %rd7, %rd327;
	setp.ne.s32 	%p109, %r1720, %r196;
	or.pred  	%p110, %p108, %p109;
	selp.u64 	%rd328, 1, 0, %p110;
	add.s64 	%rd191, %rd837, %rd328;
	add.f32 	%f217, %f510, %f90;
	selp.f32 	%f131, %f90, %f217, %p110;
	selp.u64 	%rd329, 1, 0, %p6;
	add.s64 	%rd330, %rd329, %rd328;
	add.s64 	%rd192, %rd330, %rd837;
	add.f32 	%f218, %f131, %f91;
	selp.f32 	%f132, %f91, %f218, %p6;
	selp.u64 	%rd331, 1, 0, %p7;
	add.s64 	%rd193, %rd192, %rd331;
	add.f32 	%f219, %f132, %f92;
	selp.f32 	%f133, %f92, %f219, %p7;
	selp.u64 	%rd332, 1, 0, %p8;
	add.s64 	%rd194, %rd193, %rd332;
	add.f32 	%f220, %f133, %f93;
	selp.f32 	%f134, %f93, %f220, %p8;
	selp.u64 	%rd333, 1, 0, %p9;
	add.s64 	%rd195, %rd194, %rd333;
	add.f32 	%f221, %f134, %f94;
	selp.f32 	%f135, %f94, %f221, %p9;
	add.s32 	%r561, %r560, 5;
	cvt.u64.u32 	%rd334, %r561;
	setp.eq.s64 	%p111, %rd7, %rd334;
	setp.ne.s32 	%p112, %r200, %r201;
	or.pred  	%p113, %p111, %p112;
	selp.u64 	%rd335, 1, 0, %p113;
	add.s64 	%rd196, %rd195, %rd335;
	add.f32 	%f222, %f135, %f95;
	selp.f32 	%f136, %f95, %f222, %p113;
	selp.u64 	%rd336, 1, 0, %p10;
	add.s64 	%rd197, %rd196, %rd336;
	add.f32 	%f223, %f136, %f96;
	selp.f32 	%f137, %f96, %f223, %p10;
	add.s32 	%r562, %r560, 7;
	cvt.u64.u32 	%rd337, %r562;
	setp.eq.s64 	%p114, %rd7, %rd337;
	setp.ne.s32 	%p115, %r202, %r203;
	or.pred  	%p11, %p114, %p115;
	selp.u64 	%rd338, 1, 0, %p11;
	add.s64 	%rd198, %rd197, %rd338;
	add.f32 	%f224, %f137, %f97;
	selp.f32 	%f138, %f97, %f224, %p11;
	ld.shared.u64 	%rd199, [_ZN6thrust24THRUST_300001_SM_1000_NS8cuda_cub4core6detail5shmemE+200];
	ld.shared.u64 	%rd844, [_ZN6thrust24THRUST_300001_SM_1000_NS8cuda_cub4core6detail5shmemE+184];
	ld.shared.f32 	%f139, [_ZN6thrust24THRUST_300001_SM_1000_NS8cuda_cub4core6detail5shmemE+192];
	ld.shared.u64 	%rd201, [_ZN6thrust24THRUST_300001_SM_1000_NS8cuda_cub4core6detail5shmemE+168];
	setp.lt.s64 	%p116, %rd199, 257;
	@%p116 bra 	$L__BB4_340;
	bar.sync 	0;
	mul.lo.s32 	%r566, %r163, 9;
	cvt.u64.u32 	%rd369, %r566;
	setp.ne.s64 	%p132, %rd7, %rd369;
	setp.eq.s32 	%p133, %r1720, %r196;
	and.pred  	%p134, %p132, %p133;
	@%p134 bra 	$L__BB4_317;
	cvt.u32.u64 	%r567, %rd201;
	cvt.u32.u64 	%r568, %rd837;
	sub.s32 	%r569, %r568, %r567;
	shl.b32 	%r570, %r569, 3;
	mov.u32 	%r571, _ZN6thrust24THRUST_300001_SM_1000_NS8cuda_cub4core6detail5shmemE;
	add.s32 	%r572, %r571, %r570;
	mov.b32 	%r573, %f510;
	st.shared.v2.u32 	[%r572], {%r1720, %r573};
$L__BB4_317:
	not.pred 	%p135, %p6;
	@%p135 bra 	$L__BB4_319;
	cvt.u32.u64 	%r574, %rd201;
	cvt.u32.u64 	%r575, %rd191;
	sub.s32 	%r576, %r575, %r574;
	shl.b32 	%r577, %r576, 3;
	mov.u32 	%r578, _ZN6thrust24THRUST_300001_SM_1000_NS8cuda_cub4core6detail5shmemE;
	add.s32 	%r579, %r578, %r577;
	mov.b32 	%r580, %f131;
	st.shared.v2.u32 	[%r579], {%r196, %r580};
$L__BB4_319:
	not.pred 	%p136, %p7;
	@%p136 bra 	$L__BB4_321;
	cvt.u32.u64 	%r581, %rd201;
	cvt.u32.u64 	%r582, %rd192;
	sub.s32 	%r583, %r582, %r581;
	shl.b32 	%r584, %r583, 3;
	mov.u32 	%r585, _ZN6thrust24THRUST_300001_SM_1000_NS8cuda_cub4core6detail5shmemE;
	add.s32 	%r586, %r585, %r584;
	mov.b32 	%r587, %f132;
	st.shared.v2.u32 	[%r586], {%r197, %r587};
$L__BB4_321:
	not.pred 	%p137, %p8;
	@%p137 bra 	$L__BB4_323;
	cvt.u32.u64 	%r588, %rd201;
	cvt.u32.u64 	%r589, %rd193;
	sub.s32 	%r590, %r589, %r588;
	shl.b32 	%r591, %r590, 3;
	mov.u32 	%r592, _ZN6thrust24THRUST_300001_SM_1000_NS8cuda_cub4core6detail5shmemE;
	add.s32 	%r593, %r592, %r591;
	mov.b32 	%r594, %f133;
	st.shared.v2.u32 	[%r593], {%r198, %r594};
$L__BB4_323:
	not.pred 	%p138, %p9;
	@%p138 bra 	$L__BB4_325;
	cvt.u32.u64 	%r595, %rd201;
	cvt.u32.u64 	%r596, %rd194;
	sub.s32 	%r597, %r596, %r595;
	shl.b32 	%r598, %r597, 3;
	mov.u32 	%r599, _ZN6thrust24THRUST_300001_SM_1000_NS8cuda_cub4core6detail5shmemE;
	add.s32 	%r600, %r599, %r598;
	mov.b32 	%r601, %f134;
	st.shared.v2.u32 	[%r600], {%r199, %r601};
$L__BB4_325:
	mad.lo.s32 	%r602, %r163, 9, 5;
	cvt.u64.u32 	%rd370, %r602;
	setp.ne.s64 	%p139, %rd7, %rd370;
	setp.eq.s32 	%p140, %r200, %r201;
	and.pred  	%p141, %p139, %p140;
	@%p141 bra 	$L__BB4_327;
	cvt.u32.u64 	%r603, %rd201;
	cvt.u32.u64 	%r604, %rd195;
	sub.s32 	%r605, %r604, %r603;
	shl.b32 	%r606, %r605, 3;
	mov.u32 	%r607, _ZN6thrust24THRUST_300001_SM_1000_NS8cuda_cub4core6detail5shmemE;
	add.s32 	%r608, %r607, %r606;
	mov.b32 	%r609, %f135;
	st.shared.v2.u32 	[%r608], {%r200, %r609};
$L__BB4_327:
	not.pred 	%p142, %p10;
	@%p142 bra 	$L__BB4_329;
	cvt.u32.u64 	%r610, %rd201;
	cvt.u32.u64 	%r611, %rd196;
	sub.s32 	%r612, %r611, %r610;
	shl.b32 	%r613, %r612, 3;
	mov.u32 	%r614, _ZN6thrust24THRUST_300001_SM_1000_NS8cuda_cub4core6detail5shmemE;
	add.s32 	%r615, %r614, %r613;
	mov.b32 	%r616, %f136;
	st.shared.v2.u32 	[%r615], {%r201, %r616};
$L__BB4_329:
	not.pred 	%p143, %p11;
	@%p143 bra 	$L__BB4_331;
	cvt.u32.u64 	%r617, %rd201;
	cvt.u32.u64 	%r618, %rd197;
	sub.s32 	%r619, %r618, %r617;
	shl.b32 	%r620, %r619, 3;
	mov.u32 	%r621, _ZN6thrust24THRUST_300001_SM_1000_NS8cuda_cub4core6detail5shmemE;
	add.s32 	%r622, %r621, %r620;
	mov.b32 	%r623, %f137;
	st.shared.v2.u32 	[%r622], {%r202, %r623};
$L__BB4_331:
	mad.lo.s32 	%r624, %r163, 9, 8;
	cvt.u64.u32 	%rd371, %r624;
	setp.ne.s64 	%p144, %rd7, %rd371;
	setp.eq.s32 	%p145, %r203, %r204;
	and.pred  	%p146, %p144, %p145;
	@%p146 bra 	$L__BB4_333;
	cvt.u32.u64 	%r625, %rd201;
	cvt.u32.u64 	%r626, %rd198;
	sub.s32 	%r627, %r626, %r625;
	shl.b32 	%r628, %r627, 3;
	mov.u32 	%r629, _ZN6thrust24THRUST_300001_SM_1000_NS8cuda_cub4core6detail5shmemE;
	add.s32 	%r630, %r629, %r628;
	mov.b32 	%r631, %f138;
	st.shared.v2.u32 	[%r630], {%r203, %r631};
$L__BB4_333:
	bar.sync 	0;
	cvt.u64.u32 	%rd843, %r163;
	setp.le.u64 	%p147, %rd199, %rd843;
	@%p147 bra 	$L__BB4_358;
	not.b64 	%rd372, %rd843;
	add.s64 	%rd203, %rd199, %rd372;
	shr.u64 	%rd373, %rd203, 8;
	add.s64 	%rd374, %rd373, 1;
	and.b64  	%rd839, %rd374, 3;
	and.b64  	%rd375, %rd203, 768;
	setp.eq.s64 	%p148, %rd375, 768;
	@%p148 bra 	$L__BB4_337;
	add.s64 	%rd376, %rd201, %rd843;
	shl.b64 	%rd377, %rd376, 2;
	add.s64 	%rd841, %rd5, %rd377;
	add.s64 	%rd840, %rd4, %rd377;
	shl.b32 	%r632, %r163, 3;
	mov.u32 	%r633, _ZN6thrust24THRUST_300001_SM_1000_NS8cuda_cub4core6detail5shmemE;
	add.s32 	%r1723, %r633, %r632;
	shl.b64 	%rd378, %rd839, 8;
	add.s64 	%rd843, %rd378, %rd843;
$L__BB4_336:
	.pragma "nounroll";
	ld.shared.v2.u32 	{%r634, %r635}, [%r1723];
	st.global.u32 	[%rd840], %r634;
	st.global.u32 	[%rd841], %r635;
	add.s64 	%rd841, %rd841, 1024;
	add.s64 	%rd840, %rd840, 1024;
	add.s32 	%r1723, %r1723, 2048;
	add.s64 	%rd839, %rd839, -1;
	setp.ne.s64 	%p149, %rd839, 0;
	@%p149 bra 	$L__BB4_336;
$L__BB4_337:
	setp.lt.u64 	%p150, %rd203, 768;
	@%p150 bra 	$L__BB4_358;
	mov.u32 	%r638, _ZN6thrust24THRUST_300001_SM_1000_NS8cuda_cub4core6detail5shmemE;
$L__BB4_339:
	cvt.u32.u64 	%r636, %rd843;
	add.s64 	%rd379, %rd843, %rd201;
	shl.b32 	%r637, %r636, 3;
	add.s32 	%r639, %r638, %r637;
	ld.shared.v2.u32 	{%r640, %r641}, [%r639];
	shl.b64 	%rd380, %rd379, 2;
	add.s64 	%rd381, %rd4, %rd380;
	st.global.u32 	[%rd381], %r640;
	add.s64 	%rd382, %rd5, %rd380;
	st.global.u32 	[%rd382], %r641;
	and.b64  	%rd383, %rd843, 4294967295;
	add.s64 	%rd384, %rd201, %rd383;
	ld.shared.v2.u32 	{%r642, %r643}, [%r639+2048];
	shl.b64 	%rd385, %rd384, 2;
	add.s64 	%rd386, %rd4, %rd385;
	st.global.u32 	[%rd386+1024], %r642;
	add.s64 	%rd387, %rd5, %rd385;
	st.global.u32 	[%rd387+1024], %r643;
	ld.shared.v2.u32 	{%r644, %r645}, [%r639+4096];
	st.global.u32 	[%rd386+2048], %r644;
	st.global.u32 	[%rd387+2048], %r645;
	ld.shared.v2.u32 	{%r646, %r647}, [%r639+6144];
	st.global.u32 	[%rd386+3072], %r646;
	st.global.u32 	[%rd387+3072], %r647;
	add.s64 	%rd388, %rd843, 1024;
	and.b64  	%rd843, %rd388, 4294967295;
	setp.gt.u64 	%p151, %rd199, %rd843;
	@%p151 bra 	$L__BB4_339;
	bra.uni 	$L__BB4_358;
$L__BB4_340:
	mul.lo.s32 	%r563, %r163, 9;
	cvt.u64.u32 	%rd339, %r563;
	setp.ne.s64 	%p117, %rd7, %rd339;
	setp.eq.s32 	%p118, %r1720, %r196;
	and.pred  	%p119, %p117, %p118;
	@%p119 bra 	$L__BB4_342;
	shl.b64 	%rd340, %rd837, 2;
	add.s64 	%rd341, %rd4, %rd340;
	st.global.u32 	[%rd341], %r1720;
	add.s64 	%rd342, %rd5, %rd340;
	st.global.f32 	[%rd342], %f510;
$L__BB4_342:
	not.pred 	%p120, %p6;
	@%p120 bra 	$L__BB4_344;
	shl.b64 	%rd343, %rd191, 2;
	add.s64 	%rd344, %rd4, %rd343;
	st.global.u32 	[%rd344], %r196;
	add.s64 	%rd345, %rd5, %rd343;
	st.global.f32 	[%rd345], %f131;
$L__BB4_344:
	not.pred 	%p121, %p7;
	@%p121 bra 	$L__BB4_346;
	shl.b64 	%rd346, %rd192, 2;
	add.s64 	%rd347, %rd4, %rd346;
	st.global.u32 	[%rd347], %r197;
	add.s64 	%rd348, %rd5, %rd346;
	st.global.f32 	[%rd348], %f132;
$L__BB4_346:
	not.pred 	%p122, %p8;
	@%p122 bra 	$L__BB4_348;
	shl.b64 	%rd349, %rd193, 2;
	add.s64 	%rd350, %rd4, %rd349;
	st.global.u32 	[%rd350], %r198;
	add.s64 	%rd351, %rd5, %rd349;
	st.global.f32 	[%rd351], %f133;
$L__BB4_348:
	not.pred 	%p123, %p9;
	@%p123 bra 	$L__BB4_350;
	shl.b64 	%rd352, %rd194, 2;
	add.s64 	%rd353, %rd4, %rd352;
	st.global.u32 	[%rd353], %r199;
	add.s64 	%rd354, %rd5, %rd352;
	st.global.f32 	[%rd354], %f134;
$L__BB4_350:
	mad.lo.s32 	%r564, %r163, 9, 5;
	cvt.u64.u32 	%rd355, %r564;
	setp.ne.s64 	%p124, %rd7, %rd355;
	setp.eq.s32 	%p125, %r200, %r201;
	and.pred  	%p126, %p124, %p125;
	@%p126 bra 	$L__BB4_352;
	shl.b64 	%rd356, %rd195, 2;
	add.s64 	%rd357, %rd4, %rd356;
	st.global.u32 	[%rd357], %r200;
	add.s64 	%rd358, %rd5, %rd356;
	st.global.f32 	[%rd358], %f135;
$L__BB4_352:
	not.pred 	%p127, %p10;
	@%p127 bra 	$L__BB4_354;
	shl.b64 	%rd359, %rd196, 2;
	add.s64 	%rd360, %rd4, %rd359;
	st.global.u32 	[%rd360], %r201;
	add.s64 	%rd361, %rd5, %rd359;
	st.global.f32 	[%rd361], %f136;
$L__BB4_354:
	not.pred 	%p128, %p11;
	@%p128 bra 	$L__BB4_356;
	shl.b64 	%rd362, %rd197, 2;
	add.s64 	%rd363, %rd4, %rd362;
	st.global.u32 	[%rd363], %r202;
	add.s64 	%rd364, %rd5, %rd362;
	st.global.f32 	[%rd364], %f137;
$L__BB4_356:
	mad.lo.s32 	%r565, %r163, 9, 8;
	cvt.u64.u32 	%rd365, %r565;
	setp.ne.s64 	%p129, %rd7, %rd365;
	setp.eq.s32 	%p130, %r203, %r204;
	and.pred  	%p131, %p129, %p130;
	@%p131 bra 	$L__BB4_358;
	shl.b64 	%rd366, %rd198, 2;
	add.s64 	%rd367, %rd4, %rd366;
	st.global.u32 	[%rd367], %r203;
	add.s64 	%rd368, %rd5, %rd366;
	st.global.f32 	[%rd368], %f138;
$L__BB4_358:
	setp.ne.s32 	%p152, %r163, 255;
	@%p152 bra 	$L__BB4_362;
	setp.ne.s64 	%p153, %rd7, 2304;
	@%p153 bra 	$L__BB4_361;
	shl.b64 	%rd389, %rd844, 2;
	add.s64 	%rd390, %rd4, %rd389;
	st.global.u32 	[%rd390], %r204;
	add.s64 	%rd391, %rd5, %rd389;
	st.global.f32 	[%rd391], %f139;
	add.s64 	%rd844, %rd844, 1;
$L__BB4_361:
	ld.param.u64 	%rd793, [_ZN6thrust24THRUST_300001_SM_1000_NS8cuda_cub4core6detail13_kernel_agentINS1_15__reduce_by_key16ReduceByKeyAgentINS0_6detail15normal_iteratorINS0_10device_ptrIiEEEENS8_INS9_IfEEEESB_SD_N4cuda3std3__48equal_toIiEENSG_4plusIfEEPllEEJSB_SD_SB_SD_SL_N3cub18CUB_300001_SM_100024ReduceByKeyScanTileStateIflLb1EEESI_SK_llEEEvDpT0__param_4];
	cvta.to.global.u64 	%rd392, %rd793;
	st.global.u64 	[%rd392], %rd844;
$L__BB4_362:
	ret;

}
	// .globl	_ZN3cub18CUB_300001_SM_10006detail11EmptyKernelIvEEvv
.visible .entry _ZN3cub18CUB_300001_SM_10006detail11EmptyKernelIvEEvv()
{


	ret;

}
	// .globl	_ZN3cub18CUB_300001_SM_10006detail6reduce28DeviceReduceSingleTileKernelINS2_10policy_hubIN4cuda3std3__45tupleIJblEEEjN6thrust24THRUST_300001_SM_1000_NS8cuda_cub9__find_if7functorIS9_EEE10Policy1000ENSB_12zip_iteratorINS8_IJNSD_26transform_input_iterator_tIbNSC_6detail35transform_pair_of_input_iterators_tIbNSB_6detail15normal_iteratorINSB_10device_ptrIiEEEESQ_NS7_8equal_toIiEEEENS7_10__not_fn_tINS7_10__identityEEEEENSB_17counting_iteratorIlNSB_11use_defaultESZ_SZ_EEEEEEEPS9_jSF_S9_S9_SV_EEvT0_T1_T2_T3_T4_T6_
.visible .entry _ZN3cub18CUB_300001_SM_10006detail6reduce28DeviceReduceSingleTileKernelINS2_10policy_hubIN4cuda3std3__45tupleIJblEEEjN6thrust24THRUST_300001_SM_1000_NS8cuda_cub9__find_if7functorIS9_EEE10Policy1000ENSB_12zip_iteratorINS8_IJNSD_26transform_input_iterator_tIbNSC_6detail35transform_pair_of_input_iterators_tIbNSB_6detail15normal_iteratorINSB_10device_ptrIiEEEESQ_NS7_8equal_toIiEEEENS7_10__not_fn_tINS7_10__identityEEEEENSB_17counting_iteratorIlNSB_11use_defaultESZ_SZ_EEEEEEEPS9_jSF_S9_S9_SV_EEvT0_T1_T2_T3_T4_T6_(
	.param .align 8 .b8 _ZN3cub18CUB_300001_SM_10006detail6reduce28DeviceReduceSingleTileKernelINS2_10policy_hubIN4cuda3std3__45tupleIJblEEEjN6thrust24THRUST_300001_SM_1000_NS8cuda_cub9__find_if7functorIS9_EEE10Policy1000ENSB_12zip_iteratorINS8_IJNSD_26transform_input_iterator_tIbNSC_6detail35transform_pair_of_input_iterators_tIbNSB_6detail15normal_iteratorINSB_10device_ptrIiEEEESQ_NS7_8equal_toIiEEEENS7_10__not_fn_tINS7_10__identityEEEEENSB_17counting_iteratorIlNSB_11use_defaultESZ_SZ_EEEEEEEPS9_jSF_S9_S9_SV_EEvT0_T1_T2_T3_T4_T6__param_0[40],
	.param .u64 .ptr .align 1 _ZN3cub18CUB_300001_SM_10006detail6reduce28DeviceReduceSingleTileKernelINS2_10policy_hubIN4cuda3std3__45tupleIJblEEEjN6thrust24THRUST_300001_SM_1000_NS8cuda_cub9__find_if7functorIS9_EEE10Policy1000ENSB_12zip_iteratorINS8_IJNSD_26transform_input_iterator_tIbNSC_6detail35transform_pair_of_input_iterators_tIbNSB_6detail15normal_iteratorINSB_10device_ptrIiEEEESQ_NS7_8equal_toIiEEEENS7_10__not_fn_tINS7_10__identityEEEEENSB_17counting_iteratorIlNSB_11use_defaultESZ_SZ_EEEEEEEPS9_jSF_S9_S9_SV_EEvT0_T1_T2_T3_T4_T6__param_1,
	.param .u32 _ZN3cub18CUB_300001_SM_10006detail6reduce28DeviceReduceSingleTileKernelINS2_10policy_hubIN4cuda3std3__45tupleIJblEEEjN6thrust24THRUST_300001_SM_1000_NS8cuda_cub9__find_if7functorIS9_EEE10Policy1000ENSB_12zip_iteratorINS8_IJNSD_26transform_input_iterator_tIbNSC_6detail35transform_pair_of_input_iterators_tIbNSB_6detail15normal_iteratorINSB_10device_ptrIiEEEESQ_NS7_8equal_toIiEEEENS7_10__not_fn_tINS7_10__identityEEEEENSB_17counting_iteratorIlNSB_11use_defaultESZ_SZ_EEEEEEEPS9_jSF_S9_S9_SV_EEvT0_T1_T2_T3_T4_T6__param_2,
	.param .align 1 .b8 _ZN3cub18CUB_300001_SM_10006detail6reduce28DeviceReduceSingleTileKernelINS2_10policy_hubIN4cuda3std3__45tupleIJblEEEjN6thrust24THRUST_300001_SM_1000_NS8cuda_cub9__find_if7functorIS9_EEE10Policy1000ENSB_12zip_iteratorINS8_IJNSD_26transform_input_iterator_tIbNSC_6detail35transform_pair_of_input_iterators_tIbNSB_6detail15normal_iteratorINSB_10device_ptrIiEEEESQ_NS7_8equal_toIiEEEENS7_10__not_fn_tINS7_10__identityEEEEENSB_17counting_iteratorIlNSB_11use_defaultESZ_SZ_EEEEEEEPS9_jSF_S9_S9_SV_EEvT0_T1_T2_T3_T4_T6__param_3[1],
	.param .align 8 .b8 _ZN3cub18CUB_300001_SM_10006detail6reduce28DeviceReduceSingleTileKernelINS2_10policy_hubIN4cuda3std3__45tupleIJblEEEjN6thrust24THRUST_300001_SM_1000_NS8cuda_cub9__find_if7functorIS9_EEE10Policy1000ENSB_12zip_iteratorINS8_IJNSD_26transform_input_iterator_tIbNSC_6detail35transform_pair_of_input_iterators_tIbNSB_6detail15normal_iteratorINSB_10device_ptrIiEEEESQ_NS7_8equal_toIiEEEENS7_10__not_fn_tINS7_10__identityEEEEENSB_17counting_iteratorIlNSB_11use_defaultESZ_SZ_EEEEEEEPS9_jSF_S9_S9_SV_EEvT0_T1_T2_T3_T4_T6__param_4[16],
	.param .align 1 .b8 _ZN3cub18CUB_300001_SM_10006detail6reduce28DeviceReduceSingleTileKernelINS2_10policy_hubIN4cuda3std3__45tupleIJblEEEjN6thrust24THRUST_300001_SM_1000_NS8cuda_cub9__find_if7functorIS9_EEE10Policy1000ENSB_12zip_iteratorINS8_IJNSD_26transform_input_iterator_tIbNSC_6detail35transform_pair_of_input_iterators_tIbNSB_6detail15normal_iteratorINSB_10device_ptrIiEEEESQ_NS7_8equal_toIiEEEENS7_10__not_fn_tINS7_10__identityEEEEENSB_17counting_iteratorIlNSB_11use_defaultESZ_SZ_EEEEEEEPS9_jSF_S9_S9_SV_EEvT0_T1_T2_T3_T4_T6__param_5[1]
)
.maxntid 256
.minnctapersm 1
{
	.reg .pred 	%p<329>;
	.reg .b16 	%rs<423>;
	.reg .b32 	%r<535>;
	.reg .b64 	%rd<473>;
	// demoted variable
	.shared .align 8 .b8 _ZZN3cub18CUB_300001_SM_10006detail6reduce28DeviceReduceSingleTileKernelINS2_10policy_hubIN4cuda3std3__45tupleIJblEEEjN6thrust24THRUST_300001_SM_1000_NS8cuda_cub9__find_if7functorIS9_EEE10Policy1000ENSB_12zip_iteratorINS8_IJNSD_26transform_input_iterator_tIbNSC_6detail35transform_pair_of_input_iterators_tIbNSB_6detail15normal_iteratorINSB_10device_ptrIiEEEESQ_NS7_8equal_toIiEEEENS7_10__not_fn_tINS7_10__identityEEEEENSB_17counting_iteratorIlNSB_11use_defaultESZ_SZ_EEEEEEEPS9_jSF_S9_S9_SV_EEvT0_T1_T2_T3_T4_T6_E12temp_storage[152];
	ld.param.u64 	%rd117, [_ZN3cub18CUB_300001_SM_10006detail6reduce28DeviceReduceSingleTileKernelINS2_10policy_hubIN4cuda3std3__45tupleIJblEEEjN6thrust24THRUST_300001_SM_1000_NS8cuda_cub9__find_if7functorIS9_EEE10Policy1000ENSB_12zip_iteratorINS8_IJNSD_26transform_input_iterator_tIbNSC_6detail35transform_pair_of_input_iterators_tIbNSB_6detail15normal_iteratorINSB_10device_ptrIiEEEESQ_NS7_8equal_toIiEEEENS7_10__not_fn_tINS7_10__identityEEEEENSB_17counting_iteratorIlNSB_11use_defaultESZ_SZ_EEEEEEEPS9_jSF_S9_S9_SV_EEvT0_T1_T2_T3_T4_T6__param_4+8];
	ld.param.u64 	%rd116, [_ZN3cub18CUB_300001_SM_10006detail6reduce28DeviceReduceSingleTileKernelINS2_10policy_hubIN4cuda3std3__45tupleIJblEEEjN6thrust24THRUST_300001_SM_1000_NS8cuda_cub9__find_if7functorIS9_EEE10Policy1000ENSB_12zip_iteratorINS8_IJNSD_26transform_input_iterator_tIbNSC_6detail35transform_pair_of_input_iterators_tIbNSB_6detail15normal_iteratorINSB_10device_ptrIiEEEESQ_NS7_8equal_toIiEEEENS7_10__not_fn_tINS7_10__identityEEEEENSB_17counting_iteratorIlNSB_11use_defaultESZ_SZ_EEEEEEEPS9_jSF_S9_S9_SV_EEvT0_T1_T2_T3_T4_T6__param_0+32];
	ld.param.u64 	%rd115, [_ZN3cub18CUB_300001_SM_10006detail6reduce28DeviceReduceSingleTileKernelINS2_10policy_hubIN4cuda3std3__45tupleIJblEEEjN6thrust24THRUST_300001_SM_1000_NS8cuda_cub9__find_if7functorIS9_EEE10Policy1000ENSB_12zip_iteratorINS8_IJNSD_26transform_input_iterator_tIbNSC_6detail35transform_pair_of_input_iterators_tIbNSB_6detail15normal_iteratorINSB_10device_ptrIiEEEESQ_NS7_8equal_toIiEEEENS7_10__not_fn_tINS7_10__identityEEEEENSB_17counting_iteratorIlNSB_11use_defaultESZ_SZ_EEEEEEEPS9_jSF_S9_S9_SV_EEvT0_T1_T2_T3_T4_T6__param_0+8];
	ld.param.u64 	%rd114, [_ZN3cub18CUB_300001_SM_10006detail6reduce28DeviceReduceSingleTileKernelINS2_10policy_hubIN4cuda3std3__45tupleIJblEEEjN6thrust24THRUST_300001_SM_1000_NS8cuda_cub9__find_if7functorIS9_EEE10Policy1000ENSB_12zip_iteratorINS8_IJNSD_26transform_input_iterator_tIbNSC_6detail35transform_pair_of_input_iterators_tIbNSB_6detail15normal_iteratorINSB_10device_ptrIiEEEESQ_NS7_8equal_toIiEEEENS7_10__not_fn_tINS7_10__identityEEEEENSB_17counting_iteratorIlNSB_11use_defaultESZ_SZ_EEEEEEEPS9_jSF_S9_S9_SV_EEvT0_T1_T2_T3_T4_T6__param_0];
	ld.param.u64 	%rd118, [_ZN3cub18CUB_300001_SM_10006detail6reduce28DeviceReduceSingleTileKernelINS2_10policy_hubIN4cuda3std3__45tupleIJblEEEjN6thrust24THRUST_300001_SM_1000_NS8cuda_cub9__find_if7functorIS9_EEE10Policy1000ENSB_12zip_iteratorINS8_IJNSD_26transform_input_iterator_tIbNSC_6detail35transform_pair_of_input_iterators_tIbNSB_6detail15normal_iteratorINSB_10device_ptrIiEEEESQ_NS7_8equal_toIiEEEENS7_10__not_fn_tINS7_10__identityEEEEENSB_17counting_iteratorIlNSB_11use_defaultESZ_SZ_EEEEEEEPS9_jSF_S9_S9_SV_EEvT0_T1_T2_T3_T4_T6__param_1];
	ld.param.u32 	%r44, [_ZN3cub18CUB_300001_SM_10006detail6reduce28DeviceReduceSingleTileKernelINS2_10policy_hubIN4cuda3std3__45tupleIJblEEEjN6thrust24THRUST_300001_SM_1000_NS8cuda_cub9__find_if7functorIS9_EEE10Policy1000ENSB_12zip_iteratorINS8_IJNSD_26transform_input_iterator_tIbNSC_6detail35transform_pair_of_input_iterators_tIbNSB_6detail15normal_iteratorINSB_10device_ptrIiEEEESQ_NS7_8equal_toIiEEEENS7_10__not_fn_tINS7_10__identityEEEEENSB_17counting_iteratorIlNSB_11use_defaultESZ_SZ_EEEEEEEPS9_jSF_S9_S9_SV_EEvT0_T1_T2_T3_T4_T6__param_2];
	ld.param.u8 	%rs108, [_ZN3cub18CUB_300001_SM_10006detail6reduce28DeviceReduceSingleTileKernelINS2_10policy_hubIN4cuda3std3__45tupleIJblEEEjN6thrust24THRUST_300001_SM_1000_NS8cuda_cub9__find_if7functorIS9_EEE10Policy1000ENSB_12zip_iteratorINS8_IJNSD_26transform_input_iterator_tIbNSC_6detail35transform_pair_of_input_iterators_tIbNSB_6detail15normal_iteratorINSB_10device_ptrIiEEEESQ_NS7_8equal_toIiEEEENS7_10__not_fn_tINS7_10__identityEEEEENSB_17counting_iteratorIlNSB_11use_defaultESZ_SZ_EEEEEEEPS9_jSF_S9_S9_SV_EEvT0_T1_T2_T3_T4_T6__param_4];
	cvta.to.global.u64 	%rd1, %rd118;
	setp.ne.s32 	%p1, %r44, 0;
	@%p1 bra 	$L__BB6_3;
	mov.u32 	%r520, %tid.x;
	setp.ne.s32 	%p328, %r520, 0;
	@%p328 bra 	$L__BB6_123;
	st.global.u8 	[%rd1], %rs108;
	st.global.u64 	[%rd1+8], %rd117;
	bra.uni 	$L__BB6_123;
$L__BB6_3:
	cvta.to.global.u64 	%rd2, %rd114;
	cvta.to.global.u64 	%rd3, %rd115;
	setp.gt.u32 	%p2, %r44, 1023;
	@%p2 bra 	$L__BB6_80;
	mov.u32 	%r1, %tid.x;
	setp.ge.u32 	%p149, %r1, %r44;
	mov.b16 	%rs391, 0;
	mov.b64 	%rd441, 0;
	mov.u32 	%r524, %r1;
	@%p149 bra 	$L__BB6_6;
	cvt.u64.u32 	%rd298, %r1;
	mul.wide.u32 	%rd299, %r1, 4;
	add.s64 	%rd300, %rd2, %rd299;
	add.s64 	%rd301, %rd3, %rd299;
	add.s64 	%rd441, %rd116, %rd298;
	ld.global.u32 	%r250, [%rd300];
	ld.global.u32 	%r251, [%rd301];
	setp.ne.s32 	%p150, %r250, %r251;
	selp.u16 	%rs391, 1, 0, %p150;
	add.s32 	%r524, %r1, 256;
$L__BB6_6:
	setp.ge.u32 	%p151, %r524, %r44;
	@%p151 bra 	$L__BB6_18;
	not.b32 	%r252, %r524;
	add.s32 	%r4, %r44, %r252;
	shr.u32 	%r253, %r4, 8;
	add.s32 	%r5, %r253, 1;
	and.b32  	%r6, %r5, 7;
	setp.lt.u32 	%p152, %r4, 1792;
	@%p152 bra 	$L__BB6_10;
	and.b32  	%r254, %r5, 33554424;
	neg.s32 	%r522, %r254;
$L__BB6_9:
	.pragma "nounroll";
	cvt.u64.u32 	%rd303, %r524;
	mul.wide.u32 	%rd304, %r524, 4;
	add.s64 	%rd305, %rd2, %rd304;
	add.s64 	%rd306, %rd3, %rd304;
	add.s64 	%rd307, %rd116, %rd303;
	ld.global.u32 	%r255, [%rd305];
	ld.global.u32 	%r256, [%rd306];
	setp.ne.s32 	%p153, %r255, %r256;
	selp.u16 	%rs232, 1, 0, %p153;
	and.b16  	%rs233, %rs391, 255;
	setp.ne.s16 	%p155, %rs233, 0;
	and.pred  	%p156, %p155, %p153;
	min.s64 	%rd308, %rd307, %rd441;
	setp.eq.s16 	%p157, %rs233, 0;
	selp.b64 	%rd309, %rd307, %rd441, %p157;
	selp.b16 	%rs234, %rs232, %rs391, %p157;
	selp.b64 	%rd310, %rd308, %rd309, %p156;
	selp.b16 	%rs235, 1, %rs234, %p156;
	and.b16  	%rs236, %rs235, 255;
	add.s64 	%rd311, %rd307, 256;
	ld.global.u32 	%r257, [%rd305+1024];
	ld.global.u32 	%r258, [%rd306+1024];
	setp.ne.s32 	%p158, %r257, %r258;
	selp.u16 	%rs237, 1, 0, %p158;
	setp.ne.s16 	%p160, %rs236, 0;
	and.pred  	%p161, %p160, %p158;
	min.s64 	%rd312, %rd311, %rd310;
	setp.eq.s16 	%p162, %rs236, 0;
	selp.b64 	%rd313, %rd311, %rd310, %p162;
	selp.b16 	%rs238, %rs237, %rs235, %p162;
	selp.b64 	%rd314, %rd312, %rd313, %p161;
	selp.b16 	%rs239, 1, %rs238, %p161;
	and.b16  	%rs240, %rs239, 255;
	add.s64 	%rd315, %rd307, 512;
	ld.global.u32 	%r259, [%rd305+2048];
	ld.global.u32 	%r260, [%rd306+2048];
	setp.ne.s32 	%p163, %r259, %r260;
	selp.u16 	%rs241, 1, 0, %p163;
	setp.ne.s16 	%p165, %rs240, 0;
	and.pred  	%p166, %p165, %p163;
	min.s64 	%rd316, %rd315, %rd314;
	setp.eq.s16 	%p167, %rs240, 0;
	selp.b64 	%rd317, %rd315, %rd314, %p167;
	selp.b16 	%rs242, %rs241, %rs239, %p167;
	selp.b64 	%rd318, %rd316, %rd317, %p166;
	selp.b16 	%rs243, 1, %rs242, %p166;
	and.b16  	%rs244, %rs243, 255;
	add.s64 	%rd319, %rd307, 768;
	ld.global.u32 	%r261, [%rd305+3072];
	ld.global.u32 	%r262, [%rd306+3072];
	setp.ne.s32 	%p168, %r261, %r262;
	selp.u16 	%rs245, 1, 0, %p168;
	setp.ne.s16 	%p170, %rs244, 0;
	and.pred  	%p171, %p170, %p168;
	min.s64 	%rd320, %rd319, %rd318;
	setp.eq.s16 	%p172, %rs244, 0;
	selp.b64 	%rd321, %rd319, %rd318, %p172;
	selp.b16 	%rs246, %rs245, %rs243, %p172;
	selp.b64 	%rd322, %rd320, %rd321, %p171;
	selp.b16 	%rs247, 1, %rs246, %p171;
	and.b16  	%rs248, %rs247, 255;
	add.s64 	%rd323, %rd307, 1024;
	ld.global.u32 	%r263, [%rd305+4096];
	ld.global.u32 	%r264, [%rd306+4096];
	setp.ne.s32 	%p173, %r263, %r264;
	selp.u16 	%rs249, 1, 0, %p173;
	setp.ne.s16 	%p175, %rs248, 0;
	and.pred  	%p176, %p175, %p173;
	min.s64 	%rd324, %rd323, %rd322;
	setp.eq.s16 	%p177, %rs248, 0;
	selp.b64 	%rd325, %rd323, %rd322, %p177;
	selp.b16 	%rs250, %rs249, %rs247, %p177;
	selp.b64 	%rd326, %rd324, %rd325, %p176;
	selp.b16 	%rs251, 1, %rs250, %p176;
	and.b16  	%rs252, %rs251, 255;
	add.s64 	%rd327, %rd307, 1280;
	ld.global.u32 	%r265, [%rd305+5120];
	ld.global.u32 	%r266, [%rd306+5120];
	setp.ne.s32 	%p178, %r265, %r266;
	selp.u16 	%rs253, 1, 0, %p178;
	setp.ne.s16 	%p180, %rs252, 0;
	and.pred  	%p181, %p180, %p178;
	min.s64 	%rd328, %rd327, %rd326;
	setp.eq.s16 	%p182, %rs252, 0;
	selp.b64 	%rd329, %rd327, %rd326, %p182;
	selp.b16 	%rs254, %rs253, %rs251, %p182;
	selp.b64 	%rd330, %rd328, %rd329, %p181;
	selp.b16 	%rs255, 1, %rs254, %p181;
	and.b16  	%rs256, %rs255, 255;
	add.s64 	%rd331, %rd307, 1536;
	ld.global.u32 	%r267, [%rd305+6144];
	ld.global.u32 	%r268, [%rd306+6144];
	setp.ne.s32 	%p183, %r267, %r268;
	selp.u16 	%rs257, 1, 0, %p183;
	setp.ne.s16 	%p185, %rs256, 0;
	and.pred  	%p186, %p185, %p183;
	min.s64 	%rd332, %rd331, %rd330;
	setp.eq.s16 	%p187, %rs256, 0;
	selp.b64 	%rd333, %rd331, %rd330, %p187;
	selp.b16 	%rs258, %rs257, %rs255, %p187;
	selp.b64 	%rd334, %rd332, %rd333, %p186;
	selp.b16 	%rs259, 1, %rs258, %p186;
	and.b16  	%rs260, %rs259, 255;
	add.s64 	%rd335, %rd307, 1792;
	ld.global.u32 	%r269, [%rd305+7168];
	ld.global.u32 	%r270, [%rd306+7168];
	setp.ne.s32 	%p188, %r269, %r270;
	selp.u16 	%rs261, 1, 0, %p188;
	setp.ne.s16 	%p190, %rs260, 0;
	and.pred  	%p191, %p190, %p188;
	min.s64 	%rd336, %rd335, %rd334;
	setp.eq.s16 	%p192, %rs260, 0;
	selp.b64 	%rd337, %rd335, %rd334, %p192;
	selp.b16 	%rs262, %rs261, %rs259, %p192;
	selp.b64 	%rd441, %rd336, %rd337, %p191;
	selp.b16 	%rs391, 1, %rs262, %p191;
	add.s32 	%r524, %r524, 2048;
	add.s32 	%r522, %r522, 8;
	setp.ne.s32 	%p193, %r522, 0;
	@%p193 bra 	$L__BB6_9;
$L__BB6_10:
	setp.eq.s32 	%p194, %r6, 0;
	@%p194 bra 	$L__BB6_18;
	setp.lt.u32 	%p195, %r6, 4;
	@%p195 bra 	$L__BB6_13;
	cvt.u64.u32 	%rd339, %r524;
	mul.wide.u32 	%rd340, %r524, 4;
	add.s64 	%rd341, %rd2, %rd340;
	add.s64 	%rd342, %rd3, %rd340;
	add.s64 	%rd343, %rd116, %rd339;
	ld.global.u32 	%r271, [%rd341];
	ld.global.u32 	%r272, [%rd342];
	setp.ne.s32 	%p196, %r271, %r272;
	selp.u16 	%rs264, 1, 0, %p196;
	and.b16  	%rs265, %rs391, 255;
	setp.ne.s16 	%p198, %rs265, 0;
	and.pred  	%p199, %p198, %p196;
	min.s64 	%rd344, %rd343, %rd441;
	setp.eq.s16 	%p200, %rs265, 0;
	selp.b64 	%rd345, %rd343, %rd441, %p200;
	selp.b16 	%rs266, %rs264, %rs391, %p200;
	selp.b64 	%rd346, %rd344, %rd345, %p199;
	selp.b16 	%rs267, 1, %rs266, %p199;
	and.b16  	%rs268, %rs267, 255;
	add.s32 	%r273, %r524, 256;
	cvt.u64.u32 	%rd347, %r273;
	add.s64 	%rd348, %rd116, %rd347;
	ld.global.u32 	%r274, [%rd341+1024];
	ld.global.u32 	%r275, [%rd342+1024];
	setp.ne.s32 	%p201, %r274, %r275;
	selp.u16 	%rs269, 1, 0, %p201;
	setp.ne.s16 	%p203, %rs268, 0;
	and.pred  	%p204, %p203, %p201;
	min.s64 	%rd349, %rd348, %rd346;
	setp.eq.s16 	%p205, %rs268, 0;
	selp.b64 	%rd350, %rd348, %rd346, %p205;
	selp.b16 	%rs270, %rs269, %rs267, %p205;
	selp.b64 	%rd351, %rd349, %rd350, %p204;
	selp.b16 	%rs271, 1, %rs270, %p204;
	and.b16  	%rs272, %rs271, 255;
	add.s32 	%r276, %r524, 512;
	cvt.u64.u32 	%rd352, %r276;
	add.s64 	%rd353, %rd116, %rd352;
	ld.global.u32 	%r277, [%rd341+2048];
	ld.global.u32 	%r278, [%rd342+2048];
	setp.ne.s32 	%p206, %r277, %r278;
	selp.u16 	%rs273, 1, 0, %p206;
	setp.ne.s16 	%p208, %rs272, 0;
	and.pred  	%p209, %p208, %p206;
	min.s64 	%rd354, %rd353, %rd351;
	setp.eq.s16 	%p210, %rs272, 0;
	selp.b64 	%rd355, %rd353, %rd351, %p210;
	selp.b16 	%rs274, %rs273, %rs271, %p210;
	selp.b64 	%rd356, %rd354, %rd355, %p209;
	selp.b16 	%rs275, 1, %rs274, %p209;
	and.b16  	%rs276, %rs275, 255;
	add.s32 	%r279, %r524, 768;
	cvt.u64.u32 	%rd357, %r279;
	add.s64 	%rd358, %rd116, %rd357;
	ld.global.u32 	%r280, [%rd341+3072];
	ld.global.u32 	%r281, [%rd342+3072];
	setp.ne.s32 	%p211, %r280, %r281;
	selp.u16 	%rs277, 1, 0, %p211;
	setp.ne.s16 	%p213, %rs276, 0;
	and.pred  	%p214, %p213, %p211;
	min.s64 	%rd359, %rd358, %rd356;
	setp.eq.s16 	%p215, %rs276, 0;
	selp.b64 	%rd360, %rd358, %rd356, %p215;
	selp.b16 	%rs278, %rs277, %rs275, %p215;
	selp.b64 	%rd441, %rd359, %rd360, %p214;
	selp.b16 	%rs391, 1, %rs278, %p214;
	add.s32 	%r524, %r524, 1024;
$L__BB6_13:
	and.b32  	%r282, %r5, 3;
	setp.eq.s32 	%p216, %r282, 0;
	@%p216 bra 	$L__BB6_18;
	setp.eq.s32 	%p217, %r282, 1;
	@%p217 bra 	$L__BB6_16;
	cvt.u64.u32 	%rd362, %r524;
	mul.wide.u32 	%rd363, %r524, 4;
	add.s64 	%rd364, %rd2, %rd363;
	add.s64 	%rd365, %rd3, %rd363;
	add.s64 	%rd366, %rd116, %rd362;
	ld.global.u32 	%r283, [%rd364];
	ld.global.u32 	%r284, [%rd365];
	setp.ne.s32 	%p218, %r283, %r284;
	selp.u16 	%rs280, 1, 0, %p218;
	and.b16  	%rs281, %rs391, 255;
	setp.ne.s16 	%p220, %rs281, 0;
	and.pred  	%p221, %p220, %p218;
	min.s64 	%rd367, %rd366, %rd441;
	setp.eq.s16 	%p222, %rs281, 0;
	selp.b64 	%rd368, %rd366, %rd441, %p222;
	selp.b16 	%rs282, %rs280, %rs391, %p222;
	selp.b64 	%rd369, %rd367, %rd368, %p221;
	selp.b16 	%rs283, 1, %rs282, %p221;
	and.b16  	%rs284, %rs283, 255;
	add.s32 	%r285, %r524, 256;
	cvt.u64.u32 	%rd370, %r285;
	add.s64 	%rd371, %rd116, %rd370;
	ld.global.u32 	%r286, [%rd364+1024];
	ld.global.u32 	%r287, [%rd365+1024];
	setp.ne.s32 	%p223, %r286, %r287;
	selp.u16 	%rs285, 1, 0, %p223;
	setp.ne.s16 	%p225, %rs284, 0;
	and.pred  	%p226, %p225, %p223;
	min.s64 	%rd372, %rd371, %rd369;
	setp.eq.s16 	%p227, %rs284, 0;
	selp.b64 	%rd373, %rd371, %rd369, %p227;
	selp.b16 	%rs286, %rs285, %rs283, %p227;
	selp.b64 	%rd441, %rd372, %rd373, %p226;
	selp.b16 	%rs391, 1, %rs286, %p226;
	add.s32 	%r524, %r524, 512;
$L__BB6_16:
	and.b32  	%r288, %r4, 256;
	setp.ne.s32 	%p228, %r288, 0;
	@%p228 bra 	$L__BB6_18;
	cvt.u64.u32 	%rd374, %r524;
	mul.wide.u32 	%rd375, %r524, 4;
	add.s64 	%rd376, %rd2, %rd375;
	add.s64 	%rd377, %rd3, %rd375;
	add.s64 	%rd378, %rd116, %rd374;
	ld.global.u32 	%r289, [%rd376];
	ld.global.u32 	%r290, [%rd377];
	setp.ne.s32 	%p229, %r289, %r290;
	selp.u16 	%rs287, 1, 0, %p229;
	and.b16  	%rs288, %rs391, 255;
	setp.ne.s16 	%p231, %rs288, 0;
	and.pred  	%p232, %p231, %p229;
	min.s64 	%rd379, %rd378, %rd441;
	setp.eq.s16 	%p233, %rs288, 0;
	selp.b64 	%rd380, %rd378, %rd441, %p233;
	selp.b16 	%rs289, %rs287, %rs391, %p233;
	selp.b64 	%rd441, %rd379, %rd380, %p232;
	selp.b16 	%rs391, 1, %rs289, %p232;
$L__BB6_18:
	setp.lt.u32 	%p234, %r44, 256;
	@%p234 bra 	$L__BB6_43;
	// begin inline asm
	mov.u32 %r409, %laneid;
	// end inline asm
	cvt.u32.u16 	%r430, %rs391;
	and.b32  	%r411, %r430, 255;
	mov.b32 	%r427, 1;
	mov.b32 	%r428, 31;
	mov.b32 	%r429, -1;
	// begin inline asm
	shfl.sync.down.b32 %r410, %r411, %r427, %r428, %r429;
	// end inline asm
	// begin inline asm
	shfl.sync.down.b32 %r415, %r416, %r427, %r428, %r429;
	// end inline asm
	mov.b64 	{%r421, %r426}, %rd441;
	// begin inline asm
	shfl.sync.down.b32 %r420, %r421, %r427, %r428, %r429;
	// end inline asm
	// begin inline asm
	shfl.sync.down.b32 %r425, %r426, %r427, %r428, %r429;
	// end inline asm
	mov.b64 	%rd19, {%r420, %r425};
	cvt.u16.u32 	%rs15, %r410;
	setp.gt.s32 	%p284, %r409, 30;
	@%p284 bra 	$L__BB6_23;
	and.b16  	%rs331, %rs391, 255;
	setp.eq.s16 	%p285, %rs331, 0;
	and.b16  	%rs332, %rs15, 255;
	setp.eq.s16 	%p286, %rs332, 0;
	or.pred  	%p287, %p285, %p286;
	@%p287 bra 	$L__BB6_22;
	min.s64 	%rd441, %rd19, %rd441;
	mov.b16 	%rs391, 1;
	bra.uni 	$L__BB6_23;
$L__BB6_22:
	setp.eq.s16 	%p288, %rs331, 0;
	selp.b64 	%rd441, %rd19, %rd441, %p288;
	selp.b16 	%rs391, %rs15, %rs391, %p288;
$L__BB6_23:
	cvt.u32.u16 	%r451, %rs391;
	and.b32  	%r432, %r451, 255;
	mov.b32 	%r448, 2;
	mov.b32 	%r449, 31;
	mov.b32 	%r450, -1;
	// begin inline asm
	shfl.sync.down.b32 %r431, %r432, %r448, %r449, %r450;
	// end inline asm
	// begin inline asm
	shfl.sync.down.b32 %r436, %r437, %r448, %r449, %r450;
	// end inline asm
	mov.b64 	{%r442, %r447}, %rd441;
	// begin inline asm
	shfl.sync.down.b32 %r441, %r442, %r448, %r449, %r450;
	// end inline asm
	// begin inline asm
	shfl.sync.down.b32 %r446, %r447, %r448, %r449, %r450;
	// end inline asm
	mov.b64 	%rd23, {%r441, %r446};
	cvt.u16.u32 	%rs18, %r431;
	setp.gt.s32 	%p289, %r409, 29;
	@%p289 bra 	$L__BB6_27;
	and.b16  	%rs335, %rs391, 255;
	setp.eq.s16 	%p290, %rs335, 0;
	and.b16  	%rs336, %rs18, 255;
	setp.eq.s16 	%p291, %rs336, 0;
	or.pred  	%p292, %p290, %p291;
	@%p292 bra 	$L__BB6_26;
	min.s64 	%rd441, %rd23, %rd441;
	mov.b16 	%rs391, 1;
	bra.uni 	$L__BB6_27;
$L__BB6_26:
	setp.eq.s16 	%p293, %rs335, 0;
	selp.b64 	%rd441, %rd23, %rd441, %p293;
	selp.b16 	%rs391, %rs18, %rs391, %p293;
$L__BB6_27:
	cvt.u32.u16 	%r472, %rs391;
	and.b32  	%r453, %r472, 255;
	mov.b32 	%r469, 4;
	mov.b32 	%r470, 31;
	mov.b32 	%r471, -1;
	// begin inline asm
	shfl.sync.down.b32 %r452, %r453, %r469, %r470, %r471;
	// end inline asm
	// begin inline asm
	shfl.sync.down.b32 %r457, %r458, %r469, %r470, %r471;
	// end inline asm
	mov.b64 	{%r463, %r468}, %rd441;
	// begin inline asm
	shfl.sync.down.b32 %r462, %r463, %r469, %r470, %r471;
	// end inline asm
	// begin inline asm
	shfl.sync.down.b32 %r467, %r468, %r469, %r470, %r471;
	// end inline asm
	mov.b64 	%rd27, {%r462, %r467};
	cvt.u16.u32 	%rs21, %r452;
	setp.gt.s32 	%p294, %r409, 27;
	@%p294 bra 	$L__BB6_31;
	and.b16  	%rs339, %rs391, 255;
	setp.eq.s16 	%p295, %rs339, 0;
	and.b16  	%rs340, %rs21, 255;
	setp.eq.s16 	%p296, %rs340, 0;
	or.pred  	%p297, %p295, %p296;
	@%p297 bra 	$L__BB6_30;
	min.s64 	%rd441, %rd27, %rd441;
	mov.b16 	%rs391, 1;
	bra.uni 	$L__BB6_31;
$L__BB6_30:
	setp.eq.s16 	%p298, %rs339, 0;
	selp.b16 	%rs391, %rs21, %rs391, %p298;
	selp.b64 	%rd441, %rd27, %rd441, %p298;
$L__BB6_31:
	cvt.u32.u16 	%r493, %rs391;
	and.b32  	%r474, %r493, 255;
	mov.b32 	%r490, 8;
	mov.b32 	%r491, 31;
	mov.b32 	%r492, -1;
	// begin inline asm
	shfl.sync.down.b32 %r473, %r474, %r490, %r491, %r492;
	// end inline asm
	// begin inline asm
	shfl.sync.down.b32 %r478, %r479, %r490, %r491, %r492;
	// end inline asm
	mov.b64 	{%r484, %r489}, %rd441;
	// begin inline asm
	shfl.sync.down.b32 %r483, %r484, %r490, %r491, %r492;
	// end inline asm
	// begin inline asm
	shfl.sync.down.b32 %r488, %r489, %r490, %r491, %r492;
	// end inline asm
	mov.b64 	%rd31, {%r483, %r488};
	cvt.u16.u32 	%rs24, %r473;
	setp.gt.s32 	%p299, %r409, 23;
	@%p299 bra 	$L__BB6_35;
	and.b16  	%rs343, %rs391, 255;
	setp.eq.s16 	%p300, %rs343, 0;
	and.b16  	%rs344, %rs24, 255;
	setp.eq.s16 	%p301, %rs344, 0;
	or.pred  	%p302, %p300, %p301;
	@%p302 bra 	$L__BB6_34;
	min.s64 	%rd441, %rd31, %rd441;
	mov.b16 	%rs391, 1;
	bra.uni 	$L__BB6_35;
$L__BB6_34:
	setp.eq.s16 	%p303, %rs343, 0;
	selp.b16 	%rs391, %rs24, %rs391, %p303;
	selp.b64 	%rd441, %rd31, %rd441, %p303;
$L__BB6_35:
	cvt.u32.u16 	%r514, %rs391;
	and.b32  	%r495, %r514, 255;
	mov.b32 	%r511, 16;
	mov.b32 	%r512, 31;
	mov.b32 	%r513, -1;
	// begin inline asm
	shfl.sync.down.b32 %r494, %r495, %r511, %r512, %r513;
	// end inline asm
	// begin inline asm
	shfl.sync.down.b32 %r499, %r500, %r511, %r512, %r513;
	// end inline asm
	mov.b64 	{%r505, %r510}, %rd441;
	// begin inline asm
	shfl.sync.down.b32 %r504, %r505, %r511, %r512, %r513;
	// end inline asm
	// begin inline asm
	shfl.sync.down.b32 %r509, %r510, %r511, %r512, %r513;
	// end inline asm
	mov.b64 	%rd35, {%r504, %r509};
	cvt.u16.u32 	%rs27, %r494;
	setp.gt.s32 	%p304, %r409, 15;
	@%p304 bra 	$L__BB6_39;
	and.b16  	%rs347, %rs391, 255;
	setp.eq.s16 	%p305, %rs347, 0;
	and.b16  	%rs348, %rs27, 255;
	setp.eq.s16 	%p306, %rs348, 0;
	or.pred  	%p307, %p305, %p306;
	@%p307 bra 	$L__BB6_38;
	min.s64 	%rd441, %rd35, %rd441;
	mov.b16 	%rs391, 1;
	bra.uni 	$L__BB6_39;
$L__BB6_38:
	setp.eq.s16 	%p308, %rs347, 0;
	selp.b16 	%rs391, %rs27, %rs391, %p308;
	selp.b64 	%rd441, %rd35, %rd441, %p308;
$L__BB6_39:
	setp.ne.s32 	%p309, %r409, 0;
	@%p309 bra 	$L__BB6_41;
	shr.u32 	%r515, %r1, 1;
	and.b32  	%r516, %r515, 496;
	mov.u32 	%r517, _ZZN3cub18CUB_300001_SM_10006detail6reduce28DeviceReduceSingleTileKernelINS2_10policy_hubIN4cuda3std3__45tupleIJblEEEjN6thrust24THRUST_300001_SM_1000_NS8cuda_cub9__find_if7functorIS9_EEE10Policy1000ENSB_12zip_iteratorINS8_IJNSD_26transform_input_iterator_tIbNSC_6detail35transform_pair_of_input_iterators_tIbNSB_6detail15normal_iteratorINSB_10device_ptrIiEEEESQ_NS7_8equal_toIiEEEENS7_10__not_fn_tINS7_10__identityEEEEENSB_17counting_iteratorIlNSB_11use_defaultESZ_SZ_EEEEEEEPS9_jSF_S9_S9_SV_EEvT0_T1_T2_T3_T4_T6_E12temp_storage;
	add.s32 	%r518, %r517, %r516;
	st.shared.u8 	[%r518+8], %rs391;
	st.shared.u64 	[%r518+16], %rd441;
$L__BB6_41:
	bar.sync 	0;
	setp.ne.s32 	%p310, %r1, 0;
	@%p310 bra 	$L__BB6_121;
	ld.shared.u8 	%rs351, [_ZZN3cub18CUB_300001_SM_10006detail6reduce28DeviceReduceSingleTileKernelINS2_10policy_hubIN4cuda3std3__45tupleIJblEEEjN6thrust24THRUST_300001_SM_1000_NS8cuda_cub9__find_if7functorIS9_EEE10Policy1000ENSB_12zip_iteratorINS8_IJNSD_26transform_input_iterator_tIbNSC_6detail35transform_pair_of_input_iterators_tIbNSB_6detail15normal_iteratorINSB_10device_ptrIiEEEESQ_NS7_8equal_toIiEEEENS7_10__not_fn_tINS7_10__identityEEEEENSB_17counting_iteratorIlNSB_11use_defaultESZ_SZ_EEEEEEEPS9_jSF_S9_S9_SV_EEvT0_T1_T2_T3_T4_T6_E12temp_storage+24];
	ld.shared.u64 	%rd402, [_ZZN3cub18CUB_300001_SM_10006detail6reduce28DeviceReduceSingleTileKernelINS2_10policy_hubIN4cuda3std3__45tupleIJblEEEjN6thrust24THRUST_300001_SM_1000_NS8cuda_cub9__find_if7functorIS9_EEE10Policy1000ENSB_12zip_iteratorINS8_IJNSD_26transform_input_iterator_tIbNSC_6detail35transform_pair_of_input_iterators_tIbNSB_6detail15normal_iteratorINSB_10device_ptrIiEEEESQ_NS7_8equal_toIiEEEENS7_10__not_fn_tINS7_10__identityEEEEENSB_17counting_iteratorIlNSB_11use_defaultESZ_SZ_EEEEEEEPS9_jSF_S9_S9_SV_EEvT0_T1_T2_T3_T4_T6_E12temp_storage+32];
	and.b16  	%rs352, %rs391, 255;
	setp.eq.s16 	%p311, %rs352, 0;
	setp.eq.s16 	%p312, %rs351, 0;
	min.s64 	%rd403, %rd402, %rd441;
	selp.b16 	%rs353, %rs391, 1, %p312;
	selp.b16 	%rs354, %rs351, %rs353, %p311;
	and.b16  	%rs355, %rs354, 255;
	selp.b64 	%rd404, %rd441, %rd403, %p312;
	selp.b64 	%rd405, %rd402, %rd404, %p311;
	ld.shared.u8 	%rs356, [_ZZN3cub18CUB_300001_SM_10006detail6reduce28DeviceReduceSingleTileKernelINS2_10policy_hubIN4cuda3std3__45tupleIJblEEEjN6thrust24THRUST_300001_SM_1000_NS8cuda_cub9__find_if7functorIS9_EEE10Policy1000ENSB_12zip_iteratorINS8_IJNSD_26transform_input_iterator_tIbNSC_6detail35transform_pair_of_input_iterators_tIbNSB_6detail15normal_iteratorINSB_10device_ptrIiEEEESQ_NS7_8equal_toIiEEEENS7_10__not_fn_tINS7_10__identityEEEEENSB_17counting_iteratorIlNSB_11use_defaultESZ_SZ_EEEEEEEPS9_jSF_S9_S9_SV_EEvT0_T1_T2_T3_T4_T6_E12temp_storage+40];
	ld.shared.u64 	%rd406, [_ZZN3cub18CUB_300001_SM_10006detail6reduce28DeviceReduceSingleTileKernelINS2_10policy_hubIN4cuda3std3__45tupleIJblEEEjN6thrust24THRUST_300001_SM_1000_NS8cuda_cub9__find_if7functorIS9_EEE10Policy1000ENSB_12zip_iteratorINS8_IJNSD_26transform_input_iterator_tIbNSC_6detail35transform_pair_of_input_iterators_tIbNSB_6detail15normal_iteratorINSB_10device_ptrIiEEEESQ_NS7_8equal_toIiEEEENS7_10__not_fn_tINS7_10__identityEEEEENSB_17counting_iteratorIlNSB_11use_defaultESZ_SZ_EEEEEEEPS9_jSF_S9_S9_SV_EEvT0_T1_T2_T3_T4_T6_E12temp_storage+48];
	setp.eq.s16 	%p313, %rs355, 0;
	setp.eq.s16 	%p314, %rs356, 0;
	min.s64 	%rd407, %rd406, %rd405;
	selp.b16 	%rs357, %rs354, 1, %p314;
	selp.b16 	%rs358, %rs356, %rs357, %p313;
	and.b16  	%rs359, %rs358, 255;
	selp.b64 	%rd408, %rd405, %rd407, %p314;
	selp.b64 	%rd409, %rd406, %rd408, %p313;
	ld.shared.u8 	%rs360, [_ZZN3cub18CUB_300001_SM_10006detail6reduce28DeviceReduceSingleTileKernelINS2_10policy_hubIN4cuda3std3__45tupleIJblEEEjN6thrust24THRUST_300001_SM_1000_NS8cuda_cub9__find_if7functorIS9_EEE10Policy1000ENSB_12zip_iteratorINS8_IJNSD_26transform_input_iterator_tIbNSC_6detail35transform_pair_of_input_iterators_tIbNSB_6detail15normal_iteratorINSB_10device_ptrIiEEEESQ_NS7_8equal_toIiEEEENS7_10__not_fn_tINS7_10__identityEEEEENSB_17counting_iteratorIlNSB_11use_defaultESZ_SZ_EEEEEEEPS9_jSF_S9_S9_SV_EEvT0_T1_T2_T3_T4_T6_E12temp_storage+56];
	ld.shared.u64 	%rd410, [_ZZN3cub18CUB_300001_SM_10006detail6reduce28DeviceReduceSingleTileKernelINS2_10policy_hubIN4cuda3std3__45tupleIJblEEEjN6thrust24THRUST_300001_SM_1000_NS8cuda_cub9__find_if7functorIS9_EEE10Policy1000ENSB_12zip_iteratorINS8_IJNSD_26transform_input_iterator_tIbNSC_6detail35transform_pair_of_input_iterators_tIbNSB_6detail15normal_iteratorINSB_10device_ptrIiEEEESQ_NS7_8equal_toIiEEEENS7_10__not_fn_tINS7_10__identityEEEEENSB_17counting_iteratorIlNSB_11use_defaultESZ_SZ_EEEEEEEPS9_jSF_S9_S9_SV_EEvT0_T1_T2_T3_T4_T6_E12temp_storage+64];
	setp.eq.s16 	%p315, %rs359, 0;
	setp.eq.s16 	%p316, %rs360, 0;
	min.s64 	%rd411, %rd410, %rd409;
	selp.b16 	%rs361, %rs358, 1, %p316;
	selp.b16 	%rs362, %rs360, %rs361, %p315;
	and.b16  	%rs363, %rs362, 255;
	selp.b64 	%rd412, %rd409, %rd411, %p316;
	selp.b64 	%rd413, %rd410, %rd412, %p315;
	ld.shared.u8 	%rs364, [_ZZN3cub18CUB_300001_SM_10006detail6reduce28DeviceReduceSingleTileKernelINS2_10policy_hubIN4cuda3std3__45tupleIJblEEEjN6thrust24THRUST_300001_SM_1000_NS8cuda_cub9__find_if7functorIS9_EEE10Policy1000ENSB_12zip_iteratorINS8_IJNSD_26transform_input_iterator_tIbNSC_6detail35transform_pair_of_input_iterators_tIbNSB_6detail15normal_iteratorINSB_10device_ptrIiEEEESQ_NS7_8equal_toIiEEEENS7_10__not_fn_tINS7_10__identityEEEEENSB_17counting_iteratorIlNSB_11use_defaultESZ_SZ_EEEEEEEPS9_jSF_S9_S9_SV_EEvT0_T1_T2_T3_T4_T6_E12temp_storage+72];
	ld.shared.u64 	%rd414, [_ZZN3cub18CUB_300001_SM_10006detail6reduce28DeviceReduceSingleTileKernelINS2_10policy_hubIN4cuda3std3__45tupleIJblEEEjN6thrust24THRUST_300001_SM_1000_NS8cuda_cub9__find_if7functorIS9_EEE10Policy1000ENSB_12zip_iteratorINS8_IJNSD_26transform_input_iterator_tIbNSC_6detail35transform_pair_of_input_iterators_tIbNSB_6detail15normal_iteratorINSB_10device_ptrIiEEEESQ_NS7_8equal_toIiEEEENS7_10__not_fn_tINS7_10__identityEEEEENSB_17counting_iteratorIlNSB_11use_defaultESZ_SZ_EEEEEEEPS9_jSF_S9_S9_SV_EEvT0_T1_T2_T3_T4_T6_E12temp_storage+80];
	setp.eq.s16 	%p317, %rs363, 0;
	setp.eq.s16 	%p318, %rs364, 0;
	min.s64 	%rd415, %rd414, %rd413;
	selp.b16 	%rs365, %rs362, 1, %p318;
	selp.b16 	%rs366, %rs364, %rs365, %p317;
	and.b16  	%rs367, %rs366, 255;
	selp.b64 	%rd416, %rd413, %rd415, %p318;
	selp.b64 	%rd417, %rd414, %rd416, %p317;
	ld.shared.u8 	%rs368, [_ZZN3cub18CUB_300001_SM_10006detail6reduce28DeviceReduceSingleTileKernelINS2_10policy_hubIN4cuda3std3__45tupleIJblEEEjN6thrust24THRUST_300001_SM_1000_NS8cuda_cub9__find_if7functorIS9_EEE10Policy1000ENSB_12zip_iteratorINS8_IJNSD_26transform_input_iterator_tIbNSC_6detail35transform_pair_of_input_iterators_tIbNSB_6detail15normal_iteratorINSB_10device_ptrIiEEEESQ_NS7_8equal_toIiEEEENS7_10__not_fn_tINS7_10__identityEEEEENSB_17counting_iteratorIlNSB_11use_defaultESZ_SZ_EEEEEEEPS9_jSF_S9_S9_SV_EEvT0_T1_T2_T3_T4_T6_E12temp_storage+88];
	ld.shared.u64 	%rd418, [_ZZN3cub18CUB_300001_SM_10006detail6reduce28DeviceReduceSingleTileKernelINS2_10policy_hubIN4cuda3std3__45tupleIJblEEEjN6thrust24THRUST_300001_SM_1000_NS8cuda_cub9__find_if7functorIS9_EEE10Policy1000ENSB_12zip_iteratorINS8_IJNSD_26transform_input_iterator_tIbNSC_6detail35transform_pair_of_input_iterators_tIbNSB_6detail15normal_iteratorINSB_10device_ptrIiEEEESQ_NS7_8equal_toIiEEEENS7_10__not_fn_tINS7_10__identityEEEEENSB_17counting_iteratorIlNSB_11use_defaultESZ_SZ_EEEEEEEPS9_jSF_S9_S9_SV_EEvT0_T1_T2_T3_T4_T6_E12temp_storage+96];
	setp.eq.s16 	%p319, %rs367, 0;
	setp.eq.s16 	%p320, %rs368, 0;
	min.s64 	%rd419, %rd418, %rd417;
	selp.b16 	%rs369, %rs366, 1, %p320;
	selp.b16 	%rs370, %rs368, %rs369, %p319;
	and.b16  	%rs371, %rs370, 255;
	selp.b64 	%rd420, %rd417, %rd419, %p320;
	selp.b64 	%rd421, %rd418, %rd420, %p319;
	ld.shared.u8 	%rs372, [_ZZN3cub18CUB_300001_SM_10006detail6reduce28DeviceReduceSingleTileKernelINS2_10policy_hubIN4cuda3std3__45tupleIJblEEEjN6thrust24THRUST_300001_SM_1000_NS8cuda_cub9__find_if7functorIS9_EEE10Policy1000ENSB_12zip_iteratorINS8_IJNSD_26transform_input_iterator_tIbNSC_6detail35transform_pair_of_input_iterators_tIbNSB_6detail15normal_iteratorINSB_10device_ptrIiEEEESQ_NS7_8equal_toIiEEEENS7_10__not_fn_tINS7_10__identityEEEEENSB_17counting_iteratorIlNSB_11use_defaultESZ_SZ_EEEEEEEPS9_jSF_S9_S9_SV_EEvT0_T1_T2_T3_T4_T6_E12temp_storage+104];
	ld.shared.u64 	%rd422, [_ZZN3cub18CUB_300001_SM_10006detail6reduce28DeviceReduceSingleTileKernelINS2_10policy_hubIN4cuda3std3__45tupleIJblEEEjN6thrust24THRUST_300001_SM_1000_NS8cuda_cub9__find_if7functorIS9_EEE10Policy1000ENSB_12zip_iteratorINS8_IJNSD_26transform_input_iterator_tIbNSC_6detail35transform_pair_of_input_iterators_tIbNSB_6detail15normal_iteratorINSB_10device_ptrIiEEEESQ_NS7_8equal_toIiEEEENS7_10__not_fn_tINS7_10__identityEEEEENSB_17counting_iteratorIlNSB_11use_defaultESZ_SZ_EEEEEEEPS9_jSF_S9_S9_SV_EEvT0_T1_T2_T3_T4_T6_E12temp_storage+112];
	setp.eq.s16 	%p321, %rs371, 0;
	setp.eq.s16 	%p322, %rs372, 0;
	min.s64 	%rd423, %rd422, %rd421;
	selp.b16 	%rs373, %rs370, 1, %p322;
	selp.b16 	%rs374, %rs372, %rs373, %p321;
	and.b16  	%rs375, %rs374, 255;
	selp.b64 	%rd424, %rd421, %rd423, %p322;
	selp.b64 	%rd425, %rd422, %rd424, %p321;
	ld.shared.u8 	%rs376, [_ZZN3cub18CUB_300001_SM_10006detail6reduce28DeviceReduceSingleTileKernelINS2_10policy_hubIN4cuda3std3__45tupleIJblEEEjN6thrust24THRUST_300001_SM_1000_NS8cuda_cub9__find_if7functorIS9_EEE10Policy1000ENSB_12zip_iteratorINS8_IJNSD_26transform_input_iterator_tIbNSC_6detail35transform_pair_of_input_iterators_tIbNSB_6detail15normal_iteratorINSB_10device_ptrIiEEEESQ_NS7_8equal_toIiEEEENS7_10__not_fn_tINS7_10__identityEEEEENSB_17counting_iteratorIlNSB_11use_defaultESZ_SZ_EEEEEEEPS9_jSF_S9_S9_SV_EEvT0_T1_T2_T3_T4_T6_E12temp_storage+120];
	ld.shared.u64 	%rd426, [_ZZN3cub18CUB_300001_SM_10006detail6reduce28DeviceReduceSingleTileKernelINS2_10policy_hubIN4cuda3std3__45tupleIJblEEEjN6thrust24THRUST_300001_SM_1000_NS8cuda_cub9__find_if7functorIS9_EEE10Policy1000ENSB_12zip_iteratorINS8_IJNSD_26transform_input_iterator_tIbNSC_6detail35transform_pair_of_input_iterators_tIbNSB_6detail15normal_iteratorINSB_10device_ptrIiEEEESQ_NS7_8equal_toIiEEEENS7_10__not_fn_tINS7_10__identityEEEEENSB_17counting_iteratorIlNSB_11use_defaultESZ_SZ_EEEEEEEPS9_jSF_S9_S9_SV_EEvT0_T1_T2_T3_T4_T6_E12temp_storage+128];
	setp.eq.s16 	%p323, %rs375, 0;
	setp.eq.s16 	%p324, %rs376, 0;
	min.s64 	%rd427, %rd426, %rd425;
	selp.b16 	%rs377, %rs374, 1, %p324;
	selp.b16 	%rs391, %rs376, %rs377, %p323;
	selp.b64 	%rd428, %rd425, %rd427, %p324;
	selp.b64 	%rd441, %rd426, %rd428, %p323;
	bra.uni 	$L__BB6_121;
$L__BB6_43:
	// begin inline asm
	mov.u32 %r291, %laneid;
	// end inline asm
	and.b32  	%r312, %r1, 992;
	add.s32 	%r313, %r312, 32;
	setp.gt.u32 	%p235, %r313, %r44;
	not.b32 	%r314, %r312;
	add.s32 	%r315, %r44, %r314;
	selp.b32 	%r310, %r315, 31, %p235;
	cvt.u32.u16 	%r316, %rs391;
	and.b32  	%r293, %r316, 255;
	mov.b32 	%r309, 1;
	mov.b32 	%r311, -1;
	// begin inline asm
	shfl.sync.down.b32 %r292, %r293, %r309, %r310, %r311;
	// end inline asm
	// begin inline asm
	shfl.sync.down.b32 %r297, %r298, %r309, %r310, %r311;
	// end inline asm
	mov.b64 	{%r303, %r308}, %rd441;
	// begin inline asm
	shfl.sync.down.b32 %r302, %r303, %r309, %r310, %r311;
	// end inline asm
	// begin inline asm
	shfl.sync.down.b32 %r307, %r308, %r309, %r310, %r311;
	// end inline asm
	mov.b64 	%rd40, {%r302, %r307};
	cvt.u16.u32 	%rs31, %r292;
	setp.ge.s32 	%p236, %r291, %r310;
	@%p236 bra 	$L__BB6_47;
	and.b16  	%rs290, %rs391, 255;
	setp.eq.s16 	%p237, %rs290, 0;
	and.b16  	%rs291, %rs31, 255;
	setp.eq.s16 	%p238, %rs291, 0;
	or.pred  	%p239, %p237, %p238;
	@%p239 bra 	$L__BB6_46;
	min.s64 	%rd441, %rd40, %rd441;
	mov.b16 	%rs391, 1;
	bra.uni 	$L__BB6_47;
$L__BB6_46:
	setp.eq.s16 	%p240, %rs290, 0;
	selp.b16 	%rs391, %rs31, %rs391, %p240;
	selp.b64 	%rd441, %rd40, %rd441, %p240;
$L__BB6_47:
	cvt.u32.u16 	%r337, %rs391;
	and.b32  	%r318, %r337, 255;
	mov.b32 	%r334, 2;
	mov.b32 	%r336, -1;
	// begin inline asm
	shfl.sync.down.b32 %r317, %r318, %r334, %r310, %r336;
	// end inline asm
	// begin inline asm
	shfl.sync.down.b32 %r322, %r323, %r334, %r310, %r336;
	// end inline asm
	mov.b64 	{%r328, %r333}, %rd441;
	// begin inline asm
	shfl.sync.down.b32 %r327, %r328, %r334, %r310, %r336;
	// end inline asm
	// begin inline asm
	shfl.sync.down.b32 %r332, %r333, %r334, %r310, %r336;
	// end inline asm
	mov.b64 	%rd44, {%r327, %r332};
	cvt.u16.u32 	%rs34, %r317;
	add.s32 	%r338, %r291, 2;
	setp.gt.s32 	%p241, %r338, %r310;
	@%p241 bra 	$L__BB6_51;
	and.b16  	%rs294, %rs391, 255;
	setp.eq.s16 	%p242, %rs294, 0;
	and.b16  	%rs295, %rs34, 255;
	setp.eq.s16 	%p243, %rs295, 0;
	or.pred  	%p244, %p242, %p243;
	@%p244 bra 	$L__BB6_50;
	min.s64 	%rd441, %rd44, %rd441;
	mov.b16 	%rs391, 1;
	bra.uni 	$L__BB6_51;
$L__BB6_50:
	setp.eq.s16 	%p245, %rs294, 0;
	selp.b16 	%rs391, %rs34, %rs391, %p245;
	selp.b64 	%rd441, %rd44, %rd441, %p245;
$L__BB6_51:
	cvt.u32.u16 	%r359, %rs391;
	and.b32  	%r340, %r359, 255;
	mov.b32 	%r356, 4;
	mov.b32 	%r358, -1;
	// begin inline asm
	shfl.sync.down.b32 %r339, %r340, %r356, %r310, %r358;
	// end inline asm
	// begin inline asm
	shfl.sync.down.b32 %r344, %r345, %r356, %r310, %r358;
	// end inline asm
	mov.b64 	{%r350, %r355}, %rd441;
	// begin inline asm
	shfl.sync.down.b32 %r349, %r350, %r356, %r310, %r358;
	// end inline asm
	// begin inline asm
	shfl.sync.down.b32 %r354, %r355, %r356, %r310, %r358;
	// end inline asm
	mov.b64 	%rd48, {%r349, %r354};
	cvt.u16.u32 	%rs37, %r339;
	add.s32 	%r360, %r291, 4;
	setp.gt.s32 	%p246, %r360, %r310;
	@%p246 bra 	$L__BB6_55;
	and.b16  	%rs298, %rs391, 255;
	setp.eq.s16 	%p247, %rs298, 0;
	and.b16  	%rs299, %rs37, 255;
	setp.eq.s16 	%p248, %rs299, 0;
	or.pred  	%p249, %p247, %p248;
	@%p249 bra 	$L__BB6_54;
	min.s64 	%rd441, %rd48, %rd441;
	mov.b16 	%rs391, 1;
	bra.uni 	$L__BB6_55;
$L__BB6_54:
	setp.eq.s16 	%p250, %rs298, 0;
	selp.b16 	%rs391, %rs37, %rs391, %p250;
	selp.b64 	%rd441, %rd48, %rd441, %p250;
$L__BB6_55:
	cvt.u32.u16 	%r381, %rs391;
	and.b32  	%r362, %r381, 255;
	mov.b32 	%r378, 8;
	mov.b32 	%r380, -1;
	// begin inline asm
	shfl.sync.down.b32 %r361, %r362, %r378, %r310, %r380;
	// end inline asm
	// begin inline asm
	shfl.sync.down.b32 %r366, %r367, %r378, %r310, %r380;
	// end inline asm
	mov.b64 	{%r372, %r377}, %rd441;
	// begin inline asm
	shfl.sync.down.b32 %r371, %r372, %r378, %r310, %r380;
	// end inline asm
	// begin inline asm
	shfl.sync.down.b32 %r376, %r377, %r378, %r310, %r380;
	// end inline asm
	mov.b64 	%rd52, {%r371, %r376};
	cvt.u16.u32 	%rs40, %r361;
	add.s32 	%r382, %r291, 8;
	setp.gt.s32 	%p251, %r382, %r310;
	@%p251 bra 	$L__BB6_59;
	and.b16  	%rs302, %rs391, 255;
	setp.eq.s16 	%p252, %rs302, 0;
	and.b16  	%rs303, %rs40, 255;
	setp.eq.s16 	%p253, %rs303, 0;
	or.pred  	%p254, %p252, %p253;
	@%p254 bra 	$L__BB6_58;
	min.s64 	%rd441, %rd52, %rd441;
	mov.b16 	%rs391, 1;
	bra.uni 	$L__BB6_59;
$L__BB6_58:
	setp.eq.s16 	%p255, %rs302, 0;
	selp.b16 	%rs391, %rs40, %rs391, %p255;
	selp.b64 	%rd441, %rd52, %rd441, %p255;
$L__BB6_59:
	cvt.u32.u16 	%r403, %rs391;
	and.b32  	%r384, %r403, 255;
	mov.b32 	%r400, 16;
	mov.b32 	%r402, -1;
	// begin inline asm
	shfl.sync.down.b32 %r383, %r384, %r400, %r310, %r402;
	// end inline asm
	// begin inline asm
	shfl.sync.down.b32 %r388, %r389, %r400, %r310, %r402;
	// end inline asm
	mov.b64 	{%r394, %r399}, %rd441;
	// begin inline asm
	shfl.sync.down.b32 %r393, %r394, %r400, %r310, %r402;
	// end inline asm
	// begin inline asm
	shfl.sync.down.b32 %r398, %r399, %r400, %r310, %r402;
	// end inline asm
	mov.b64 	%rd56, {%r393, %r398};
	cvt.u16.u32 	%rs43, %r383;
	add.s32 	%r404, %r291, 16;
	setp.gt.s32 	%p256, %r404, %r310;
	@%p256 bra 	$L__BB6_63;
	and.b16  	%rs306, %rs391, 255;
	setp.eq.s16 	%p257, %rs306, 0;
	and.b16  	%rs307, %rs43, 255;
	setp.eq.s16 	%p258, %rs307, 0;
	or.pred  	%p259, %p257, %p258;
	@%p259 bra 	$L__BB6_62;
	min.s64 	%rd441, %rd56, %rd441;
	mov.b16 	%rs391, 1;
	bra.uni 	$L__BB6_63;
$L__BB6_62:
	setp.eq.s16 	%p260, %rs306, 0;
	selp.b16 	%rs391, %rs43, %rs391, %p260;
	selp.b64 	%rd441, %rd56, %rd441, %p260;
$L__BB6_63:
	setp.ne.s32 	%p261, %r291, 0;
	@%p261 bra 	$L__BB6_65;
	shr.u32 	%r405, %r1, 1;
	and.b32  	%r406, %r405, 496;
	mov.u32 	%r407, _ZZN3cub18CUB_300001_SM_10006detail6reduce28DeviceReduceSingleTileKernelINS2_10policy_hubIN4cuda3std3__45tupleIJblEEEjN6thrust24THRUST_300001_SM_1000_NS8cuda_cub9__find_if7functorIS9_EEE10Policy1000ENSB_12zip_iteratorINS8_IJNSD_26transform_input_iterator_tIbNSC_6detail35transform_pair_of_input_iterators_tIbNSB_6detail15normal_iteratorINSB_10device_ptrIiEEEESQ_NS7_8equal_toIiEEEENS7_10__not_fn_tINS7_10__identityEEEEENSB_17counting_iteratorIlNSB_11use_defaultESZ_SZ_EEEEEEEPS9_jSF_S9_S9_SV_EEvT0_T1_T2_T3_T4_T6_E12temp_storage;
	add.s32 	%r408, %r407, %r406;
	st.shared.u8 	[%r408+8], %rs391;
	st.shared.u64 	[%r408+16], %rd441;
$L__BB6_65:
	bar.sync 	0;
	setp.ne.s32 	%p262, %r1, 0;
	@%p262 bra 	$L__BB6_121;
	setp.lt.u32 	%p263, %r44, 33;
	@%p263 bra 	$L__BB6_68;
	ld.shared.u8 	%rs310, [_ZZN3cub18CUB_300001_SM_10006detail6reduce28DeviceReduceSingleTileKernelINS2_10policy_hubIN4cuda3std3__45tupleIJblEEEjN6thrust24THRUST_300001_SM_1000_NS8cuda_cub9__find_if7functorIS9_EEE10Policy1000ENSB_12zip_iteratorINS8_IJNSD_26transform_input_iterator_tIbNSC_6detail35transform_pair_of_input_iterators_tIbNSB_6detail15normal_iteratorINSB_10device_ptrIiEEEESQ_NS7_8equal_toIiEEEENS7_10__not_fn_tINS7_10__identityEEEEENSB_17counting_iteratorIlNSB_11use_defaultESZ_SZ_EEEEEEEPS9_jSF_S9_S9_SV_EEvT0_T1_T2_T3_T4_T6_E12temp_storage+24];
	ld.shared.u64 	%rd381, [_ZZN3cub18CUB_300001_SM_10006detail6reduce28DeviceReduceSingleTileKernelINS2_10policy_hubIN4cuda3std3__45tupleIJblEEEjN6thrust24THRUST_300001_SM_1000_NS8cuda_cub9__find_if7functorIS9_EEE10Policy1000ENSB_12zip_iteratorINS8_IJNSD_26transform_input_iterator_tIbNSC_6detail35transform_pair_of_input_iterators_tIbNSB_6detail15normal_iteratorINSB_10device_ptrIiEEEESQ_NS7_8equal_toIiEEEENS7_10__not_fn_tINS7_10__identityEEEEENSB_17counting_iteratorIlNSB_11use_defaultESZ_SZ_EEEEEEEPS9_jSF_S9_S9_SV_EEvT0_T1_T2_T3_T4_T6_E12temp_storage+32];
	and.b16  	%rs311, %rs391, 255;
	setp.eq.s16 	%p264, %rs311, 0;
	setp.eq.s16 	%p265, %rs310, 0;
	min.s64 	%rd382, %rd381, %rd441;
	selp.b16 	%rs312, %rs391, 1, %p265;
	selp.b16 	%rs391, %rs310, %rs312, %p264;
	selp.b64 	%rd383, %rd441, %rd382, %p265;
	selp.b64 	%rd441, %rd381, %rd383, %p264;
$L__BB6_68:
	setp.lt.u32 	%p266, %r44, 65;
	@%p266 bra 	$L__BB6_70;
	ld.shared.u8 	%rs313, [_ZZN3cub18CUB_300001_SM_10006detail6reduce28DeviceReduceSingleTileKernelINS2_10policy_hubIN4cuda3std3__45tupleIJblEEEjN6thrust24THRUST_300001_SM_1000_NS8cuda_cub9__find_if7functorIS9_EEE10Policy1000ENSB_12zip_iteratorINS8_IJNSD_26transform_input_iterator_tIbNSC_6detail35transform_pair_of_input_iterators_tIbNSB_6detail15normal_iteratorINSB_10device_ptrIiEEEESQ_NS7_8equal_toIiEEEENS7_10__not_fn_tINS7_10__identityEEEEENSB_17counting_iteratorIlNSB_11use_defaultESZ_SZ_EEEEEEEPS9_jSF_S9_S9_SV_EEvT0_T1_T2_T3_T4_T6_E12temp_storage+40];
	ld.shared.u64 	%rd384, [_ZZN3cub18CUB_300001_SM_10006detail6reduce28DeviceReduceSingleTileKernelINS2_10policy_hubIN4cuda3std3__45tupleIJblEEEjN6thrust24THRUST_300001_SM_1000_NS8cuda_cub9__find_if7functorIS9_EEE10Policy1000ENSB_12zip_iteratorINS8_IJNSD_26transform_input_iterator_tIbNSC_6detail35transform_pair_of_input_iterators_tIbNSB_6detail15normal_iteratorINSB_10device_ptrIiEEEESQ_NS7_8equal_toIiEEEENS7_10__not_fn_tINS7_10__identityEEEEENSB_17counting_iteratorIlNSB_11use_defaultESZ_SZ_EEEEEEEPS9_jSF_S9_S9_SV_EEvT0_T1_T2_T3_T4_T6_E12temp_storage+48];
	and.b16  	%rs314, %rs391, 255;
	setp.eq.s16 	%p267, %rs314, 0;
	setp.eq.s16 	%p268, %rs313, 0;
	min.s64 	%rd385, %rd384, %rd441;
	selp.b16 	%rs315, %rs391, 1, %p268;
	selp.b16 	%rs391, %rs313, %rs315, %p267;
	selp.b64 	%rd386, %rd441, %rd385, %p268;
	selp.b64 	%rd441, %rd384, %rd386, %p267;
$L__BB6_70:
	setp.lt.u32 	%p269, %r44, 97;
	@%p269 bra 	$L__BB6_72;
	ld.shared.u8 	%rs316, [_ZZN3cub18CUB_300001_SM_10006detail6reduce28DeviceReduceSingleTileKernelINS2_10policy_hubIN4cuda3std3__45tupleIJblEEEjN6thrust24THRUST_300001_SM_1000_NS8cuda_cub9__find_if7functorIS9_EEE10Policy1000ENSB_12zip_iteratorINS8_IJNSD_26transform_input_iterator_tIbNSC_6detail35transform_pair_of_input_iterators_tIbNSB_6detail15normal_iteratorINSB_10device_ptrIiEEEESQ_NS7_8equal_toIiEEEENS7_10__not_fn_tINS7_10__identityEEEEENSB_17counting_iteratorIlNSB_11use_defaultESZ_SZ_EEEEEEEPS9_jSF_S9_S9_SV_EEvT0_T1_T2_T3_T4_T6_E12temp_storage+56];
	ld.shared.u64 	%rd387, [_ZZN3cub18CUB_300001_SM_10006detail6reduce28DeviceReduceSingleTileKernelINS2_10policy_hubIN4cuda3std3__45tupleIJblEEEjN6thrust24THRUST_300001_SM_1000_NS8cuda_cub9__find_if7functorIS9_EEE10Policy1000ENSB_12zip_iteratorINS8_IJNSD_26transform_input_iterator_tIbNSC_6detail35transform_pair_of_input_iterators_tIbNSB_6detail15normal_iteratorINSB_10device_ptrIiEEEESQ_NS7_8equal_toIiEEEENS7_10__not_fn_tINS7_10__identityEEEEENSB_17counting_iteratorIlNSB_11use_defaultESZ_SZ_EEEEEEEPS9_jSF_S9_S9_SV_EEvT0_T1_T2_T3_T4_T6_E12temp_storage+64];
	and.b16  	%rs317, %rs391, 255;
	setp.eq.s16 	%p270, %rs317, 0;
	setp.eq.s16 	%p271, %rs316, 0;
	min.s64 	%rd388, %rd387, %rd441;
	selp.b16 	%rs318, %rs391, 1, %p271;
	selp.b16 	%rs391, %rs316, %rs318, %p270;
	selp.b64 	%rd389, %rd441, %rd388, %p271;
	selp.b64 	%rd441, %rd387, %rd389, %p270;
$L__BB6_72:
	setp.lt.u32 	%p272, %r44, 129;
	@%p272 bra 	$L__BB6_74;
	ld.shared.u8 	%rs319, [_ZZN3cub18CUB_300001_SM_10006detail6reduce28DeviceReduceSingleTileKernelINS2_10policy_hubIN4cuda3std3__45tupleIJblEEEjN6thrust24THRUST_300001_SM_1000_NS8cuda_cub9__find_if7functorIS9_EEE10Policy1000ENSB_12zip_iteratorINS8_IJNSD_26transform_input_iterator_tIbNSC_6detail35transform_pair_of_input_iterators_tIbNSB_6detail15normal_iteratorINSB_10device_ptrIiEEEESQ_NS7_8equal_toIiEEEENS7_10__not_fn_tINS7_10__identityEEEEENSB_17counting_iteratorIlNSB_11use_defaultESZ_SZ_EEEEEEEPS9_jSF_S9_S9_SV_EEvT0_T1_T2_T3_T4_T6_E12temp_storage+72];
	ld.shared.u64 	%rd390, [_ZZN3cub18CUB_300001_SM_10006detail6reduce28DeviceReduceSingleTileKernelINS2_10policy_hubIN4cuda3std3__45tupleIJblEEEjN6thrust24THRUST_300001_SM_1000_NS8cuda_cub9__find_if7functorIS9_EEE10Policy1000ENSB_12zip_iteratorINS8_IJNSD_26transform_input_iterator_tIbNSC_6detail35transform_pair_of_input_iterators_tIbNSB_6detail15normal_iteratorINSB_10device_ptrIiEEEESQ_NS7_8equal_toIiEEEENS7_10__not_fn_tINS7_10__identityEEEEENSB_17counting_iteratorIlNSB_11use_defaultESZ_SZ_EEEEEEEPS9_jSF_S9_S9_SV_EEvT0_T1_T2_T3_T4_T6_E12temp_storage+80];
	and.b16  	%rs320, %rs391, 255;
	setp.eq.s16 	%p273, %rs320, 0;
	setp.eq.s16 	%p274, %rs319, 0;
	min.s64 	%rd391, %rd390, %rd441;
	selp.b16 	%rs321, %rs391, 1, %p274;
	selp.b16 	%rs391, %rs319, %rs321, %p273;
	selp.b64 	%rd392, %rd441, %rd391, %p274;
	selp.b64 	%rd441, %rd390, %rd392, %p273;
$L__BB6_74:
	setp.lt.u32 	%p275, %r44, 161;
	@%p275 bra 	$L__BB6_76;
	ld.shared.u8 	%rs322, [_ZZN3cub18CUB_300001_SM_10006detail6reduce28DeviceReduceSingleTileKernelINS2_10policy_hubIN4cuda3std3__45tupleIJblEEEjN6thrust24THRUST_300001_SM_1000_NS8cuda_cub9__find_if7functorIS9_EEE10Policy1000ENSB_12zip_iteratorINS8_IJNSD_26transform_input_iterator_tIbNSC_6detail35transform_pair_of_input_iterators_tIbNSB_6detail15normal_iteratorINSB_10device_ptrIiEEEESQ_NS7_8equal_toIiEEEENS7_10__not_fn_tINS7_10__identityEEEEENSB_17counting_iteratorIlNSB_11use_defaultESZ_SZ_EEEEEEEPS9_jSF_S9_S9_SV_EEvT0_T1_T2_T3_T4_T6_E12temp_storage+88];
	ld.shared.u64 	%rd393, [_ZZN3cub18CUB_300001_SM_10006detail6reduce28DeviceReduceSingleTileKernelINS2_10policy_hubIN4cuda3std3__45tupleIJblEEEjN6thrust24THRUST_300001_SM_1000_NS8cuda_cub9__find_if7functorIS9_EEE10Policy1000ENSB_12zip_iteratorINS8_IJNSD_26transform_input_iterator_tIbNSC_6detail35transform_pair_of_input_iterators_tIbNSB_6detail15normal_iteratorINSB_10device_ptrIiEEEESQ_NS7_8equal_toIiEEEENS7_10__not_fn_tINS7_10__identityEEEEENSB_17counting_iteratorIlNSB_11use_defaultESZ_SZ_EEEEEEEPS9_jSF_S9_S9_SV_EEvT0_T1_T2_T3_T4_T6_E12temp_storage+96];
	and.b16  	%rs323, %rs391, 255;
	setp.eq.s16 	%p276, %rs323, 0;
	setp.eq.s16 	%p277, %rs322, 0;
	min.s64 	%rd394, %rd393, %rd441;
	selp.b16 	%rs324, %rs391, 1, %p277;
	selp.b16 	%rs391, %rs322, %rs324, %p276;
	selp.b64 	%rd395, %rd441, %rd394, %p277;
	selp.b64 	%rd441, %rd393, %rd395, %p276;
$L__BB6_76:
	setp.lt.u32 	%p278, %r44, 193;
	@%p278 bra 	$L__BB6_78;
	ld.shared.u8 	%rs325, [_ZZN3cub18CUB_300001_SM_10006detail6reduce28DeviceReduceSingleTileKernelINS2_10policy_hubIN4cuda3std3__45tupleIJblEEEjN6thrust24THRUST_300001_SM_1000_NS8cuda_cub9__find_if7functorIS9_EEE10Policy1000ENSB_12zip_iteratorINS8_IJNSD_26transform_input_iterator_tIbNSC_6detail35transform_pair_of_input_iterators_tIbNSB_6detail15normal_iteratorINSB_10device_ptrIiEEEESQ_NS7_8equal_toIiEEEENS7_10__not_fn_tINS7_10__identityEEEEENSB_17counting_iteratorIlNSB_11use_defaultESZ_SZ_EEEEEEEPS9_jSF_S9_S9_SV_EEvT0_T1_T2_T3_T4_T6_E12temp_storage+104];
	ld.shared.u64 	%rd396, [_ZZN3cub18CUB_300001_SM_10006detail6reduce28DeviceReduceSingleTileKernelINS2_10policy_hubIN4cuda3std3__45tupleIJblEEEjN6thrust24THRUST_300001_SM_1000_NS8cuda_cub9__find_if7functorIS9_EEE10Policy1000ENSB_12zip_iteratorINS8_IJNSD_26transform_input_iterator_tIbNSC_6detail35transform_pair_of_input_iterators_tIbNSB_6detail15normal_iteratorINSB_10device_ptrIiEEEESQ_NS7_8equal_toIiEEEENS7_10__not_fn_tINS7_10__identityEEEEENSB_17counting_iteratorIlNSB_11use_defaultESZ_SZ_EEEEEEEPS9_jSF_S9_S9_SV_EEvT0_T1_T2_T3_T4_T6_E12temp_storage+112];
	and.b16  	%rs326, %rs391, 255;
	setp.eq.s16 	%p279, %rs326, 0;
	setp.eq.s16 	%p280, %rs325, 0;
	min.s64 	%rd397, %rd396, %rd441;
	selp.b16 	%rs327, %rs391, 1, %p280;
	selp.b16 	%rs391, %rs325, %rs327, %p279;
	selp.b64 	%rd398, %rd441, %rd397, %p280;
	selp.b64 	%rd441, %rd396, %rd398, %p279;
$L__BB6_78:
	setp.lt.u32 	%p281, %r44, 225;
	@%p281 bra 	$L__BB6_121;
	ld.shared.u8 	%rs328, [_ZZN3cub18CUB_300001_SM_10006detail6reduce28DeviceReduceSingleTileKernelINS2_10policy_hubIN4cuda3std3__45tupleIJblEEEjN6thrust24THRUST_300001_SM_1000_NS8cuda_cub9__find_if7functorIS9_EEE10Policy1000ENSB_12zip_iteratorINS8_IJNSD_26transform_input_iterator_tIbNSC_6detail35transform_pair_of_input_iterators_tIbNSB_6detail15normal_iteratorINSB_10device_ptrIiEEEESQ_NS7_8equal_toIiEEEENS7_10__not_fn_tINS7_10__identityEEEEENSB_17counting_iteratorIlNSB_11use_defaultESZ_SZ_EEEEEEEPS9_jSF_S9_S9_SV_EEvT0_T1_T2_T3_T4_T6_E12temp_storage+120];
	ld.shared.u64 	%rd399, [_ZZN3cub18CUB_300001_SM_10006detail6reduce28DeviceReduceSingleTileKernelINS2_10policy_hubIN4cuda3std3__45tupleIJblEEEjN6thrust24THRUST_300001_SM_1000_NS8cuda_cub9__find_if7functorIS9_EEE10Policy1000ENSB_12zip_iteratorINS8_IJNSD_26transform_input_iterator_tIbNSC_6detail35transform_pair_of_input_iterators_tIbNSB_6detail15normal_iteratorINSB_10device_ptrIiEEEESQ_NS7_8equal_toIiEEEENS7_10__not_fn_tINS7_10__identityEEEEENSB_17counting_iteratorIlNSB_11use_defaultESZ_SZ_EEEEEEEPS9_jSF_S9_S9_SV_EEvT0_T1_T2_T3_T4_T6_E12temp_storage+128];
	and.b16  	%rs329, %rs391, 255;
	setp.eq.s16 	%p282, %rs329, 0;
	setp.eq.s16 	%p283, %rs328, 0;
	min.s64 	%rd400, %rd399, %rd441;
	selp.b16 	%rs330, %rs391, 1, %p283;
	selp.b16 	%rs391, %rs328, %rs330, %p282;
	selp.b64 	%rd401, %rd441, %rd400, %p283;
	selp.b64 	%rd441, %rd399, %rd401, %p282;
	bra.uni 	$L__BB6_121;
$L__BB6_80:
	mov.u32 	%r20, %tid.x;
	cvt.u64.u32 	%rd73, %r20;
	mul.wide.u32 	%rd119, %r20, 4;
	add.s64 	%rd74, %rd2, %rd119;
	add.s64 	%rd75, %rd3, %rd119;
	ld.global.u32 	%r66, [%rd74];
	ld.global.u32 	%r67, [%rd75];
	setp.ne.s32 	%p3, %r66, %r67;
	add.s32 	%r68, %r20, 256;
	cvt.u64.u32 	%rd120, %r68;
	ld.global.u32 	%r69, [%rd74+1024];
	ld.global.u32 	%r71, [%rd75+1024];
	setp.ne.s32 	%p4, %r69, %r71;
	add.s32 	%r73, %r20, 512;
	cvt.u64.u32 	%rd121, %r73;
	add.s64 	%rd122, %rd116, %rd121;
	ld.global.u32 	%r74, [%rd74+2048];
	ld.global.u32 	%r75, [%rd75+2048];
	setp.ne.s32 	%p5, %r74, %r75;
	add.s64 	%rd123, %rd122, 256;
	ld.global.u32 	%r76, [%rd74+3072];
	ld.global.u32 	%r77, [%rd75+3072];
	setp.ne.s32 	%p7, %r76, %r77;
	or.pred  	%p9, %p3, %p4;
	selp.b64 	%rd124, %rd73, %rd120, %p3;
	add.s64 	%rd125, %rd116, %rd124;
	min.s64 	%rd126, %rd122, %rd125;
	selp.b64 	%rd127, %rd126, %rd125, %p5;
	or.pred  	%p10, %p9, %p5;
	selp.b64 	%rd128, %rd127, %rd122, %p9;
	min.s64 	%rd129, %rd123, %rd128;
	selp.b64 	%rd130, %rd129, %rd128, %p7;
	or.pred  	%p11, %p10, %p7;
	selp.u16 	%rs391, 1, 0, %p11;
	selp.b64 	%rd441, %rd130, %rd123, %p10;
	add.s32 	%r21, %r44, -1024;
	setp.lt.u32 	%p12, %r21, 1024;
	mov.b32 	%r528, 1024;
	@%p12 bra 	$L__BB6_84;
	mov.b32 	%r528, 1024;
$L__BB6_82:
	cvt.u64.u32 	%rd131, %r528;
	add.s64 	%rd132, %rd73, %rd131;
	mul.wide.u32 	%rd133, %r528, 4;
	add.s64 	%rd134, %rd74, %rd133;
	add.s64 	%rd135, %rd75, %rd133;
	add.s64 	%rd136, %rd132, %rd116;
	ld.global.u32 	%r79, [%rd134];
	ld.global.u32 	%r80, [%rd135];
	setp.ne.s32 	%p13, %r79, %r80;
	add.s64 	%rd137, %rd136, 256;
	ld.global.u32 	%r81, [%rd134+1024];
	ld.global.u32 	%r82, [%rd135+1024];
	setp.ne.s32 	%p14, %r81, %r82;
	selp.u16 	%rs109, 1, 0, %p14;
	add.s64 	%rd138, %rd136, 512;
	ld.global.u32 	%r83, [%rd134+2048];
	ld.global.u32 	%r84, [%rd135+2048];
	setp.ne.s32 	%p15, %r83, %r84;
	selp.u16 	%rs110, 1, 0, %p15;
	add.s64 	%rd139, %rd136, 768;
	ld.global.u32 	%r85, [%rd134+3072];
	ld.global.u32 	%r86, [%rd135+3072];
	setp.ne.s32 	%p16, %r85, %r86;
	selp.u16 	%rs111, 1, 0, %p16;
	and.b16  	%rs112, %rs391, 255;
	setp.eq.s16 	%p17, %rs112, 0;
	selp.u16 	%rs113, 1, 0, %p13;
	min.s64 	%rd140, %rd136, %rd441;
	selp.b16 	%rs114, 1, %rs391, %p13;
	selp.b64 	%rd141, %rd140, %rd441, %p13;
	selp.b16 	%rs115, %rs113, %rs114, %p17;
	and.b16  	%rs116, %rs115, 255;
	selp.b64 	%rd142, %rd136, %rd141, %p17;
	setp.eq.s16 	%p18, %rs116, 0;
	min.s64 	%rd143, %rd137, %rd142;
	selp.b16 	%rs117, 1, %rs115, %p14;
	selp.b64 	%rd144, %rd143, %rd142, %p14;
	selp.b16 	%rs118, %rs109, %rs117, %p18;
	and.b16  	%rs119, %rs118, 255;
	selp.b64 	%rd145, %rd137, %rd144, %p18;
	setp.eq.s16 	%p19, %rs119, 0;
	min.s64 	%rd146, %rd138, %rd145;
	selp.b16 	%rs120, 1, %rs118, %p15;
	selp.b64 	%rd147, %rd146, %rd145, %p15;
	selp.b16 	%rs121, %rs110, %rs120, %p19;
	and.b16  	%rs122, %rs121, 255;
	selp.b64 	%rd148, %rd138, %rd147, %p19;
	setp.eq.s16 	%p20, %rs122, 0;
	min.s64 	%rd149, %rd139, %rd148;
	selp.b16 	%rs123, 1, %rs121, %p16;
	selp.b64 	%rd150, %rd149, %rd148, %p16;
	selp.b16 	%rs391, %rs111, %rs123, %p20;
	selp.b64 	%rd441, %rd139, %rd150, %p20;
	sub.s32 	%r87, %r44, %r528;
	setp.lt.u32 	%p21, %r87, 1024;
	@%p21 bra 	$L__BB6_97;
	add.s32 	%r528, %r528, 1024;
	setp.le.u32 	%p22, %r528, %r21;
	@%p22 bra 	$L__BB6_82;
$L__BB6_84:
	setp.le.u32 	%p23, %r44, %r528;
	sub.s32 	%r88, %r44, %r528;
	setp.ge.s32 	%p24, %r20, %r88;
	or.pred  	%p25, %p23, %p24;
	@%p25 bra 	$L__BB6_97;
	not.b32 	%r90, %r20;
	add.s32 	%r91, %r44, %r90;
	sub.s32 	%r25, %r91, %r528;
	shr.u32 	%r92, %r25, 8;
	add.s32 	%r26, %r92, 1;
	and.b32  	%r27, %r26, 7;
	setp.lt.u32 	%p26, %r25, 1792;
	mov.u32 	%r533, %r20;
	@%p26 bra 	$L__BB6_89;
	or.b32  	%r531, %r20, 1024;
	add.s32 	%r530, %r20, %r528;
	and.b32  	%r93, %r26, 33554424;
	neg.s32 	%r529, %r93;
$L__BB6_87:
	.pragma "nounroll";
	cvt.u64.u32 	%rd152, %r530;
	mul.wide.u32 	%rd153, %r530, 4;
	add.s64 	%rd154, %rd2, %rd153;
	add.s64 	%rd155, %rd3, %rd153;
	add.s64 	%rd156, %rd116, %rd152;
	ld.global.u32 	%r94, [%rd154];
	ld.global.u32 	%r95, [%rd155];
	setp.ne.s32 	%p27, %r94, %r95;
	selp.u16 	%rs125, 1, 0, %p27;
	and.b16  	%rs126, %rs391, 255;
	setp.ne.s16 	%p29, %rs126, 0;
	and.pred  	%p30, %p29, %p27;
	min.s64 	%rd157, %rd156, %rd441;
	setp.eq.s16 	%p31, %rs126, 0;
	selp.b16 	%rs127, %rs125, %rs391, %p31;
	selp.b64 	%rd158, %rd156, %rd441, %p31;
	selp.b16 	%rs128, 1, %rs127, %p30;
	and.b16  	%rs129, %rs128, 255;
	selp.b64 	%rd159, %rd157, %rd158, %p30;
	add.s32 	%r96, %r530, 256;
	cvt.u64.u32 	%rd160, %r96;
	mul.wide.u32 	%rd161, %r96, 4;
	add.s64 	%rd162, %rd2, %rd161;
	add.s64 	%rd163, %rd3, %rd161;
	add.s64 	%rd164, %rd116, %rd160;
	ld.global.u32 	%r97, [%rd162];
	ld.global.u32 	%r98, [%rd163];
	setp.ne.s32 	%p32, %r97, %r98;
	selp.u16 	%rs130, 1, 0, %p32;
	setp.ne.s16 	%p34, %rs129, 0;
	and.pred  	%p35, %p34, %p32;
	min.s64 	%rd165, %rd164, %rd159;
	setp.eq.s16 	%p36, %rs129, 0;
	selp.b16 	%rs131, %rs130, %rs128, %p36;
	selp.b64 	%rd166, %rd164, %rd159, %p36;
	selp.b16 	%rs132, 1, %rs131, %p35;
	and.b16  	%rs133, %rs132, 255;
	selp.b64 	%rd167, %rd165, %rd166, %p35;
	add.s32 	%r99, %r530, 512;
	cvt.u64.u32 	%rd168, %r99;
	mul.wide.u32 	%rd169, %r99, 4;
	add.s64 	%rd170, %rd2, %rd169;
	add.s64 	%rd171, %rd3, %rd169;
	add.s64 	%rd172, %rd116, %rd168;
	ld.global.u32 	%r100, [%rd170];
	ld.global.u32 	%r101, [%rd171];
	setp.ne.s32 	%p37, %r100, %r101;
	selp.u16 	%rs134, 1, 0, %p37;
	setp.ne.s16 	%p39, %rs133, 0;
	and.pred  	%p40, %p39, %p37;
	min.s64 	%rd173, %rd172, %rd167;
	setp.eq.s16 	%p41, %rs133, 0;
	selp.b16 	%rs135, %rs134, %rs132, %p41;
	selp.b64 	%rd174, %rd172, %rd167, %p41;
	selp.b16 	%rs136, 1, %rs135, %p40;
	and.b16  	%rs137, %rs136, 255;
	selp.b64 	%rd175, %rd173, %rd174, %p40;
	add.s32 	%r102, %r530, 768;
	cvt.u64.u32 	%rd176, %r102;
	mul.wide.u32 	%rd177, %r102, 4;
	add.s64 	%rd178, %rd2, %rd177;
	add.s64 	%rd179, %rd3, %rd177;
	add.s64 	%rd180, %rd116, %rd176;
	ld.global.u32 	%r103, [%rd178];
	ld.global.u32 	%r104, [%rd179];
	setp.ne.s32 	%p42, %r103, %r104;
	selp.u16 	%rs138, 1, 0, %p42;
	setp.ne.s16 	%p44, %rs137, 0;
	and.pred  	%p45, %p44, %p42;
	min.s64 	%rd181, %rd180, %rd175;
	setp.eq.s16 	%p46, %rs137, 0;
	selp.b16 	%rs139, %rs138, %rs136, %p46;
	selp.b64 	%rd182, %rd180, %rd175, %p46;
	selp.b16 	%rs140, 1, %rs139, %p45;
	and.b16  	%rs141, %rs140, 255;
	selp.b64 	%rd183, %rd181, %rd182, %p45;
	add.s32 	%r105, %r530, 1024;
	cvt.u64.u32 	%rd184, %r105;
	mul.wide.u32 	%rd185, %r105, 4;
	add.s64 	%rd186, %rd2, %rd185;
	add.s64 	%rd187, %rd3, %rd185;
	add.s64 	%rd188, %rd116, %rd184;
	ld.global.u32 	%r106, [%rd186];
	ld.global.u32 	%r107, [%rd187];
	setp.ne.s32 	%p47, %r106, %r107;
	selp.u16 	%rs142, 1, 0, %p47;
	setp.ne.s16 	%p49, %rs141, 0;
	and.pred  	%p50, %p49, %p47;
	min.s64 	%rd189, %rd188, %rd183;
	setp.eq.s16 	%p51, %rs141, 0;
	selp.b16 	%rs143, %rs142, %rs140, %p51;
	selp.b64 	%rd190, %rd188, %rd183, %p51;
	selp.b16 	%rs144, 1, %rs143, %p50;
	and.b16  	%rs145, %rs144, 255;
	selp.b64 	%rd191, %rd189, %rd190, %p50;
	add.s32 	%r108, %r530, 1280;
	cvt.u64.u32 	%rd192, %r108;
	mul.wide.u32 	%rd193, %r108, 4;
	add.s64 	%rd194, %rd2, %rd193;
	add.s64 	%rd195, %rd3, %rd193;
	add.s64 	%rd196, %rd116, %rd192;
	ld.global.u32 	%r109, [%rd194];
	ld.global.u32 	%r110, [%rd195];
	setp.ne.s32 	%p52, %r109, %r110;
	selp.u16 	%rs146, 1, 0, %p52;
	setp.ne.s16 	%p54, %rs145, 0;
	and.pred  	%p55, %p54, %p52;
	min.s64 	%rd197, %rd196, %rd191;
	setp.eq.s16 	%p56, %rs145, 0;
	selp.b16 	%rs147, %rs146, %rs144, %p56;
	selp.b64 	%rd198, %rd196, %rd191, %p56;
	selp.b16 	%rs148, 1, %rs147, %p55;
	and.b16  	%rs149, %rs148, 255;
	selp.b64 	%rd199, %rd197, %rd198, %p55;
	add.s32 	%r111, %r530, 1536;
	cvt.u64.u32 	%rd200, %r111;
	mul.wide.u32 	%rd201, %r111, 4;
	add.s64 	%rd202, %rd2, %rd201;
	add.s64 	%rd203, %rd3, %rd201;
	add.s64 	%rd204, %rd116, %rd200;
	ld.global.u32 	%r112, [%rd202];
	ld.global.u32 	%r113, [%rd203];
	setp.ne.s32 	%p57, %r112, %r113;
	selp.u16 	%rs150, 1, 0, %p57;
	setp.ne.s16 	%p59, %rs149, 0;
	and.pred  	%p60, %p59, %p57;
	min.s64 	%rd205, %rd204, %rd199;
	setp.eq.s16 	%p61, %rs149, 0;
	selp.b16 	%rs151, %rs150, %rs148, %p61;
	selp.b64 	%rd206, %rd204, %rd199, %p61;
	selp.b16 	%rs152, 1, %rs151, %p60;
	and.b16  	%rs153, %rs152, 255;
	selp.b64 	%rd207, %rd205, %rd206, %p60;
	add.s32 	%r114, %r530, 1792;
	cvt.u64.u32 	%rd208, %r114;
	mul.wide.u32 	%rd209, %r114, 4;
	add.s64 	%rd210, %rd2, %rd209;
	add.s64 	%rd211, %rd3, %rd209;
	add.s64 	%rd212, %rd116, %rd208;
	ld.global.u32 	%r115, [%rd210];
	ld.global.u32 	%r116, [%rd211];
	setp.ne.s32 	%p62, %r115, %r116;
	selp.u16 	%rs154, 1, 0, %p62;
	setp.ne.s16 	%p64, %rs153, 0;
	and.pred  	%p65, %p64, %p62;
	min.s64 	%rd213, %rd212, %rd207;
	setp.eq.s16 	%p66, %rs153, 0;
	selp.b16 	%rs155, %rs154, %rs152, %p66;
	selp.b64 	%rd214, %rd212, %rd207, %p66;
	selp.b16 	%rs391, 1, %rs155, %p65;
	selp.b64 	%rd441, %rd213, %rd214, %p65;
	add.s32 	%r531, %r531, 2048;
	add.s32 	%r530, %r530, 2048;
	add.s32 	%r529, %r529, 8;
	setp.ne.s32 	%p67, %r529, 0;
	@%p67 bra 	$L__BB6_87;
	add.s32 	%r533, %r531, -1024;
$L__BB6_89:
	setp.eq.s32 	%p68, %r27, 0;
	@%p68 bra 	$L__BB6_97;
	setp.lt.u32 	%p69, %r27, 4;
	@%p69 bra 	$L__BB6_92;
	add.s32 	%r117, %r533, %r528;
	cvt.u64.u32 	%rd216, %r117;
	mul.wide.u32 	%rd217, %r117, 4;
	add.s64 	%rd218, %rd2, %rd217;
	add.s64 	%rd219, %rd3, %rd217;
	add.s64 	%rd220, %rd116, %rd216;
	ld.global.u32 	%r118, [%rd218];
	ld.global.u32 	%r119, [%rd219];
	setp.ne.s32 	%p70, %r118, %r119;
	selp.u16 	%rs157, 1, 0, %p70;
	and.b16  	%rs158, %rs391, 255;
	setp.ne.s16 	%p72, %rs158, 0;
	and.pred  	%p73, %p72, %p70;
	min.s64 	%rd221, %rd220, %rd441;
	setp.eq.s16 	%p74, %rs158, 0;
	selp.b16 	%rs159, %rs157, %rs391, %p74;
	selp.b64 	%rd222, %rd220, %rd441, %p74;
	selp.b16 	%rs160, 1, %rs159, %p73;
	and.b16  	%rs161, %rs160, 255;
	selp.b64 	%rd223, %rd221, %rd222, %p73;
	add.s32 	%r120, %r117, 256;
	cvt.u64.u32 	%rd224, %r120;
	mul.wide.u32 	%rd225, %r120, 4;
	add.s64 	%rd226, %rd2, %rd225;
	add.s64 	%rd227, %rd3, %rd225;
	add.s64 	%rd228, %rd116, %rd224;
	ld.global.u32 	%r121, [%rd226];
	ld.global.u32 	%r122, [%rd227];
	setp.ne.s32 	%p75, %r121, %r122;
	selp.u16 	%rs162, 1, 0, %p75;
	setp.ne.s16 	%p77, %rs161, 0;
	and.pred  	%p78, %p77, %p75;
	min.s64 	%rd229, %rd228, %rd223;
	setp.eq.s16 	%p79, %rs161, 0;
	selp.b16 	%rs163, %rs162, %rs160, %p79;
	selp.b64 	%rd230, %rd228, %rd223, %p79;
	selp.b16 	%rs164, 1, %rs163, %p78;
	and.b16  	%rs165, %rs164, 255;
	selp.b64 	%rd231, %rd229, %rd230, %p78;
	add.s32 	%r123, %r117, 512;
	cvt.u64.u32 	%rd232, %r123;
	mul.wide.u32 	%rd233, %r123, 4;
	add.s64 	%rd234, %rd2, %rd233;
	add.s64 	%rd235, %rd3, %rd233;
	add.s64 	%rd236, %rd116, %rd232;
	ld.global.u32 	%r124, [%rd234];
	ld.global.u32 	%r125, [%rd235];
	setp.ne.s32 	%p80, %r124, %r125;
	selp.u16 	%rs166, 1, 0, %p80;
	setp.ne.s16 	%p82, %rs165, 0;
	and.pred  	%p83, %p82, %p80;
	min.s64 	%rd237, %rd236, %rd231;
	setp.eq.s16 	%p84, %rs165, 0;
	selp.b16 	%rs167, %rs166, %rs164, %p84;
	selp.b64 	%rd238, %rd236, %rd231, %p84;
	selp.b16 	%rs168, 1, %rs167, %p83;
	and.b16  	%rs169, %rs168, 255;
	selp.b64 	%rd239, %rd237, %rd238, %p83;
	add.s32 	%r126, %r117, 768;
	cvt.u64.u32 	%rd240, %r126;
	mul.wide.u32 	%rd241, %r126, 4;
	add.s64 	%rd242, %rd2, %rd241;
	add.s64 	%rd243, %rd3, %rd241;
	add.s64 	%rd244, %rd116, %rd240;
	ld.global.u32 	%r127, [%rd242];
	ld.global.u32 	%r128, [%rd243];
	setp.ne.s32 	%p85, %r127, %r128;
	selp.u16 	%rs170, 1, 0, %p85;
	setp.ne.s16 	%p87, %rs169, 0;
	and.pred  	%p88, %p87, %p85;
	min.s64 	%rd245, %rd244, %rd239;
	setp.eq.s16 	%p89, %rs169, 0;
	selp.b16 	%rs171, %rs170, %rs168, %p89;
	selp.b64 	%rd246, %rd244, %rd239, %p89;
	selp.b16 	%rs391, 1, %rs171, %p88;
	selp.b64 	%rd441, %rd245, %rd246, %p88;
	add.s32 	%r533, %r533, 1024;
$L__BB6_92:
	and.b32  	%r129, %r26, 3;
	setp.eq.s32 	%p90, %r129, 0;
	@%p90 bra 	$L__BB6_97;
	setp.eq.s32 	%p91, %r129, 1;
	@%p91 bra 	$L__BB6_95;
	add.s32 	%r130, %r533, %r528;
	cvt.u64.u32 	%rd248, %r130;
	mul.wide.u32 	%rd249, %r130, 4;
	add.s64 	%rd250, %rd2, %rd249;
	add.s64 	%rd251, %rd3, %rd249;
	add.s64 	%rd252, %rd116, %rd248;
	ld.global.u32 	%r131, [%rd250];
	ld.global.u32 	%r132, [%rd251];
	setp.ne.s32 	%p92, %r131, %r132;
	selp.u16 	%rs173, 1, 0, %p92;
	and.b16  	%rs174, %rs391, 255;
	setp.ne.s16 	%p94, %rs174, 0;
	and.pred  	%p95, %p94, %p92;
	min.s64 	%rd253, %rd252, %rd441;
	setp.eq.s16 	%p96, %rs174, 0;
	selp.b16 	%rs175, %rs173, %rs391, %p96;
	selp.b64 	%rd254, %rd252, %rd441, %p96;
	selp.b16 	%rs176, 1, %rs175, %p95;
	and.b16  	%rs177, %rs176, 255;
	selp.b64 	%rd255, %rd253, %rd254, %p95;
	add.s32 	%r133, %r130, 256;
	cvt.u64.u32 	%rd256, %r133;
	mul.wide.u32 	%rd257, %r133, 4;
	add.s64 	%rd258, %rd2, %rd257;
	add.s64 	%rd259, %rd3, %rd257;
	add.s64 	%rd260, %rd116, %rd256;
	ld.global.u32 	%r134, [%rd258];
	ld.global.u32 	%r135, [%rd259];
	setp.ne.s32 	%p97, %r134, %r135;
	selp.u16 	%rs178, 1, 0, %p97;
	setp.ne.s16 	%p99, %rs177, 0;
	and.pred  	%p100, %p99, %p97;
	min.s64 	%rd261, %rd260, %rd255;
	setp.eq.s16 	%p101, %rs177, 0;
	selp.b16 	%rs179, %rs178, %rs176, %p101;
	selp.b64 	%rd262, %rd260, %rd255, %p101;
	selp.b16 	%rs391, 1, %rs179, %p100;
	selp.b64 	%rd441, %rd261, %rd262, %p100;
	add.s32 	%r533, %r533, 512;
$L__BB6_95:
	and.b32  	%r136, %r25, 256;
	setp.ne.s32 	%p102, %r136, 0;
	@%p102 bra 	$L__BB6_97;
	add.s32 	%r137, %r533, %r528;
	cvt.u64.u32 	%rd263, %r137;
	mul.wide.u32 	%rd264, %r137, 4;
	add.s64 	%rd265, %rd2, %rd264;
	add.s64 	%rd266, %rd3, %rd264;
	add.s64 	%rd267, %rd116, %rd263;
	ld.global.u32 	%r138, [%rd265];
	ld.global.u32 	%r139, [%rd266];
	setp.ne.s32 	%p103, %r138, %r139;
	selp.u16 	%rs180, 1, 0, %p103;
	and.b16  	%rs181, %rs391, 255;
	setp.ne.s16 	%p105, %rs181, 0;
	and.pred  	%p106, %p105, %p103;
	min.s64 	%rd268, %rd267, %rd441;
	setp.eq.s16 	%p107, %rs181, 0;
	selp.b16 	%rs182, %rs180, %rs391, %p107;
	selp.b64 	%rd269, %rd267, %rd441, %p107;
	selp.b16 	%rs391, 1, %rs182, %p106;
	selp.b64 	%rd441, %rd268, %rd269, %p106;
$L__BB6_97:
	// begin inline asm
	mov.u32 %r140, %laneid;
	// end inline asm
	cvt.u32.u16 	%r161, %rs391;
	and.b32  	%r142, %r161, 255;
	mov.b32 	%r158, 1;
	mov.b32 	%r159, 31;
	mov.b32 	%r160, -1;
	// begin inline asm
	shfl.sync.down.b32 %r141, %r142, %r158, %r159, %r160;
	// end inline asm
	// begin inline asm
	shfl.sync.down.b32 %r146, %r147, %r158, %r159, %r160;
	// end inline asm
	mov.b64 	{%r152, %r157}, %rd441;
	// begin inline asm
	shfl.sync.down.b32 %r151, %r152, %r158, %r159, %r160;
	// end inline asm
	// begin inline asm
	shfl.sync.down.b32 %r156, %r157, %r158, %r159, %r160;
	// end inline asm
	mov.b64 	%rd92, {%r151, %r156};
	cvt.u16.u32 	%rs75, %r141;
	setp.gt.s32 	%p108, %r140, 30;
	@%p108 bra 	$L__BB6_101;
	and.b16  	%rs183, %rs391, 255;
	setp.eq.s16 	%p109, %rs183, 0;
	and.b16  	%rs184, %rs75, 255;
	setp.eq.s16 	%p110, %rs184, 0;
	or.pred  	%p111, %p109, %p110;
	@%p111 bra 	$L__BB6_100;
	min.s64 	%rd441, %rd92, %rd441;
	mov.b16 	%rs391, 1;
	bra.uni 	$L__BB6_101;
$L__BB6_100:
	setp.eq.s16 	%p112, %rs183, 0;
	selp.b16 	%rs391, %rs75, %rs391, %p112;
	selp.b64 	%rd441, %rd92, %rd441, %p112;
$L__BB6_101:
	cvt.u32.u16 	%r182, %rs391;
	and.b32  	%r163, %r182, 255;
	mov.b32 	%r179, 2;
	mov.b32 	%r180, 31;
	mov.b32 	%r181, -1;
	// begin inline asm
	shfl.sync.down.b32 %r162, %r163, %r179, %r180, %r181;
	// end inline asm
	// begin inline asm
	shfl.sync.down.b32 %r167, %r168, %r179, %r180, %r181;
	// end inline asm
	mov.b64 	{%r173, %r178}, %rd441;
	// begin inline asm
	shfl.sync.down.b32 %r172, %r173, %r179, %r180, %r181;
	// end inline asm
	// begin inline asm
	shfl.sync.down.b32 %r177, %r178, %r179, %r180, %r181;
	// end inline asm
	mov.b64 	%rd96, {%r172, %r177};
	cvt.u16.u32 	%rs78, %r162;
	setp.gt.s32 	%p113, %r140, 29;
	@%p113 bra 	$L__BB6_105;
	and.b16  	%rs187, %rs391, 255;
	setp.eq.s16 	%p114, %rs187, 0;
	and.b16  	%rs188, %rs78, 255;
	setp.eq.s16 	%p115, %rs188, 0;
	or.pred  	%p116, %p114, %p115;
	@%p116 bra 	$L__BB6_104;
	min.s64 	%rd441, %rd96, %rd441;
	mov.b16 	%rs391, 1;
	bra.uni 	$L__BB6_105;
$L__BB6_104:
	setp.eq.s16 	%p117, %rs187, 0;
	selp.b16 	%rs391, %rs78, %rs391, %p117;
	selp.b64 	%rd441, %rd96, %rd441, %p117;
$L__BB6_105:
	cvt.u32.u16 	%r203, %rs391;
	and.b32  	%r184, %r203, 255;
	mov.b32 	%r200, 4;
	mov.b32 	%r201, 31;
	mov.b32 	%r202, -1;
	// begin inline asm
	shfl.sync.down.b32 %r183, %r184, %r200, %r201, %r202;
	// end inline asm
	// begin inline asm
	shfl.sync.down.b32 %r188, %r189, %r200, %r201, %r202;
	// end inline asm
	mov.b64 	{%r194, %r199}, %rd441;
	// begin inline asm
	shfl.sync.down.b32 %r193, %r194, %r200, %r201, %r202;
	// end inline asm
	// begin inline asm
	shfl.sync.down.b32 %r198, %r199, %r200, %r201, %r202;
	// end inline asm
	mov.b64 	%rd100, {%r193, %r198};
	cvt.u16.u32 	%rs81, %r183;
	setp.gt.s32 	%p118, %r140, 27;
	@%p118 bra 	$L__BB6_109;
	and.b16  	%rs191, %rs391, 255;
	setp.eq.s16 	%p119, %rs191, 0;
	and.b16  	%rs192, %rs81, 255;
	setp.eq.s16 	%p120, %rs192, 0;
	or.pred  	%p121, %p119, %p120;
	@%p121 bra 	$L__BB6_108;
	min.s64 	%rd441, %rd100, %rd441;
	mov.b16 	%rs391, 1;
	bra.uni 	$L__BB6_109;
$L__BB6_108:
	setp.eq.s16 	%p122, %rs191, 0;
	selp.b16 	%rs391, %rs81, %rs391, %p122;
	selp.b64 	%rd441, %rd100, %rd441, %p122;
$L__BB6_109:
	cvt.u32.u16 	%r224, %rs391;
	and.b32  	%r205, %r224, 255;
	mov.b32 	%r221, 8;
	mov.b32 	%r222, 31;
	mov.b32 	%r223, -1;
	// begin inline asm
	shfl.sync.down.b32 %r204, %r205, %r221, %r222, %r223;
	// end inline asm
	// begin inline asm
	shfl.sync.down.b32 %r209, %r210, %r221, %r222, %r223;
	// end inline asm
	mov.b64 	{%r215, %r220}, %rd441;
	// begin inline asm
	shfl.sync.down.b32 %r214, %r215, %r221, %r222, %r223;
	// end inline asm
	// begin inline asm
	shfl.sync.down.b32 %r219, %r220, %r221, %r222, %r223;
	// end inline asm
	mov.b64 	%rd104, {%r214, %r219};
	cvt.u16.u32 	%rs84, %r204;
	setp.gt.s32 	%p123, %r140, 23;
	@%p123 bra 	$L__BB6_113;
	and.b16  	%rs195, %rs391, 255;
	setp.eq.s16 	%p124, %rs195, 0;
	and.b16  	%rs196, %rs84, 255;
	setp.eq.s16 	%p125, %rs196, 0;
	or.pred  	%p126, %p124, %p125;
	@%p126 bra 	$L__BB6_112;
	min.s64 	%rd441, %rd104, %rd441;
	mov.b16 	%rs391, 1;
	bra.uni 	$L__BB6_113;
$L__BB6_112:
	setp.eq.s16 	%p127, %rs195, 0;
	selp.b16 	%rs391, %rs84, %rs391, %p127;
	selp.b64 	%rd441, %rd104, %rd441, %p127;
$L__BB6_113:
	cvt.u32.u16 	%r245, %rs391;
	and.b32  	%r226, %r245, 255;
	mov.b32 	%r242, 16;
	mov.b32 	%r243, 31;
	mov.b32 	%r244, -1;
	// begin inline asm
	shfl.sync.down.b32 %r225, %r226, %r242, %r243, %r244;
	// end inline asm
	// begin inline asm
	shfl.sync.down.b32 %r230, %r231, %r242, %r243, %r244;
	// end inline asm
	mov.b64 	{%r236, %r241}, %rd441;
	// begin inline asm
	shfl.sync.down.b32 %r235, %r236, %r242, %r243, %r244;
	// end inline asm
	// begin inline asm
	shfl.sync.down.b32 %r240, %r241, %r242, %r243, %r244;
	// end inline asm
	mov.b64 	%rd108, {%r235, %r240};
	cvt.u16.u32 	%rs87, %r225;
	setp.gt.s32 	%p128, %r140, 15;
	@%p128 bra 	$L__BB6_117;
	and.b16  	%rs199, %rs391, 255;
	setp.eq.s16 	%p129, %rs199, 0;
	and.b16  	%rs200, %rs87, 255;
	setp.eq.s16 	%p130, %rs200, 0;
	or.pred  	%p131, %p129, %p130;
	@%p131 bra 	$L__BB6_116;
	min.s64 	%rd441, %rd108, %rd441;
	mov.b16 	%rs391, 1;
	bra.uni 	$L__BB6_117;
$L__BB6_116:
	setp.eq.s16 	%p132, %rs199, 0;
	selp.b16 	%rs391, %rs87, %rs391, %p132;
	selp.b64 	%rd441, %rd108, %rd441, %p132;
$L__BB6_117:
	setp.ne.s32 	%p133, %r140, 0;
	@%p133 bra 	$L__BB6_119;
	shr.u32 	%r246, %r20, 1;
	and.b32  	%r247, %r246, 496;
	mov.u32 	%r248, _ZZN3cub18CUB_300001_SM_10006detail6reduce28DeviceReduceSingleTileKernelINS2_10policy_hubIN4cuda3std3__45tupleIJblEEEjN6thrust24THRUST_300001_SM_1000_NS8cuda_cub9__find_if7functorIS9_EEE10Policy1000ENSB_12zip_iteratorINS8_IJNSD_26transform_input_iterator_tIbNSC_6detail35transform_pair_of_input_iterators_tIbNSB_6detail15normal_iteratorINSB_10device_ptrIiEEEESQ_NS7_8equal_toIiEEEENS7_10__not_fn_tINS7_10__identityEEEEENSB_17counting_iteratorIlNSB_11use_defaultESZ_SZ_EEEEEEEPS9_jSF_S9_S9_SV_EEvT0_T1_T2_T3_T4_T6_E12temp_storage;
	add.s32 	%r249, %r248, %r247;
	st.shared.u8 	[%r249+8], %rs391;
	st.shared.u64 	[%r249+16], %rd441;
$L__BB6_119:
	bar.sync 	0;
	setp.ne.s32 	%p134, %r20, 0;
	@%p134 bra 	$L__BB6_121;
	ld.shared.u8 	%rs203, [_ZZN3cub18CUB_300001_SM_10006detail6reduce28DeviceReduceSingleTileKernelINS2_10policy_hubIN4cuda3std3__45tupleIJblEEEjN6thrust24THRUST_300001_SM_1000_NS8cuda_cub9__find_if7functorIS9_EEE10Policy1000ENSB_12zip_iteratorINS8_IJNSD_26transform_input_iterator_tIbNSC_6detail35transform_pair_of_input_iterators_tIbNSB_6detail15normal_iteratorINSB_10device_ptrIiEEEESQ_NS7_8equal_toIiEEEENS7_10__not_fn_tINS7_10__identityEEEEENSB_17counting_iteratorIlNSB_11use_defaultESZ_SZ_EEEEEEEPS9_jSF_S9_S9_SV_EEvT0_T1_T2_T3_T4_T6_E12temp_storage+24];
	ld.shared.u64 	%rd270, [_ZZN3cub18CUB_300001_SM_10006detail6reduce28DeviceReduceSingleTileKernelINS2_10policy_hubIN4cuda3std3__45tupleIJblEEEjN6thrust24THRUST_300001_SM_1000_NS8cuda_cub9__find_if7functorIS9_EEE10Policy1000ENSB_12zip_iteratorINS8_IJNSD_26transform_input_iterator_tIbNSC_6detail35transform_pair_of_input_iterators_tIbNSB_6detail15normal_iteratorINSB_10device_ptrIiEEEESQ_NS7_8equal_toIiEEEENS7_10__not_fn_tINS7_10__identityEEEEENSB_17counting_iteratorIlNSB_11use_defaultESZ_SZ_EEEEEEEPS9_jSF_S9_S9_SV_EEvT0_T1_T2_T3_T4_T6_E12temp_storage+32];
	and.b16  	%rs204, %rs391, 255;
	setp.eq.s16 	%p135, %rs204, 0;
	setp.eq.s16 	%p136, %rs203, 0;
	min.s64 	%rd271, %rd270, %rd441;
	selp.b16 	%rs205, %rs391, 1, %p136;
	selp.b16 	%rs206, %rs203, %rs205, %p135;
	and.b16  	%rs207, %rs206, 255;
	selp.b64 	%rd272, %rd441, %rd271, %p136;
	selp.b64 	%rd273, %rd270, %rd272, %p135;
	ld.shared.u8 	%rs208, [_ZZN3cub18CUB_300001_SM_10006detail6reduce28DeviceReduceSingleTileKernelINS2_10policy_hubIN4cuda3std3__45tupleIJblEEEjN6thrust24THRUST_300001_SM_1000_NS8cuda_cub9__find_if7functorIS9_EEE10Policy1000ENSB_12zip_iteratorINS8_IJNSD_26transform_input_iterator_tIbNSC_6detail35transform_pair_of_input_iterators_tIbNSB_6detail15normal_iteratorINSB_10device_ptrIiEEEESQ_NS7_8equal_toIiEEEENS7_10__not_fn_tINS7_10__identityEEEEENSB_17counting_iteratorIlNSB_11use_defaultESZ_SZ_EEEEEEEPS9_jSF_S9_S9_SV_EEvT0_T1_T2_T3_T4_T6_E12temp_storage+40];
	ld.shared.u64 	%rd274, [_ZZN3cub18CUB_300001_SM_10006detail6reduce28DeviceReduceSingleTileKernelINS2_10policy_hubIN4cuda3std3__45tupleIJblEEEjN6thrust24THRUST_300001_SM_1000_NS8cuda_cub9__find_if7functorIS9_EEE10Policy1000ENSB_12zip_iteratorINS8_IJNSD_26transform_input_iterator_tIbNSC_6detail35transform_pair_of_input_iterators_tIbNSB_6detail15normal_iteratorINSB_10device_ptrIiEEEESQ_NS7_8equal_toIiEEEENS7_10__not_fn_tINS7_10__identityEEEEENSB_17counting_iteratorIlNSB_11use_defaultESZ_SZ_EEEEEEEPS9_jSF_S9_S9_SV_EEvT0_T1_T2_T3_T4_T6_E12temp_storage+48];
	setp.eq.s16 	%p137, %rs207, 0;
	setp.eq.s16 	%p138, %rs208, 0;
	min.s64 	%rd275, %rd274, %rd273;
	selp.b16 	%rs209, %rs206, 1, %p138;
	selp.b16 	%rs210, %rs208, %rs209, %p137;
	and.b16  	%rs211, %rs210, 255;
	selp.b64 	%rd276, %rd273, %rd275, %p138;
	selp.b64 	%rd277, %rd274, %rd276, %p137;
	ld.shared.u8 	%rs212, [_ZZN3cub18CUB_300001_SM_10006detail6reduce28DeviceReduceSingleTileKernelINS2_10policy_hubIN4cuda3std3__45tupleIJblEEEjN6thrust24THRUST_300001_SM_1000_NS8cuda_cub9__find_if7functorIS9_EEE10Policy1000ENSB_12zip_iteratorINS8_IJNSD_26transform_input_iterator_tIbNSC_6detail35transform_pair_of_input_iterators_tIbNSB_6detail15normal_iteratorINSB_10device_ptrIiEEEESQ_NS7_8equal_toIiEEEENS7_10__not_fn_tINS7_10__identityEEEEENSB_17counting_iteratorIlNSB_11use_defaultESZ_SZ_EEEEEEEPS9_jSF_S9_S9_SV_EEvT0_T1_T2_T3_T4_T6_E12temp_storage+56];
	ld.shared.u64 	%rd278, [_ZZN3cub18CUB_300001_SM_10006detail6reduce28DeviceReduceSingleTileKernelINS2_10policy_hubIN4cuda3std3__45tupleIJblEEEjN6thrust24THRUST_300001_SM_1000_NS8cuda_cub9__find_if7functorIS9_EEE10Policy1000ENSB_12zip_iteratorINS8_IJNSD_26transform_input_iterator_tIbNSC_6detail35transform_pair_of_input_iterators_tIbNSB_6detail15normal_iteratorINSB_10device_ptrIiEEEESQ_NS7_8equal_toIiEEEENS7_10__not_fn_tINS7_10__identityEEEEENSB_17counting_iteratorIlNSB_11use_defaultESZ_SZ_EEEEEEEPS9_jSF_S9_S9_SV_EEvT0_T1_T2_T3_T4_T6_E12temp_storage+64];
	setp.eq.s16 	%p139, %rs211, 0;
	setp.eq.s16 	%p140, %rs212, 0;
	min.s64 	%rd279, %rd278, %rd277;
	selp.b16 	%rs213, %rs210, 1, %p140;
	selp.b16 	%rs214, %rs212, %rs213, %p139;
	and.b16  	%rs215, %rs214, 255;
	selp.b64 	%rd280, %rd277, %rd279, %p140;
	selp.b64 	%rd281, %rd278, %rd280, %p139;
	ld.shared.u8 	%rs216, [_ZZN3cub18CUB_300001_SM_10006detail6reduce28DeviceReduceSingleTileKernelINS2_10policy_hubIN4cuda3std3__45tupleIJblEEEjN6thrust24THRUST_300001_SM_1000_NS8cuda_cub9__find_if7functorIS9_EEE10Policy1000ENSB_12zip_iteratorINS8_IJNSD_26transform_input_iterator_tIbNSC_6detail35transform_pair_of_input_iterators_tIbNSB_6detail15normal_iteratorINSB_10device_ptrIiEEEESQ_NS7_8equal_toIiEEEENS7_10__not_fn_tINS7_10__identityEEEEENSB_17counting_iteratorIlNSB_11use_defaultESZ_SZ_EEEEEEEPS9_jSF_S9_S9_SV_EEvT0_T1_T2_T3_T4_T6_E12temp_storage+72];
	ld.shared.u64 	%rd282, [_ZZN3cub18CUB_300001_SM_10006detail6reduce28DeviceReduceSingleTileKernelINS2_10policy_hubIN4cuda3std3__45tupleIJblEEEjN6thrust24THRUST_300001_SM_1000_NS8cuda_cub9__find_if7functorIS9_EEE10Policy1000ENSB_12zip_iteratorINS8_IJNSD_26transform_input_iterator_tIbNSC_6detail35transform_pair_of_input_iterators_tIbNSB_6detail15normal_iteratorINSB_10device_ptrIiEEEESQ_NS7_8equal_toIiEEEENS7_10__not_fn_tINS7_10__identityEEEEENSB_17counting_iteratorIlNSB_11use_defaultESZ_SZ_EEEEEEEPS9_jSF_S9_S9_SV_EEvT0_T1_T2_T3_T4_T6_E12temp_storage+80];
	setp.eq.s16 	%p141, %rs215, 0;
	setp.eq.s16 	%p142, %rs216, 0;
	min.s64 	%rd283, %rd282, %rd281;
	selp.b16 	%rs217, %rs214, 1, %p142;
	selp.b16 	%rs218, %rs216, %rs217, %p141;
	and.b16  	%rs219, %rs218, 255;
	selp.b64 	%rd284, %rd281, %rd283, %p142;
	selp.b64 	%rd285, %rd282, %rd284, %p141;
	ld.shared.u8 	%rs220, [_ZZN3cub18CUB_300001_SM_10006detail6reduce28DeviceReduceSingleTileKernelINS2_10policy_hubIN4cuda3std3__45tupleIJblEEEjN6thrust24THRUST_300001_SM_1000_NS8cuda_cub9__find_if7functorIS9_EEE10Policy1000ENSB_12zip_iteratorINS8_IJNSD_26transform_input_iterator_tIbNSC_6detail35transform_pair_of_input_iterators_tIbNSB_6detail15normal_iteratorINSB_10device_ptrIiEEEESQ_NS7_8equal_toIiEEEENS7_10__not_fn_tINS7_10__identityEEEEENSB_17counting_iteratorIlNSB_11use_defaultESZ_SZ_EEEEEEEPS9_jSF_S9_S9_SV_EEvT0_T1_T2_T3_T4_T6_E12temp_storage+88];
	ld.shared.u64 	%rd286, [_ZZN3cub18CUB_300001_SM_10006detail6reduce28DeviceReduceSingleTileKernelINS2_10policy_hubIN4cuda3std3__45tupleIJblEEEjN6thrust24THRUST_300001_SM_1000_NS8cuda_cub9__find_if7functorIS9_EEE10Policy1000ENSB_12zip_iteratorINS8_IJNSD_26transform_input_iterator_tIbNSC_6detail35transform_pair_of_input_iterators_tIbNSB_6detail15normal_iteratorINSB_10device_ptrIiEEEESQ_NS7_8equal_toIiEEEENS7_10__not_fn_tINS7_10__identityEEEEENSB_17counting_iteratorIlNSB_11use_defaultESZ_SZ_EEEEEEEPS9_jSF_S9_S9_SV_EEvT0_T1_T2_T3_T4_T6_E12temp_storage+96];
	setp.eq.s16 	%p143, %rs219, 0;
	setp.eq.s16 	%p144, %rs220, 0;
	min.s64 	%rd287, %rd286, %rd285;
	selp.b16 	%rs221, %rs218, 1, %p144;
	selp.b16 	%rs222, %rs220, %rs221, %p143;
	and.b16  	%rs223, %rs222, 255;
	selp.b64 	%rd288, %rd285, %rd287, %p144;
	selp.b64 	%rd289, %rd286, %rd288, %p143;
	ld.shared.u8 	%rs224, [_ZZN3cub18CUB_300001_SM_10006detail6reduce28DeviceReduceSingleTileKernelINS2_10policy_hubIN4cuda3std3__45tupleIJblEEEjN6thrust24THRUST_300001_SM_1000_NS8cuda_cub9__find_if7functorIS9_EEE10Policy1000ENSB_12zip_iteratorINS8_IJNSD_26transform_input_iterator_tIbNSC_6detail35transform_pair_of_input_iterators_tIbNSB_6detail15normal_iteratorINSB_10device_ptrIiEEEESQ_NS7_8equal_toIiEEEENS7_10__not_fn_tINS7_10__identityEEEEENSB_17counting_iteratorIlNSB_11use_defaultESZ_SZ_EEEEEEEPS9_jSF_S9_S9_SV_EEvT0_T1_T2_T3_T4_T6_E12temp_storage+104];
	ld.shared.u64 	%rd290, [_ZZN3cub18CUB_300001_SM_10006detail6reduce28DeviceReduceSingleTileKernelINS2_10policy_hubIN4cuda3std3__45tupleIJblEEEjN6thrust24THRUST_300001_SM_1000_NS8cuda_cub9__find_if7functorIS9_EEE10Policy1000ENSB_12zip_iteratorINS8_IJNSD_26transform_input_iterator_tIbNSC_6detail35transform_pair_of_input_iterators_tIbNSB_6detail15normal_iteratorINSB_10device_ptrIiEEEESQ_NS7_8equal_toIiEEEENS7_10__not_fn_tINS7_10__identityEEEEENSB_17counting_iteratorIlNSB_11use_defaultESZ_SZ_EEEEEEEPS9_jSF_S9_S9_SV_EEvT0_T1_T2_T3_T4_T6_E12temp_storage+112];
	setp.eq.s16 	%p145, %rs223, 0;
	setp.eq.s16 	%p146, %rs224, 0;
	min.s64 	%rd291, %rd290, %rd289;
	selp.b16 	%rs225, %rs222, 1, %p146;
	selp.b16 	%rs226, %rs224, %rs225, %p145;
	and.b16  	%rs227, %rs226, 255;
	selp.b64 	%rd292, %rd289, %rd291, %p146;
	selp.b64 	%rd293, %rd290, %rd292, %p145;
	ld.shared.u8 	%rs228, [_ZZN3cub18CUB_300001_SM_10006detail6reduce28DeviceReduceSingleTileKernelINS2_10policy_hubIN4cuda3std3__45tupleIJblEEEjN6thrust24THRUST_300001_SM_1000_NS8cuda_cub9__find_if7functorIS9_EEE10Policy1000ENSB_12zip_iteratorINS8_IJNSD_26transform_input_iterator_tIbNSC_6detail35transform_pair_of_input_iterators_tIbNSB_6detail15normal_iteratorINSB_10device_ptrIiEEEESQ_NS7_8equal_toIiEEEENS7_10__not_fn_tINS7_10__identityEEEEENSB_17counting_iteratorIlNSB_11use_defaultESZ_SZ_EEEEEEEPS9_jSF_S9_S9_SV_EEvT0_T1_T2_T3_T4_T6_E12temp_storage+120];
	ld.shared.u64 	%rd294, [_ZZN3cub18CUB_300001_SM_10006detail6reduce28DeviceReduceSingleTileKernelINS2_10policy_hubIN4cuda3std3__45tupleIJblEEEjN6thrust24THRUST_300001_SM_1000_NS8cuda_cub9__find_if7functorIS9_EEE10Policy1000ENSB_12zip_iteratorINS8_IJNSD_26transform_input_iterator_tIbNSC_6detail35transform_pair_of_input_iterators_tIbNSB_6detail15normal_iteratorINSB_10device_ptrIiEEEESQ_NS7_8equal_toIiEEEENS7_10__not_fn_tINS7_10__identityEEEEENSB_17counting_iteratorIlNSB_11use_defaultESZ_SZ_EEEEEEEPS9_jSF_S9_S9_SV_EEvT0_T1_T2_T3_T4_T6_E12temp_storage+128];
	setp.eq.s16 	%p147, %rs227, 0;
	setp.eq.s16 	%p148, %rs228, 0;
	min.s64 	%rd295, %rd294, %rd293;
	selp.b16 	%rs229, %rs226, 1, %p148;
	selp.b16 	%rs391, %rs228, %rs229, %p147;
	selp.b64 	%rd296, %rd293, %rd295, %p148;
	selp.b64 	%rd441, %rd294, %rd296, %p147;
$L__BB6_121:
	mov.u32 	%r519, %tid.x;
	setp.ne.s32 	%p325, %r519, 0;
	@%p325 bra 	$L__BB6_123;
	setp.eq.s16 	%p326, %rs108, 0;
	and.b16  	%rs379, %rs391, 255;
	setp.eq.s16 	%p327, %rs379, 0;
	min.s64 	%rd429, %rd441, %rd117;
	selp.b16 	%rs380, %rs108, 1, %p327;
	selp.b16 	%rs381, %rs391, %rs380, %p326;
	selp.b64 	%rd430, %rd117, %rd429, %p327;
	selp.b64 	%rd431, %rd441, %rd430, %p326;
	st.global.u8 	[%rd1], %rs381;
	st.global.u64 	[%rd1+8], %rd431;
$L__BB6_123:
	ret;

}
	// .globl	_ZN3cub18CUB_300001_SM_10006detail6reduce18DeviceReduceKernelINS2_10policy_hubIN4cuda3std3__45tupleIJblEEEjN6thrust24THRUST_300001_SM_1000_NS8cuda_cub9__find_if7functorIS9_EEE10Policy1000ENSB_12zip_iteratorINS8_IJNSD_26transform_input_iterator_tIbNSC_6detail35transform_pair_of_input_iterators_tIbNSB_6detail15normal_iteratorINSB_10device_ptrIiEEEESQ_NS7_8equal_toIiEEEENS7_10__not_fn_tINS7_10__identityEEEEENSB_17counting_iteratorIlNSB_11use_defaultESZ_SZ_EEEEEEEjSF_S9_SV_EEvT0_PT3_T1_NS0_13GridEvenShareIS16_EET2_T4_
.visible .entry _ZN3cub18CUB_300001_SM_10006detail6reduce18DeviceReduceKernelINS2_10policy_hubIN4cuda3std3__45tupleIJblEEEjN6thrust24THRUST_300001_SM_1000_NS8cuda_cub9__find_if7functorIS9_EEE10Policy1000ENSB_12zip_iteratorINS8_IJNSD_26transform_input_iterator_tIbNSC_6detail35transform_pair_of_input_iterators_tIbNSB_6detail15normal_iteratorINSB_10device_ptrIiEEEESQ_NS7_8equal_toIiEEEENS7_10__not_fn_tINS7_10__identityEEEEENSB_17counting_iteratorIlNSB_11use_defaultESZ_SZ_EEEEEEEjSF_S9_SV_EEvT0_PT3_T1_NS0_13GridEvenShareIS16_EET2_T4_(
	.param .align 8 .b8 _ZN3cub18CUB_300001_SM_10006detail6reduce18DeviceReduceKernelINS2_10policy_hubIN4cuda3std3__45tupleIJblEEEjN6thrust24THRUST_300001_SM_1000_NS8cuda_cub9__find_if7functorIS9_EEE10Policy1000ENSB_12zip_iteratorINS8_IJNSD_26transform_input_iterator_tIbNSC_6detail35transform_pair_of_input_iterators_tIbNSB_6detail15normal_iteratorINSB_10device_ptrIiEEEESQ_NS7_8equal_toIiEEEENS7_10__not_fn_tINS7_10__identityEEEEENSB_17counting_iteratorIlNSB_11use_defaultESZ_SZ_EEEEEEEjSF_S9_SV_EEvT0_PT3_T1_NS0_13GridEvenShareIS16_EET2_T4__param_0[40],
	.param .u64 .ptr .align 1 _ZN3cub18CUB_300001_SM_10006detail6reduce18DeviceReduceKernelINS2_10policy_hubIN4cuda3std3__45tupleIJblEEEjN6thrust24THRUST_300001_SM_1000_NS8cuda_cub9__find_if7functorIS9_EEE10Policy1000ENSB_12zip_iteratorINS8_IJNSD_26transform_input_iterator_tIbNSC_6detail35transform_pair_of_input_iterators_tIbNSB_6detail15normal_iteratorINSB_10device_ptrIiEEEESQ_NS7_8equal_toIiEEEENS7_10__not_fn_tINS7_10__identityEEEEENSB_17counting_iteratorIlNSB_11use_defaultESZ_SZ_EEEEEEEjSF_S9_SV_EEvT0_PT3_T1_NS0_13GridEvenShareIS16_EET2_T4__param_1,
	.param .u32 _ZN3cub18CUB_300001_SM_10006detail6reduce18DeviceReduceKernelINS2_10policy_hubIN4cuda3std3__45tupleIJblEEEjN6thrust24THRUST_300001_SM_1000_NS8cuda_cub9__find_if7functorIS9_EEE10Policy1000ENSB_12zip_iteratorINS8_IJNSD_26transform_input_iterator_tIbNSC_6detail35transform_pair_of_input_iterators_tIbNSB_6detail15normal_iteratorINSB_10device_ptrIiEEEESQ_NS7_8equal_toIiEEEENS7_10__not_fn_tINS7_10__identityEEEEENSB_17counting_iteratorIlNSB_11use_defaultESZ_SZ_EEEEEEEjSF_S9_SV_EEvT0_PT3_T1_NS0_13GridEvenShareIS16_EET2_T4__param_2,
	.param .align 4 .b8 _ZN3cub18CUB_300001_SM_10006detail6reduce18DeviceReduceKernelINS2_10policy_hubIN4cuda3std3__45tupleIJblEEEjN6thrust24THRUST_300001_SM_1000_NS8cuda_cub9__find_if7functorIS9_EEE10Policy1000ENSB_12zip_iteratorINS8_IJNSD_26transform_input_iterator_tIbNSC_6detail35transform_pair_of_input_iterators_tIbNSB_6detail15normal_iteratorINSB_10device_ptrIiEEEESQ_NS7_8equal_toIiEEEENS7_10__not_fn_tINS7_10__identityEEEEENSB_17counting_iteratorIlNSB_11use_defaultESZ_SZ_EEEEEEEjSF_S9_SV_EEvT0_PT3_T1_NS0_13GridEvenShareIS16_EET2_T4__param_3[40],
	.param .align 1 .b8 _ZN3cub18CUB_300001_SM_10006detail6reduce18DeviceReduceKernelINS2_10policy_hubIN4cuda3std3__45tupleIJblEEEjN6thrust24THRUST_300001_SM_1000_NS8cuda_cub9__find_if7functorIS9_EEE10Policy1000ENSB_12zip_iteratorINS8_IJNSD_26transform_input_iterator_tIbNSC_6detail35transform_pair_of_input_iterators_tIbNSB_6detail15normal_iteratorINSB_10device_ptrIiEEEESQ_NS7_8equal_toIiEEEENS7_10__not_fn_tINS7_10__identityEEEEENSB_17counting_iteratorIlNSB_11use_defaultESZ_SZ_EEEEEEEjSF_S9_SV_EEvT0_PT3_T1_NS0_13GridEvenShareIS16_EET2_T4__param_4[1],
	.param .align 1 .b8 _ZN3cub18CUB_300001_SM_10006detail6reduce18DeviceReduceKernelINS2_10policy_hubIN4cuda3std3__45tupleIJblEEEjN6thrust24THRUST_300001_SM_1000_NS8cuda_cub9__find_if7functorIS9_EEE10Policy1000ENSB_12zip_iteratorINS8_IJNSD_26transform_input_iterator_tIbNSC_6detail35transform_pair_of_input_iterators_tIbNSB_6detail15normal_iteratorINSB_10device_ptrIiEEEESQ_NS7_8equal_toIiEEEENS7_10__not_fn_tINS7_10__identityEEEEENSB_17counting_iteratorIlNSB_11use_defaultESZ_SZ_EEEEEEEjSF_S9_SV_EEvT0_PT3_T1_NS0_13GridEvenShareIS16_EET2_T4__param_5[1]
)
.maxntid 256
{
	.reg .pred 	%p<325>;
	.reg .b16 	%rs<416>;
	.reg .b32 	%r<578>;
	.reg .b64 	%rd<513>;
	// demoted variable
	.shared .align 8 .b8 _ZZN3cub18CUB_300001_SM_10006detail6reduce18DeviceReduceKernelINS2_10policy_hubIN4cuda3std3__45tupleIJblEEEjN6thrust24THRUST_300001_SM_1000_NS8cuda_cub9__find_if7functorIS9_EEE10Policy1000ENSB_12zip_iteratorINS8_IJNSD_26transform_input_iterator_tIbNSC_6detail35transform_pair_of_input_iterators_tIbNSB_6detail15normal_iteratorINSB_10device_ptrIiEEEESQ_NS7_8equal_toIiEEEENS7_10__not_fn_tINS7_10__identityEEEEENSB_17counting_iteratorIlNSB_11use_defaultESZ_SZ_EEEEEEEjSF_S9_SV_EEvT0_PT3_T1_NS0_13GridEvenShareIS16_EET2_T4_E12temp_storage[152];
	ld.param.u64 	%rd112, [_ZN3cub18CUB_300001_SM_10006detail6reduce18DeviceReduceKernelINS2_10policy_hubIN4cuda3std3__45tupleIJblEEEjN6thrust24THRUST_300001_SM_1000_NS8cuda_cub9__find_if7functorIS9_EEE10Policy1000ENSB_12zip_iteratorINS8_IJNSD_26transform_input_iterator_tIbNSC_6detail35transform_pair_of_input_iterators_tIbNSB_6detail15normal_iteratorINSB_10device_ptrIiEEEESQ_NS7_8equal_toIiEEEENS7_10__not_fn_tINS7_10__identityEEEEENSB_17counting_iteratorIlNSB_11use_defaultESZ_SZ_EEEEEEEjSF_S9_SV_EEvT0_PT3_T1_NS0_13GridEvenShareIS16_EET2_T4__param_0+32];
	ld.param.u32 	%r2, [_ZN3cub18CUB_300001_SM_10006detail6reduce18DeviceReduceKernelINS2_10policy_hubIN4cuda3std3__45tupleIJblEEEjN6thrust24THRUST_300001_SM_1000_NS8cuda_cub9__find_if7functorIS9_EEE10Policy1000ENSB_12zip_iteratorINS8_IJNSD_26transform_input_iterator_tIbNSC_6detail35transform_pair_of_input_iterators_tIbNSB_6detail15normal_iteratorINSB_10device_ptrIiEEEESQ_NS7_8equal_toIiEEEENS7_10__not_fn_tINS7_10__identityEEEEENSB_17counting_iteratorIlNSB_11use_defaultESZ_SZ_EEEEEEEjSF_S9_SV_EEvT0_PT3_T1_NS0_13GridEvenShareIS16_EET2_T4__param_3+24];
	ld.param.u32 	%r1, [_ZN3cub18CUB_300001_SM_10006detail6reduce18DeviceReduceKernelINS2_10policy_hubIN4cuda3std3__45tupleIJblEEEjN6thrust24THRUST_300001_SM_1000_NS8cuda_cub9__find_if7functorIS9_EEE10Policy1000ENSB_12zip_iteratorINS8_IJNSD_26transform_input_iterator_tIbNSC_6detail35transform_pair_of_input_iterators_tIbNSB_6detail15normal_iteratorINSB_10device_ptrIiEEEESQ_NS7_8equal_toIiEEEENS7_10__not_fn_tINS7_10__identityEEEEENSB_17counting_iteratorIlNSB_11use_defaultESZ_SZ_EEEEEEEjSF_S9_SV_EEvT0_PT3_T1_NS0_13GridEvenShareIS16_EET2_T4__param_3+20];
	ld.param.u64 	%rd111, [_ZN3cub18CUB_300001_SM_10006detail6reduce18DeviceReduceKernelINS2_10policy_hubIN4cuda3std3__45tupleIJblEEEjN6thrust24THRUST_300001_SM_1000_NS8cuda_cub9__find_if7functorIS9_EEE10Policy1000ENSB_12zip_iteratorINS8_IJNSD_26transform_input_iterator_tIbNSC_6detail35transform_pair_of_input_iterators_tIbNSB_6detail15normal_iteratorINSB_10device_ptrIiEEEESQ_NS7_8equal_toIiEEEENS7_10__not_fn_tINS7_10__identityEEEEENSB_17counting_iteratorIlNSB_11use_defaultESZ_SZ_EEEEEEEjSF_S9_SV_EEvT0_PT3_T1_NS0_13GridEvenShareIS16_EET2_T4__param_0+8];
	ld.param.u64 	%rd110, [_ZN3cub18CUB_300001_SM_10006detail6reduce18DeviceReduceKernelINS2_10policy_hubIN4cuda3std3__45tupleIJblEEEjN6thrust24THRUST_300001_SM_1000_NS8cuda_cub9__find_if7functorIS9_EEE10Policy1000ENSB_12zip_iteratorINS8_IJNSD_26transform_input_iterator_tIbNSC_6detail35transform_pair_of_input_iterators_tIbNSB_6detail15normal_iteratorINSB_10device_ptrIiEEEESQ_NS7_8equal_toIiEEEENS7_10__not_fn_tINS7_10__identityEEEEENSB_17counting_iteratorIlNSB_11use_defaultESZ_SZ_EEEEEEEjSF_S9_SV_EEvT0_PT3_T1_NS0_13GridEvenShareIS16_EET2_T4__param_0];
	cvta.to.global.u64 	%rd1, %rd110;
	cvta.to.global.u64 	%rd2, %rd111;
	mov.u32 	%r3, %ctaid.x;
	shl.b32 	%r4, %r3, 10;
	sub.s32 	%r5, %r1, %r4;
	setp.gt.u32 	%p1, %r5, 1023;
	@%p1 bra 	$L__BB7_78;
	mov.u32 	%r6, %tid.x;
	setp.ge.u32 	%p148, %r6, %r5;
	mov.b16 	%rs385, 0;
	mov.b64 	%rd482, 0;
	mov.u32 	%r565, %r6;
	@%p148 bra 	$L__BB7_3;
	add.s32 	%r279, %r4, %r6;
	cvt.u64.u32 	%rd298, %r279;
	mul.wide.u32 	%rd299, %r279, 4;
	add.s64 	%rd300, %rd1, %rd299;
	add.s64 	%rd301, %rd2, %rd299;
	add.s64 	%rd482, %rd112, %rd298;
	ld.global.u32 	%r280, [%rd300];
	ld.global.u32 	%r281, [%rd301];
	setp.ne.s32 	%p149, %r280, %r281;
	selp.u16 	%rs385, 1, 0, %p149;
	add.s32 	%r565, %r6, 256;
$L__BB7_3:
	setp.ge.u32 	%p150, %r565, %r5;
	@%p150 bra 	$L__BB7_16;
	not.b32 	%r282, %r565;
	add.s32 	%r9, %r1, %r282;
	sub.s32 	%r283, %r9, %r4;
	shr.u32 	%r284, %r283, 8;
	add.s32 	%r10, %r284, 1;
	and.b32  	%r11, %r10, 7;
	setp.lt.u32 	%p151, %r283, 1792;
	@%p151 bra 	$L__BB7_8;
	add.s32 	%r564, %r565, 1024;
	add.s32 	%r563, %r565, %r4;
	and.b32  	%r285, %r10, 33554424;
	neg.s32 	%r562, %r285;
$L__BB7_6:
	.pragma "nounroll";
	cvt.u64.u32 	%rd303, %r563;
	mul.wide.u32 	%rd304, %r563, 4;
	add.s64 	%rd305, %rd1, %rd304;
	add.s64 	%rd306, %rd2, %rd304;
	add.s64 	%rd307, %rd112, %rd303;
	ld.global.u32 	%r286, [%rd305];
	ld.global.u32 	%r287, [%rd306];
	setp.ne.s32 	%p152, %r286, %r287;
	selp.u16 	%rs230, 1, 0, %p152;
	and.b16  	%rs231, %rs385, 255;
	setp.ne.s16 	%p154, %rs231, 0;
	and.pred  	%p155, %p154, %p152;
	min.s64 	%rd308, %rd307, %rd482;
	setp.eq.s16 	%p156, %rs231, 0;
	selp.b64 	%rd309, %rd307, %rd482, %p156;
	selp.b16 	%rs232, %rs230, %rs385, %p156;
	selp.b64 	%rd310, %rd308, %rd309, %p155;
	selp.b16 	%rs233, 1, %rs232, %p155;
	and.b16  	%rs234, %rs233, 255;
	add.s32 	%r288, %r563, 256;
	cvt.u64.u32 	%rd311, %r288;
	mul.wide.u32 	%rd312, %r288, 4;
	add.s64 	%rd313, %rd1, %rd312;
	add.s64 	%rd314, %rd2, %rd312;
	add.s64 	%rd315, %rd112, %rd311;
	ld.global.u32 	%r289, [%rd313];
	ld.global.u32 	%r290, [%rd314];
	setp.ne.s32 	%p157, %r289, %r290;
	selp.u16 	%rs235, 1, 0, %p157;
	setp.ne.s16 	%p159, %rs234, 0;
	and.pred  	%p160, %p159, %p157;
	min.s64 	%rd316, %rd315, %rd310;
	setp.eq.s16 	%p161, %rs234, 0;
	selp.b64 	%rd317, %rd315, %rd310, %p161;
	selp.b16 	%rs236, %rs235, %rs233, %p161;
	selp.b64 	%rd318, %rd316, %rd317, %p160;
	selp.b16 	%rs237, 1, %rs236, %p160;
	and.b16  	%rs238, %rs237, 255;
	add.s32 	%r291, %r563, 512;
	cvt.u64.u32 	%rd319, %r291;
	mul.wide.u32 	%rd320, %r291, 4;
	add.s64 	%rd321, %rd1, %rd320;
	add.s64 	%rd322, %rd2, %rd320;
	add.s64 	%rd323, %rd112, %rd319;
	ld.global.u32 	%r292, [%rd321];
	ld.global.u32 	%r293, [%rd322];
	setp.ne.s32 	%p162, %r292, %r293;
	selp.u16 	%rs239, 1, 0, %p162;
	setp.ne.s16 	%p164, %rs238, 0;
	and.pred  	%p165, %p164, %p162;
	min.s64 	%rd324, %rd323, %rd318;
	setp.eq.s16 	%p166, %rs238, 0;
	selp.b64 	%rd325, %rd323, %rd318, %p166;
	selp.b16 	%rs240, %rs239, %rs237, %p166;
	selp.b64 	%rd326, %rd324, %rd325, %p165;
	selp.b16 	%rs241, 1, %rs240, %p165;
	and.b16  	%rs242, %rs241, 255;
	add.s32 	%r294, %r563, 768;
	cvt.u64.u32 	%rd327, %r294;
	mul.wide.u32 	%rd328, %r294, 4;
	add.s64 	%rd329, %rd1, %rd328;
	add.s64 	%rd330, %rd2, %rd328;
	add.s64 	%rd331, %rd112, %rd327;
	ld.global.u32 	%r295, [%rd329];
	ld.global.u32 	%r296, [%rd330];
	setp.ne.s32 	%p167, %r295, %r296;
	selp.u16 	%rs243, 1, 0, %p167;
	setp.ne.s16 	%p169, %rs242, 0;
	and.pred  	%p170, %p169, %p167;
	min.s64 	%rd332, %rd331, %rd326;
	setp.eq.s16 	%p171, %rs242, 0;
	selp.b64 	%rd333, %rd331, %rd326, %p171;
	selp.b16 	%rs244, %rs243, %rs241, %p171;
	selp.b64 	%rd334, %rd332, %rd333, %p170;
	selp.b16 	%rs245, 1, %rs244, %p170;
	and.b16  	%rs246, %rs245, 255;
	add.s32 	%r297, %r563, 1024;
	cvt.u64.u32 	%rd335, %r297;
	mul.wide.u32 	%rd336, %r297, 4;
	add.s64 	%rd337, %rd1, %rd336;
	add.s64 	%rd338, %rd2, %rd336;
	add.s64 	%rd339, %rd112, %rd335;
	ld.global.u32 	%r298, [%rd337];
	ld.global.u32 	%r299, [%rd338];
	setp.ne.s32 	%p172, %r298, %r299;
	selp.u16 	%rs247, 1, 0, %p172;
	setp.ne.s16 	%p174, %rs246, 0;
	and.pred  	%p175, %p174, %p172;
	min.s64 	%rd340, %rd339, %rd334;
	setp.eq.s16 	%p176, %rs246, 0;
	selp.b64 	%rd341, %rd339, %rd334, %p176;
	selp.b16 	%rs248, %rs247, %rs245, %p176;
	selp.b64 	%rd342, %rd340, %rd341, %p175;
	selp.b16 	%rs249, 1, %rs248, %p175;
	and.b16  	%rs250, %rs249, 255;
	add.s32 	%r300, %r563, 1280;
	cvt.u64.u32 	%rd343, %r300;
	mul.wide.u32 	%rd344, %r300, 4;
	add.s64 	%rd345, %rd1, %rd344;
	add.s64 	%rd346, %rd2, %rd344;
	add.s64 	%rd347, %rd112, %rd343;
	ld.global.u32 	%r301, [%rd345];
	ld.global.u32 	%r302, [%rd346];
	setp.ne.s32 	%p177, %r301, %r302;
	selp.u16 	%rs251, 1, 0, %p177;
	setp.ne.s16 	%p179, %rs250, 0;
	and.pred  	%p180, %p179, %p177;
	min.s64 	%rd348, %rd347, %rd342;
	setp.eq.s16 	%p181, %rs250, 0;
	selp.b64 	%rd349, %rd347, %rd342, %p181;
	selp.b16 	%rs252, %rs251, %rs249, %p181;
	selp.b64 	%rd350, %rd348, %rd349, %p180;
	selp.b16 	%rs253, 1, %rs252, %p180;
	and.b16  	%rs254, %rs253, 255;
	add.s32 	%r303, %r563, 1536;
	cvt.u64.u32 	%rd351, %r303;
	mul.wide.u32 	%rd352, %r303, 4;
	add.s64 	%rd353, %rd1, %rd352;
	add.s64 	%rd354, %rd2, %rd352;
	add.s64 	%rd355, %rd112, %rd351;
	ld.global.u32 	%r304, [%rd353];
	ld.global.u32 	%r305, [%rd354];
	setp.ne.s32 	%p182, %r304, %r305;
	selp.u16 	%rs255, 1, 0, %p182;
	setp.ne.s16 	%p184, %rs254, 0;
	and.pred  	%p185, %p184, %p182;
	min.s64 	%rd356, %rd355, %rd350;
	setp.eq.s16 	%p186, %rs254, 0;
	selp.b64 	%rd357, %rd355, %rd350, %p186;
	selp.b16 	%rs256, %rs255, %rs253, %p186;
	selp.b64 	%rd358, %rd356, %rd357, %p185;
	selp.b16 	%rs257, 1, %rs256, %p185;
	and.b16  	%rs258, %rs257, 255;
	add.s32 	%r306, %r563, 1792;
	cvt.u64.u32 	%rd359, %r306;
	mul.wide.u32 	%rd360, %r306, 4;
	add.s64 	%rd361, %rd1, %rd360;
	add.s64 	%rd362, %rd2, %rd360;
	add.s64 	%rd363, %rd112, %rd359;
	ld.global.u32 	%r307, [%rd361];
	ld.global.u32 	%r308, [%rd362];
	setp.ne.s32 	%p187, %r307, %r308;
	selp.u16 	%rs259, 1, 0, %p187;
	setp.ne.s16 	%p189, %rs258, 0;
	and.pred  	%p190, %p189, %p187;
	min.s64 	%rd364, %rd363, %rd358;
	setp.eq.s16 	%p191, %rs258, 0;
	selp.b64 	%rd365, %rd363, %rd358, %p191;
	selp.b16 	%rs260, %rs259, %rs257, %p191;
	selp.b64 	%rd482, %rd364, %rd365, %p190;
	selp.b16 	%rs385, 1, %rs260, %p190;
	add.s32 	%r564, %r564, 2048;
	add.s32 	%r563, %r563, 2048;
	add.s32 	%r562, %r562, 8;
	setp.ne.s32 	%p192, %r562, 0;
	@%p192 bra 	$L__BB7_6;
	add.s32 	%r565, %r564, -1024;
$L__BB7_8:
	setp.eq.s32 	%p193, %r11, 0;
	@%p193 bra 	$L__BB7_16;
	setp.lt.u32 	%p194, %r11, 4;
	@%p194 bra 	$L__BB7_11;
	add.s32 	%r309, %r4, %r565;
	cvt.u64.u32 	%rd367, %r309;
	mul.wide.u32 	%rd368, %r309, 4;
	add.s64 	%rd369, %rd1, %rd368;
	add.s64 	%rd370, %rd2, %rd368;
	add.s64 	%rd371, %rd112, %rd367;
	ld.global.u32 	%r310, [%rd369];
	ld.global.u32 	%r311, [%rd370];
	setp.ne.s32 	%p195, %r310, %r311;
	selp.u16 	%rs262, 1, 0, %p195;
	and.b16  	%rs263, %rs385, 255;
	setp.ne.s16 	%p197, %rs263, 0;
	and.pred  	%p198, %p197, %p195;
	min.s64 	%rd372, %rd371, %rd482;
	setp.eq.s16 	%p199, %rs263, 0;
	selp.b64 	%rd373, %rd371, %rd482, %p199;
	selp.b16 	%rs264, %rs262, %rs385, %p199;
	selp.b64 	%rd374, %rd372, %rd373, %p198;
	selp.b16 	%rs265, 1, %rs264, %p198;
	and.b16  	%rs266, %rs265, 255;
	add.s32 	%r312, %r309, 256;
	cvt.u64.u32 	%rd375, %r312;
	mul.wide.u32 	%rd376, %r312, 4;
	add.s64 	%rd377, %rd1, %rd376;
	add.s64 	%rd378, %rd2, %rd376;
	add.s64 	%rd379, %rd112, %rd375;
	ld.global.u32 	%r313, [%rd377];
	ld.global.u32 	%r314, [%rd378];
	setp.ne.s32 	%p200, %r313, %r314;
	selp.u16 	%rs267, 1, 0, %p200;
	setp.ne.s16 	%p202, %rs266, 0;
	and.pred  	%p203, %p202, %p200;
	min.s64 	%rd380, %rd379, %rd374;
	setp.eq.s16 	%p204, %rs266, 0;
	selp.b64 	%rd381, %rd379, %rd374, %p204;
	selp.b16 	%rs268, %rs267, %rs265, %p204;
	selp.b64 	%rd382, %rd380, %rd381, %p203;
	selp.b16 	%rs269, 1, %rs268, %p203;
	and.b16  	%rs270, %rs269, 255;
	add.s32 	%r315, %r309, 512;
	cvt.u64.u32 	%rd383, %r315;
	mul.wide.u32 	%rd384, %r315, 4;
	add.s64 	%rd385, %rd1, %rd384;
	add.s64 	%rd386, %rd2, %rd384;
	add.s64 	%rd387, %rd112, %rd383;
	ld.global.u32 	%r316, [%rd385];
	ld.global.u32 	%r317, [%rd386];
	setp.ne.s32 	%p205, %r316, %r317;
	selp.u16 	%rs271, 1, 0, %p205;
	setp.ne.s16 	%p207, %rs270, 0;
	and.pred  	%p208, %p207, %p205;
	min.s64 	%rd388, %rd387, %rd382;
	setp.eq.s16 	%p209, %rs270, 0;
	selp.b64 	%rd389, %rd387, %rd382, %p209;
	selp.b16 	%rs272, %rs271, %rs269, %p209;
	selp.b64 	%rd390, %rd388, %rd389, %p208;
	selp.b16 	%rs273, 1, %rs272, %p208;
	and.b16  	%rs274, %rs273, 255;
	add.s32 	%r318, %r309, 768;
	cvt.u64.u32 	%rd391, %r318;
	mul.wide.u32 	%rd392, %r318, 4;
	add.s64 	%rd393, %rd1, %rd392;
	add.s64 	%rd394, %rd2, %rd392;
	add.s64 	%rd395, %rd112, %rd391;
	ld.global.u32 	%r319, [%rd393];
	ld.global.u32 	%r320, [%rd394];
	setp.ne.s32 	%p210, %r319, %r320;
	selp.u16 	%rs275, 1, 0, %p210;
	setp.ne.s16 	%p212, %rs274, 0;
	and.pred  	%p213, %p212, %p210;
	min.s64 	%rd396, %rd395, %rd390;
	setp.eq.s16 	%p214, %rs274, 0;
	selp.b64 	%rd397, %rd395, %rd390, %p214;
	selp.b16 	%rs276, %rs275, %rs273, %p214;
	selp.b64 	%rd482, %rd396, %rd397, %p213;
	selp.b16 	%rs385, 1, %rs276, %p213;
	add.s32 	%r565, %r565, 1024;
$L__BB7_11:
	and.b32  	%r321, %r10, 3;
	setp.eq.s32 	%p215, %r321, 0;
	@%p215 bra 	$L__BB7_16;
	setp.eq.s32 	%p216, %r321, 1;
	@%p216 bra 	$L__BB7_14;
	add.s32 	%r322, %r4, %r565;
	cvt.u64.u32 	%rd399, %r322;
	mul.wide.u32 	%rd400, %r322, 4;
	add.s64 	%rd401, %rd1, %rd400;
	add.s64 	%rd402, %rd2, %rd400;
	add.s64 	%rd403, %rd112, %rd399;
	ld.global.u32 	%r323, [%rd401];
	ld.global.u32 	%r324, [%rd402];
	setp.ne.s32 	%p217, %r323, %r324;
	selp.u16 	%rs278, 1, 0, %p217;
	and.b16  	%rs279, %rs385, 255;
	setp.ne.s16 	%p219, %rs279, 0;
	and.pred  	%p220, %p219, %p217;
	min.s64 	%rd404, %rd403, %rd482;
	setp.eq.s16 	%p221, %rs279, 0;
	selp.b64 	%rd405, %rd403, %rd482, %p221;
	selp.b16 	%rs280, %rs278, %rs385, %p221;
	selp.b64 	%rd406, %rd404, %rd405, %p220;
	selp.b16 	%rs281, 1, %rs280, %p220;
	and.b16  	%rs282, %rs281, 255;
	add.s32 	%r325, %r322, 256;
	cvt.u64.u32 	%rd407, %r325;
	mul.wide.u32 	%rd408, %r325, 4;
	add.s64 	%rd409, %rd1, %rd408;
	add.s64 	%rd410, %rd2, %rd408;
	add.s64 	%rd411, %rd112, %rd407;
	ld.global.u32 	%r326, [%rd409];
	ld.global.u32 	%r327, [%rd410];
	setp.ne.s32 	%p222, %r326, %r327;
	selp.u16 	%rs283, 1, 0, %p222;
	setp.ne.s16 	%p224, %rs282, 0;
	and.pred  	%p225, %p224, %p222;
	min.s64 	%rd412, %rd411, %rd406;
	setp.eq.s16 	%p226, %rs282, 0;
	selp.b64 	%rd413, %rd411, %rd406, %p226;
	selp.b16 	%rs284, %rs283, %rs281, %p226;
	selp.b64 	%rd482, %rd412, %rd413, %p225;
	selp.b16 	%rs385, 1, %rs284, %p225;
	add.s32 	%r565, %r565, 512;
$L__BB7_14:
	and.b32  	%r328, %r9, 256;
	setp.ne.s32 	%p227, %r328, 0;
	@%p227 bra 	$L__BB7_16;
	add.s32 	%r329, %r4, %r565;
	cvt.u64.u32 	%rd414, %r329;
	mul.wide.u32 	%rd415, %r329, 4;
	add.s64 	%rd416, %rd1, %rd415;
	add.s64 	%rd417, %rd2, %rd415;
	add.s64 	%rd418, %rd112, %rd414;
	ld.global.u32 	%r330, [%rd416];
	ld.global.u32 	%r331, [%rd417];
	setp.ne.s32 	%p228, %r330, %r331;
	selp.u16 	%rs285, 1, 0, %p228;
	and.b16  	%rs286, %rs385, 255;
	setp.ne.s16 	%p230, %rs286, 0;
	and.pred  	%p231, %p230, %p228;
	min.s64 	%rd419, %rd418, %rd482;
	setp.eq.s16 	%p232, %rs286, 0;
	selp.b64 	%rd420, %rd418, %rd482, %p232;
	selp.b16 	%rs287, %rs285, %rs385, %p232;
	selp.b64 	%rd482, %rd419, %rd420, %p231;
	selp.b16 	%rs385, 1, %rs287, %p231;
$L__BB7_16:
	setp.lt.u32 	%p233, %r5, 256;
	@%p233 bra 	$L__BB7_41;
	// begin inline asm
	mov.u32 %r450, %laneid;
	// end inline asm
	cvt.u32.u16 	%r471, %rs385;
	and.b32  	%r452, %r471, 255;
	mov.b32 	%r468, 1;
	mov.b32 	%r469, 31;
	mov.b32 	%r470, -1;
	// begin inline asm
	shfl.sync.down.b32 %r451, %r452, %r468, %r469, %r470;
	// end inline asm
	// begin inline asm
	shfl.sync.down.b32 %r456, %r457, %r468, %r469, %r470;
	// end inline asm
	mov.b64 	{%r462, %r467}, %rd482;
	// begin inline asm
	shfl.sync.down.b32 %r461, %r462, %r468, %r469, %r470;
	// end inline asm
	// begin inline asm
	shfl.sync.down.b32 %r466, %r467, %r468, %r469, %r470;
	// end inline asm
	mov.b64 	%rd18, {%r461, %r466};
	cvt.u16.u32 	%rs15, %r451;
	setp.gt.s32 	%p283, %r450, 30;
	@%p283 bra 	$L__BB7_21;
	and.b16  	%rs329, %rs385, 255;
	setp.eq.s16 	%p284, %rs329, 0;
	and.b16  	%rs330, %rs15, 255;
	setp.eq.s16 	%p285, %rs330, 0;
	or.pred  	%p286, %p284, %p285;
	@%p286 bra 	$L__BB7_20;
	min.s64 	%rd482, %rd18, %rd482;
	mov.b16 	%rs385, 1;
	bra.uni 	$L__BB7_21;
$L__BB7_20:
	setp.eq.s16 	%p287, %rs329, 0;
	selp.b64 	%rd482, %rd18, %rd482, %p287;
	selp.b16 	%rs385, %rs15, %rs385, %p287;
$L__BB7_21:
	cvt.u32.u16 	%r492, %rs385;
	and.b32  	%r473, %r492, 255;
	mov.b32 	%r489, 2;
	mov.b32 	%r490, 31;
	mov.b32 	%r491, -1;
	// begin inline asm
	shfl.sync.down.b32 %r472, %r473, %r489, %r490, %r491;
	// end inline asm
	// begin inline asm
	shfl.sync.down.b32 %r477, %r478, %r489, %r490, %r491;
	// end inline asm
	mov.b64 	{%r483, %r488}, %rd482;
	// begin inline asm
	shfl.sync.down.b32 %r482, %r483, %r489, %r490, %r491;
	// end inline asm
	// begin inline asm
	shfl.sync.down.b32 %r487, %r488, %r489, %r490, %r491;
	// end inline asm
	mov.b64 	%rd22, {%r482, %r487};
	cvt.u16.u32 	%rs18, %r472;
	setp.gt.s32 	%p288, %r450, 29;
	@%p288 bra 	$L__BB7_25;
	and.b16  	%rs333, %rs385, 255;
	setp.eq.s16 	%p289, %rs333, 0;
	and.b16  	%rs334, %rs18, 255;
	setp.eq.s16 	%p290, %rs334, 0;
	or.pred  	%p291, %p289, %p290;
	@%p291 bra 	$L__BB7_24;
	min.s64 	%rd482, %rd22, %rd482;
	mov.b16 	%rs385, 1;
	bra.uni 	$L__BB7_25;
$L__BB7_24:
	setp.eq.s16 	%p292, %rs333, 0;
	selp.b64 	%rd482, %rd22, %rd482, %p292;
	selp.b16 	%rs385, %rs18, %rs385, %p292;
$L__BB7_25:
	cvt.u32.u16 	%r513, %rs385;
	and.b32  	%r494, %r513, 255;
	mov.b32 	%r510, 4;
	mov.b32 	%r511, 31;
	mov.b32 	%r512, -1;
	// begin inline asm
	shfl.sync.down.b32 %r493, %r494, %r510, %r511, %r512;
	// end inline asm
	// begin inline asm
	shfl.sync.down.b32 %r498, %r499, %r510, %r511, %r512;
	// end inline asm
	mov.b64 	{%r504, %r509}, %rd482;
	// begin inline asm
	shfl.sync.down.b32 %r503, %r504, %r510, %r511, %r512;
	// end inline asm
	// begin inline asm
	shfl.sync.down.b32 %r508, %r509, %r510, %r511, %r512;
	// end inline asm
	mov.b64 	%rd26, {%r503, %r508};
	cvt.u16.u32 	%rs21, %r493;
	setp.gt.s32 	%p293, %r450, 27;
	@%p293 bra 	$L__BB7_29;
	and.b16  	%rs337, %rs385, 255;
	setp.eq.s16 	%p294, %rs337, 0;
	and.b16  	%rs338, %rs21, 255;
	setp.eq.s16 	%p295, %rs338, 0;
	or.pred  	%p296, %p294, %p295;
	@%p296 bra 	$L__BB7_28;
	min.s64 	%rd482, %rd26, %rd482;
	mov.b16 	%rs385, 1;
	bra.uni 	$L__BB7_29;
$L__BB7_28:
	setp.eq.s16 	%p297, %rs337, 0;
	selp.b16 	%rs385, %rs21, %rs385, %p297;
	selp.b64 	%rd482, %rd26, %rd482, %p297;
$L__BB7_29:
	cvt.u32.u16 	%r534, %rs385;
	and.b32  	%r515, %r534, 255;
	mov.b32 	%r531, 8;
	mov.b32 	%r532, 31;
	mov.b32 	%r533, -1;
	// begin inline asm
	shfl.sync.down.b32 %r514, %r515, %r531, %r532, %r533;
	// end inline asm
	// begin inline asm
	shfl.sync.down.b32 %r519, %r520, %r531, %r532, %r533;
	// end inline asm
	mov.b64 	{%r525, %r530}, %rd482;
	// begin inline asm
	shfl.sync.down.b32 %r524, %r525, %r531, %r532, %r533;
	// end inline asm
	// begin inline asm
	shfl.sync.down.b32 %r529, %r530, %r531, %r532, %r533;
	// end inline asm
	mov.b64 	%rd30, {%r524, %r529};
	cvt.u16.u32 	%rs24, %r514;
	setp.gt.s32 	%p298, %r450, 23;
	@%p298 bra 	$L__BB7_33;
	and.b16  	%rs341, %rs385, 255;
	setp.eq.s16 	%p299, %rs341, 0;
	and.b16  	%rs342, %rs24, 255;
	setp.eq.s16 	%p300, %rs342, 0;
	or.pred  	%p301, %p299, %p300;
	@%p301 bra 	$L__BB7_32;
	min.s64 	%rd482, %rd30, %rd482;
	mov.b16 	%rs385, 1;
	bra.uni 	$L__BB7_33;
$L__BB7_32:
	setp.eq.s16 	%p302, %rs341, 0;
	selp.b16 	%rs385, %rs24, %rs385, %p302;
	selp.b64 	%rd482, %rd30, %rd482, %p302;
$L__BB7_33:
	cvt.u32.u16 	%r555, %rs385;
	and.b32  	%r536, %r555, 255;
	mov.b32 	%r552, 16;
	mov.b32 	%r553, 31;
	mov.b32 	%r554, -1;
	// begin inline asm
	shfl.sync.down.b32 %r535, %r536, %r552, %r553, %r554;
	// end inline asm
	// begin inline asm
	shfl.sync.down.b32 %r540, %r541, %r552, %r553, %r554;
	// end inline asm
	mov.b64 	{%r546, %r551}, %rd482;
	// begin inline asm
	shfl.sync.down.b32 %r545, %r546, %r552, %r553, %r554;
	// end inline asm
	// begin inline asm
	shfl.sync.down.b32 %r550, %r551, %r552, %r553, %r554;
	// end inline asm
	mov.b64 	%rd34, {%r545, %r550};
	cvt.u16.u32 	%rs27, %r535;
	setp.gt.s32 	%p303, %r450, 15;
	@%p303 bra 	$L__BB7_37;
	and.b16  	%rs345, %rs385, 255;
	setp.eq.s16 	%p304, %rs345, 0;
	and.b16  	%rs346, %rs27, 255;
	setp.eq.s16 	%p305, %rs346, 0;
	or.pred  	%p306, %p304, %p305;
	@%p306 bra 	$L__BB7_36;
	min.s64 	%rd482, %rd34, %rd482;
	mov.b16 	%rs385, 1;
	bra.uni 	$L__BB7_37;
$L__BB7_36:
	setp.eq.s16 	%p307, %rs345, 0;
	selp.b16 	%rs385, %rs27, %rs385, %p307;
	selp.b64 	%rd482, %rd34, %rd482, %p307;
$L__BB7_37:
	setp.ne.s32 	%p308, %r450, 0;
	@%p308 bra 	$L__BB7_39;
	shr.u32 	%r556, %r6, 1;
	and.b32  	%r557, %r556, 496;
	mov.u32 	%r558, _ZZN3cub18CUB_300001_SM_10006detail6reduce18DeviceReduceKernelINS2_10policy_hubIN4cuda3std3__45tupleIJblEEEjN6thrust24THRUST_300001_SM_1000_NS8cuda_cub9__find_if7functorIS9_EEE10Policy1000ENSB_12zip_iteratorINS8_IJNSD_26transform_input_iterator_tIbNSC_6detail35transform_pair_of_input_iterators_tIbNSB_6detail15normal_iteratorINSB_10device_ptrIiEEEESQ_NS7_8equal_toIiEEEENS7_10__not_fn_tINS7_10__identityEEEEENSB_17counting_iteratorIlNSB_11use_defaultESZ_SZ_EEEEEEEjSF_S9_SV_EEvT0_PT3_T1_NS0_13GridEvenShareIS16_EET2_T4_E12temp_storage;
	add.s32 	%r559, %r558, %r557;
	st.shared.u8 	[%r559+8], %rs385;
	st.shared.u64 	[%r559+16], %rd482;
$L__BB7_39:
	bar.sync 	0;
	setp.ne.s32 	%p309, %r6, 0;
	@%p309 bra 	$L__BB7_119;
	ld.shared.u8 	%rs349, [_ZZN3cub18CUB_300001_SM_10006detail6reduce18DeviceReduceKernelINS2_10policy_hubIN4cuda3std3__45tupleIJblEEEjN6thrust24THRUST_300001_SM_1000_NS8cuda_cub9__find_if7functorIS9_EEE10Policy1000ENSB_12zip_iteratorINS8_IJNSD_26transform_input_iterator_tIbNSC_6detail35transform_pair_of_input_iterators_tIbNSB_6detail15normal_iteratorINSB_10device_ptrIiEEEESQ_NS7_8equal_toIiEEEENS7_10__not_fn_tINS7_10__identityEEEEENSB_17counting_iteratorIlNSB_11use_defaultESZ_SZ_EEEEEEEjSF_S9_SV_EEvT0_PT3_T1_NS0_13GridEvenShareIS16_EET2_T4_E12temp_storage+24];
	ld.shared.u64 	%rd442, [_ZZN3cub18CUB_300001_SM_10006detail6reduce18DeviceReduceKernelINS2_10policy_hubIN4cuda3std3__45tupleIJblEEEjN6thrust24THRUST_300001_SM_1000_NS8cuda_cub9__find_if7functorIS9_EEE10Policy1000ENSB_12zip_iteratorINS8_IJNSD_26transform_input_iterator_tIbNSC_6detail35transform_pair_of_input_iterators_tIbNSB_6detail15normal_iteratorINSB_10device_ptrIiEEEESQ_NS7_8equal_toIiEEEENS7_10__not_fn_tINS7_10__identityEEEEENSB_17counting_iteratorIlNSB_11use_defaultESZ_SZ_EEEEEEEjSF_S9_SV_EEvT0_PT3_T1_NS0_13GridEvenShareIS16_EET2_T4_E12temp_storage+32];
	and.b16  	%rs350, %rs385, 255;
	setp.eq.s16 	%p310, %rs350, 0;
	setp.eq.s16 	%p311, %rs349, 0;
	min.s64 	%rd443, %rd442, %rd482;
	selp.b16 	%rs351, %rs385, 1, %p311;
	selp.b16 	%rs352, %rs349, %rs351, %p310;
	and.b16  	%rs353, %rs352, 255;
	selp.b64 	%rd444, %rd482, %rd443, %p311;
	selp.b64 	%rd445, %rd442, %rd444, %p310;
	ld.shared.u8 	%rs354, [_ZZN3cub18CUB_300001_SM_10006detail6reduce18DeviceReduceKernelINS2_10policy_hubIN4cuda3std3__45tupleIJblEEEjN6thrust24THRUST_300001_SM_1000_NS8cuda_cub9__find_if7functorIS9_EEE10Policy1000ENSB_12zip_iteratorINS8_IJNSD_26transform_input_iterator_tIbNSC_6detail35transform_pair_of_input_iterators_tIbNSB_6detail15normal_iteratorINSB_10device_ptrIiEEEESQ_NS7_8equal_toIiEEEENS7_10__not_fn_tINS7_10__identityEEEEENSB_17counting_iteratorIlNSB_11use_defaultESZ_SZ_EEEEEEEjSF_S9_SV_EEvT0_PT3_T1_NS0_13GridEvenShareIS16_EET2_T4_E12temp_storage+40];
	ld.shared.u64 	%rd446, [_ZZN3cub18CUB_300001_SM_10006detail6reduce18DeviceReduceKernelINS2_10policy_hubIN4cuda3std3__45tupleIJblEEEjN6thrust24THRUST_300001_SM_1000_NS8cuda_cub9__find_if7functorIS9_EEE10Policy1000ENSB_12zip_iteratorINS8_IJNSD_26transform_input_iterator_tIbNSC_6detail35transform_pair_of_input_iterators_tIbNSB_6detail15normal_iteratorINSB_10device_ptrIiEEEESQ_NS7_8equal_toIiEEEENS7_10__not_fn_tINS7_10__identityEEEEENSB_17counting_iteratorIlNSB_11use_defaultESZ_SZ_EEEEEEEjSF_S9_SV_EEvT0_PT3_T1_NS0_13GridEvenShareIS16_EET2_T4_E12temp_storage+48];
	setp.eq.s16 	%p312, %rs353, 0;
	setp.eq.s16 	%p313, %rs354, 0;
	min.s64 	%rd447, %rd446, %rd445;
	selp.b16 	%rs355, %rs352, 1, %p313;
	selp.b16 	%rs356, %rs354, %rs355, %p312;
	and.b16  	%rs357, %rs356, 255;
	selp.b64 	%rd448, %rd445, %rd447, %p313;
	selp.b64 	%rd449, %rd446, %rd448, %p312;
	ld.shared.u8 	%rs358, [_ZZN3cub18CUB_300001_SM_10006detail6reduce18DeviceReduceKernelINS2_10policy_hubIN4cuda3std3__45tupleIJblEEEjN6thrust24THRUST_300001_SM_1000_NS8cuda_cub9__find_if7functorIS9_EEE10Policy1000ENSB_12zip_iteratorINS8_IJNSD_26transform_input_iterator_tIbNSC_6detail35transform_pair_of_input_iterators_tIbNSB_6detail15normal_iteratorINSB_10device_ptrIiEEEESQ_NS7_8equal_toIiEEEENS7_10__not_fn_tINS7_10__identityEEEEENSB_17counting_iteratorIlNSB_11use_defaultESZ_SZ_EEEEEEEjSF_S9_SV_EEvT0_PT3_T1_NS0_13GridEvenShareIS16_EET2_T4_E12temp_storage+56];
	ld.shared.u64 	%rd450, [_ZZN3cub18CUB_300001_SM_10006detail6reduce18DeviceReduceKernelINS2_10policy_hubIN4cuda3std3__45tupleIJblEEEjN6thrust24THRUST_300001_SM_1000_NS8cuda_cub9__find_if7functorIS9_EEE10Policy1000ENSB_12zip_iteratorINS8_IJNSD_26transform_input_iterator_tIbNSC_6detail35transform_pair_of_input_iterators_tIbNSB_6detail15normal_iteratorINSB_10device_ptrIiEEEESQ_NS7_8equal_toIiEEEENS7_10__not_fn_tINS7_10__identityEEEEENSB_17counting_iteratorIlNSB_11use_defaultESZ_SZ_EEEEEEEjSF_S9_SV_EEvT0_PT3_T1_NS0_13GridEvenShareIS16_EET2_T4_E12temp_storage+64];
	setp.eq.s16 	%p314, %rs357, 0;
	setp.eq.s16 	%p315, %rs358, 0;
	min.s64 	%rd451, %rd450, %rd449;
	selp.b16 	%rs359, %rs356, 1, %p315;
	selp.b16 	%rs360, %rs358, %rs359, %p314;
	and.b16  	%rs361, %rs360, 255;
	selp.b64 	%rd452, %rd449, %rd451, %p315;
	selp.b64 	%rd453, %rd450, %rd452, %p314;
	ld.shared.u8 	%rs362, [_ZZN3cub18CUB_300001_SM_10006detail6reduce18DeviceReduceKernelINS2_10policy_hubIN4cuda3std3__45tupleIJblEEEjN6thrust24THRUST_300001_SM_1000_NS8cuda_cub9__find_if7functorIS9_EEE10Policy1000ENSB_12zip_iteratorINS8_IJNSD_26transform_input_iterator_tIbNSC_6detail35transform_pair_of_input_iterators_tIbNSB_6detail15normal_iteratorINSB_10device_ptrIiEEEESQ_NS7_8equal_toIiEEEENS7_10__not_fn_tINS7_10__identityEEEEENSB_17counting_iteratorIlNSB_11use_defaultESZ_SZ_EEEEEEEjSF_S9_SV_EEvT0_PT3_T1_NS0_13GridEvenShareIS16_EET2_T4_E12temp_storage+72];
	ld.shared.u64 	%rd454, [_ZZN3cub18CUB_300001_SM_10006detail6reduce18DeviceReduceKernelINS2_10policy_hubIN4cuda3std3__45tupleIJblEEEjN6thrust24THRUST_300001_SM_1000_NS8cuda_cub9__find_if7functorIS9_EEE10Policy1000ENSB_12zip_iteratorINS8_IJNSD_26transform_input_iterator_tIbNSC_6detail35transform_pair_of_input_iterators_tIbNSB_6detail15normal_iteratorINSB_10device_ptrIiEEEESQ_NS7_8equal_toIiEEEENS7_10__not_fn_tINS7_10__identityEEEEENSB_17counting_iteratorIlNSB_11use_defaultESZ_SZ_EEEEEEEjSF_S9_SV_EEvT0_PT3_T1_NS0_13GridEvenShareIS16_EET2_T4_E12temp_storage+80];
	setp.eq.s16 	%p316, %rs361, 0;
	setp.eq.s16 	%p317, %rs362, 0;
	min.s64 	%rd455, %rd454, %rd453;
	selp.b16 	%rs363, %rs360, 1, %p317;
	selp.b16 	%rs364, %rs362, %rs363, %p316;
	and.b16  	%rs365, %rs364, 255;
	selp.b64 	%rd456, %rd453, %rd455, %p317;
	selp.b64 	%rd457, %rd454, %rd456, %p316;
	ld.shared.u8 	%rs366, [_ZZN3cub18CUB_300001_SM_10006detail6reduce18DeviceReduceKernelINS2_10policy_hubIN4cuda3std3__45tupleIJblEEEjN6thrust24THRUST_300001_SM_1000_NS8cuda_cub9__find_if7functorIS9_EEE10Policy1000ENSB_12zip_iteratorINS8_IJNSD_26transform_input_iterator_tIbNSC_6detail35transform_pair_of_input_iterators_tIbNSB_6detail15normal_iteratorINSB_10device_ptrIiEEEESQ_NS7_8equal_toIiEEEENS7_10__not_fn_tINS7_10__identityEEEEENSB_17counting_iteratorIlNSB_11use_defaultESZ_SZ_EEEEEEEjSF_S9_SV_EEvT0_PT3_T1_NS0_13GridEvenShareIS16_EET2_T4_E12temp_storage+88];
	ld.shared.u64 	%rd458, [_ZZN3cub18CUB_300001_SM_10006detail6reduce18DeviceReduceKernelINS2_10policy_hubIN4cuda3std3__45tupleIJblEEEjN6thrust24THRUST_300001_SM_1000_NS8cuda_cub9__find_if7functorIS9_EEE10Policy1000ENSB_12zip_iteratorINS8_IJNSD_26transform_input_iterator_tIbNSC_6detail35transform_pair_of_input_iterators_tIbNSB_6detail15normal_iteratorINSB_10device_ptrIiEEEESQ_NS7_8equal_toIiEEEENS7_10__not_fn_tINS7_10__identityEEEEENSB_17counting_iteratorIlNSB_11use_defaultESZ_SZ_EEEEEEEjSF_S9_SV_EEvT0_PT3_T1_NS0_13GridEvenShareIS16_EET2_T4_E12temp_storage+96];
	setp.eq.s16 	%p318, %rs365, 0;
	setp.eq.s16 	%p319, %rs366, 0;
	min.s64 	%rd459, %rd458, %rd457;
	selp.b16 	%rs367, %rs364, 1, %p319;
	selp.b16 	%rs368, %rs366, %rs367, %p318;
	and.b16  	%rs369, %rs368, 255;
	selp.b64 	%rd460, %rd457, %rd459, %p319;
	selp.b64 	%rd461, %rd458, %rd460, %p318;
	ld.shared.u8 	%rs370, [_ZZN3cub18CUB_300001_SM_10006detail6reduce18DeviceReduceKernelINS2_10policy_hubIN4cuda3std3__45tupleIJblEEEjN6thrust24THRUST_300001_SM_1000_NS8cuda_cub9__find_if7functorIS9_EEE10Policy1000ENSB_12zip_iteratorINS8_IJNSD_26transform_input_iterator_tIbNSC_6detail35transform_pair_of_input_iterators_tIbNSB_6detail15normal_iteratorINSB_10device_ptrIiEEEESQ_NS7_8equal_toIiEEEENS7_10__not_fn_tINS7_10__identityEEEEENSB_17counting_iteratorIlNSB_11use_defaultESZ_SZ_EEEEEEEjSF_S9_SV_EEvT0_PT3_T1_NS0_13GridEvenShareIS16_EET2_T4_E12temp_storage+104];
	ld.shared.u64 	%rd462, [_ZZN3cub18CUB_300001_SM_10006detail6reduce18DeviceReduceKernelINS2_10policy_hubIN4cuda3std3__45tupleIJblEEEjN6thrust24THRUST_300001_SM_1000_NS8cuda_cub9__find_if7functorIS9_EEE10Policy1000ENSB_12zip_iteratorINS8_IJNSD_26transform_input_iterator_tIbNSC_6detail35transform_pair_of_input_iterators_tIbNSB_6detail15normal_iteratorINSB_10device_ptrIiEEEESQ_NS7_8equal_toIiEEEENS7_10__not_fn_tINS7_10__identityEEEEENSB_17counting_iteratorIlNSB_11use_defaultESZ_SZ_EEEEEEEjSF_S9_SV_EEvT0_PT3_T1_NS0_13GridEvenShareIS16_EET2_T4_E12temp_storage+112];
	setp.eq.s16 	%p320, %rs369, 0;
	setp.eq.s16 	%p321, %rs370, 0;
	min.s64 	%rd463, %rd462, %rd461;
	selp.b16 	%rs371, %rs368, 1, %p321;
	selp.b16 	%rs372, %rs370, %rs371, %p320;
	and.b16  	%rs373, %rs372, 255;
	selp.b64 	%rd464, %rd461, %rd463, %p321;
	selp.b64 	%rd465, %rd462, %rd464, %p320;
	ld.shared.u8 	%rs374, [_ZZN3cub18CUB_300001_SM_10006detail6reduce18DeviceReduceKernelINS2_10policy_hubIN4cuda3std3__45tupleIJblEEEjN6thrust24THRUST_300001_SM_1000_NS8cuda_cub9__find_if7functorIS9_EEE10Policy1000ENSB_12zip_iteratorINS8_IJNSD_26transform_input_iterator_tIbNSC_6detail35transform_pair_of_input_iterators_tIbNSB_6detail15normal_iteratorINSB_10device_ptrIiEEEESQ_NS7_8equal_toIiEEEENS7_10__not_fn_tINS7_10__identityEEEEENSB_17counting_iteratorIlNSB_11use_defaultESZ_SZ_EEEEEEEjSF_S9_SV_EEvT0_PT3_T1_NS0_13GridEvenShareIS16_EET2_T4_E12temp_storage+120];
	ld.shared.u64 	%rd466, [_ZZN3cub18CUB_300001_SM_10006detail6reduce18DeviceReduceKernelINS2_10policy_hubIN4cuda3std3__45tupleIJblEEEjN6thrust24THRUST_300001_SM_1000_NS8cuda_cub9__find_if7functorIS9_EEE10Policy1000ENSB_12zip_iteratorINS8_IJNSD_26transform_input_iterator_tIbNSC_6detail35transform_pair_of_input_iterators_tIbNSB_6detail15normal_iteratorINSB_10device_ptrIiEEEESQ_NS7_8equal_toIiEEEENS7_10__not_fn_tINS7_10__identityEEEEENSB_17counting_iteratorIlNSB_11use_defaultESZ_SZ_EEEEEEEjSF_S9_SV_EEvT0_PT3_T1_NS0_13GridEvenShareIS16_EET2_T4_E12temp_storage+128];
	setp.eq.s16 	%p322, %rs373, 0;
	setp.eq.s16 	%p323, %rs374, 0;
	min.s64 	%rd467, %rd466, %rd465;
	selp.b16 	%rs375, %rs372, 1, %p323;
	selp.b16 	%rs385, %rs374, %rs375, %p322;
	selp.b64 	%rd468, %rd465, %rd467, %p323;
	selp.b64 	%rd482, %rd466, %rd468, %p322;
	bra.uni 	$L__BB7_119;
$L__BB7_41:
	// begin inline asm
	mov.u32 %r332, %laneid;
	// end inline asm
	and.b32  	%r353, %r6, 992;
	add.s32 	%r354, %r353, 32;
	setp.gt.u32 	%p234, %r354, %r5;
	not.b32 	%r355, %r353;
	add.s32 	%r356, %r5, %r355;
	selp.b32 	%r351, %r356, 31, %p234;
	cvt.u32.u16 	%r357, %rs385;
	and.b32  	%r334, %r357, 255;
	mov.b32 	%r350, 1;
	mov.b32 	%r352, -1;
	// begin inline asm
	shfl.sync.down.b32 %r333, %r334, %r350, %r351, %r352;
	// end inline asm
	// begin inline asm
	shfl.sync.down.b32 %r338, %r339, %r350, %r351, %r352;
	// end inline asm
	mov.b64 	{%r344, %r349}, %rd482;
	// begin inline asm
	shfl.sync.down.b32 %r343, %r344, %r350, %r351, %r352;
	// end inline asm
	// begin inline asm
	shfl.sync.down.b32 %r348, %r349, %r350, %r351, %r352;
	// end inline asm
	mov.b64 	%rd39, {%r343, %r348};
	cvt.u16.u32 	%rs31, %r333;
	setp.ge.s32 	%p235, %r332, %r351;
	@%p235 bra 	$L__BB7_45;
	and.b16  	%rs288, %rs385, 255;
	setp.eq.s16 	%p236, %rs288, 0;
	and.b16  	%rs289, %rs31, 255;
	setp.eq.s16 	%p237, %rs289, 0;
	or.pred  	%p238, %p236, %p237;
	@%p238 bra 	$L__BB7_44;
	min.s64 	%rd482, %rd39, %rd482;
	mov.b16 	%rs385, 1;
	bra.uni 	$L__BB7_45;
$L__BB7_44:
	setp.eq.s16 	%p239, %rs288, 0;
	selp.b16 	%rs385, %rs31, %rs385, %p239;
	selp.b64 	%rd482, %rd39, %rd482, %p239;
$L__BB7_45:
	cvt.u32.u16 	%r378, %rs385;
	and.b32  	%r359, %r378, 255;
	mov.b32 	%r375, 2;
	mov.b32 	%r377, -1;
	// begin inline asm
	shfl.sync.down.b32 %r358, %r359, %r375, %r351, %r377;
	// end inline asm
	// begin inline asm
	shfl.sync.down.b32 %r363, %r364, %r375, %r351, %r377;
	// end inline asm
	mov.b64 	{%r369, %r374}, %rd482;
	// begin inline asm
	shfl.sync.down.b32 %r368, %r369, %r375, %r351, %r377;
	// end inline asm
	// begin inline asm
	shfl.sync.down.b32 %r373, %r374, %r375, %r351, %r377;
	// end inline asm
	mov.b64 	%rd43, {%r368, %r373};
	cvt.u16.u32 	%rs34, %r358;
	add.s32 	%r379, %r332, 2;
	setp.gt.s32 	%p240, %r379, %r351;
	@%p240 bra 	$L__BB7_49;
	and.b16  	%rs292, %rs385, 255;
	setp.eq.s16 	%p241, %rs292, 0;
	and.b16  	%rs293, %rs34, 255;
	setp.eq.s16 	%p242, %rs293, 0;
	or.pred  	%p243, %p241, %p242;
	@%p243 bra 	$L__BB7_48;
	min.s64 	%rd482, %rd43, %rd482;
	mov.b16 	%rs385, 1;
	bra.uni 	$L__BB7_49;
$L__BB7_48:
	setp.eq.s16 	%p244, %rs292, 0;
	selp.b16 	%rs385, %rs34, %rs385, %p244;
	selp.b64 	%rd482, %rd43, %rd482, %p244;
$L__BB7_49:
	cvt.u32.u16 	%r400, %rs385;
	and.b32  	%r381, %r400, 255;
	mov.b32 	%r397, 4;
	mov.b32 	%r399, -1;
	// begin inline asm
	shfl.sync.down.b32 %r380, %r381, %r397, %r351, %r399;
	// end inline asm
	// begin inline asm
	shfl.sync.down.b32 %r385, %r386, %r397, %r351, %r399;
	// end inline asm
	mov.b64 	{%r391, %r396}, %rd482;
	// begin inline asm
	shfl.sync.down.b32 %r390, %r391, %r397, %r351, %r399;
	// end inline asm
	// begin inline asm
	shfl.sync.down.b32 %r395, %r396, %r397, %r351, %r399;
	// end inline asm
	mov.b64 	%rd47, {%r390, %r395};
	cvt.u16.u32 	%rs37, %r380;
	add.s32 	%r401, %r332, 4;
	setp.gt.s32 	%p245, %r401, %r351;
	@%p245 bra 	$L__BB7_53;
	and.b16  	%rs296, %rs385, 255;
	setp.eq.s16 	%p246, %rs296, 0;
	and.b16  	%rs297, %rs37, 255;
	setp.eq.s16 	%p247, %rs297, 0;
	or.pred  	%p248, %p246, %p247;
	@%p248 bra 	$L__BB7_52;
	min.s64 	%rd482, %rd47, %rd482;
	mov.b16 	%rs385, 1;
	bra.uni 	$L__BB7_53;
$L__BB7_52:
	setp.eq.s16 	%p249, %rs296, 0;
	selp.b16 	%rs385, %rs37, %rs385, %p249;
	selp.b64 	%rd482, %rd47, %rd482, %p249;
$L__BB7_53:
	cvt.u32.u16 	%r422, %rs385;
	and.b32  	%r403, %r422, 255;
	mov.b32 	%r419, 8;
	mov.b32 	%r421, -1;
	// begin inline asm
	shfl.sync.down.b32 %r402, %r403, %r419, %r351, %r421;
	// end inline asm
	// begin inline asm
	shfl.sync.down.b32 %r407, %r408, %r419, %r351, %r421;
	// end inline asm
	mov.b64 	{%r413, %r418}, %rd482;
	// begin inline asm
	shfl.sync.down.b32 %r412, %r413, %r419, %r351, %r421;
	// end inline asm
	// begin inline asm
	shfl.sync.down.b32 %r417, %r418, %r419, %r351, %r421;
	// end inline asm
	mov.b64 	%rd51, {%r412, %r417};
	cvt.u16.u32 	%rs40, %r402;
	add.s32 	%r423, %r332, 8;
	setp.gt.s32 	%p250, %r423, %r351;
	@%p250 bra 	$L__BB7_57;
	and.b16  	%rs300, %rs385, 255;
	setp.eq.s16 	%p251, %rs300, 0;
	and.b16  	%rs301, %rs40, 255;
	setp.eq.s16 	%p252, %rs301, 0;
	or.pred  	%p253, %p251, %p252;
	@%p253 bra 	$L__BB7_56;
	min.s64 	%rd482, %rd51, %rd482;
	mov.b16 	%rs385, 1;
	bra.uni 	$L__BB7_57;
$L__BB7_56:
	setp.eq.s16 	%p254, %rs300, 0;
	selp.b16 	%rs385, %rs40, %rs385, %p254;
	selp.b64 	%rd482, %rd51, %rd482, %p254;
$L__BB7_57:
	cvt.u32.u16 	%r444, %rs385;
	and.b32  	%r425, %r444, 255;
	mov.b32 	%r441, 16;
	mov.b32 	%r443, -1;
	// begin inline asm
	shfl.sync.down.b32 %r424, %r425, %r441, %r351, %r443;
	// end inline asm
	// begin inline asm
	shfl.sync.down.b32 %r429, %r430, %r441, %r351, %r443;
	// end inline asm
	mov.b64 	{%r435, %r440}, %rd482;
	// begin inline asm
	shfl.sync.down.b32 %r434, %r435, %r441, %r351, %r443;
	// end inline asm
	// begin inline asm
	shfl.sync.down.b32 %r439, %r440, %r441, %r351, %r443;
	// end inline asm
	mov.b64 	%rd55, {%r434, %r439};
	cvt.u16.u32 	%rs43, %r424;
	add.s32 	%r445, %r332, 16;
	setp.gt.s32 	%p255, %r445, %r351;
	@%p255 bra 	$L__BB7_61;
	and.b16  	%rs304, %rs385, 255;
	setp.eq.s16 	%p256, %rs304, 0;
	and.b16  	%rs305, %rs43, 255;
	setp.eq.s16 	%p257, %rs305, 0;
	or.pred  	%p258, %p256, %p257;
	@%p258 bra 	$L__BB7_60;
	min.s64 	%rd482, %rd55, %rd482;
	mov.b16 	%rs385, 1;
	bra.uni 	$L__BB7_61;
$L__BB7_60:
	setp.eq.s16 	%p259, %rs304, 0;
	selp.b16 	%rs385, %rs43, %rs385, %p259;
	selp.b64 	%rd482, %rd55, %rd482, %p259;
$L__BB7_61:
	setp.ne.s32 	%p260, %r332, 0;
	@%p260 bra 	$L__BB7_63;
	shr.u32 	%r446, %r6, 1;
	and.b32  	%r447, %r446, 496;
	mov.u32 	%r448, _ZZN3cub18CUB_300001_SM_10006detail6reduce18DeviceReduceKernelINS2_10policy_hubIN4cuda3std3__45tupleIJblEEEjN6thrust24THRUST_300001_SM_1000_NS8cuda_cub9__find_if7functorIS9_EEE10Policy1000ENSB_12zip_iteratorINS8_IJNSD_26transform_input_iterator_tIbNSC_6detail35transform_pair_of_input_iterators_tIbNSB_6detail15normal_iteratorINSB_10device_ptrIiEEEESQ_NS7_8equal_toIiEEEENS7_10__not_fn_tINS7_10__identityEEEEENSB_17counting_iteratorIlNSB_11use_defaultESZ_SZ_EEEEEEEjSF_S9_SV_EEvT0_PT3_T1_NS0_13GridEvenShareIS16_EET2_T4_E12temp_storage;
	add.s32 	%r449, %r448, %r447;
	st.shared.u8 	[%r449+8], %rs385;
	st.shared.u64 	[%r449+16], %rd482;
$L__BB7_63:
	bar.sync 	0;
	setp.ne.s32 	%p261, %r6, 0;
	@%p261 bra 	$L__BB7_119;
	setp.lt.u32 	%p262, %r5, 33;
	@%p262 bra 	$L__BB7_66;
	ld.shared.u8 	%rs308, [_ZZN3cub18CUB_300001_SM_10006detail6reduce18DeviceReduceKernelINS2_10policy_hubIN4cuda3std3__45tupleIJblEEEjN6thrust24THRUST_300001_SM_1000_NS8cuda_cub9__find_if7functorIS9_EEE10Policy1000ENSB_12zip_iteratorINS8_IJNSD_26transform_input_iterator_tIbNSC_6detail35transform_pair_of_input_iterators_tIbNSB_6detail15normal_iteratorINSB_10device_ptrIiEEEESQ_NS7_8equal_toIiEEEENS7_10__not_fn_tINS7_10__identityEEEEENSB_17counting_iteratorIlNSB_11use_defaultESZ_SZ_EEEEEEEjSF_S9_SV_EEvT0_PT3_T1_NS0_13GridEvenShareIS16_EET2_T4_E12temp_storage+24];
	ld.shared.u64 	%rd421, [_ZZN3cub18CUB_300001_SM_10006detail6reduce18DeviceReduceKernelINS2_10policy_hubIN4cuda3std3__45tupleIJblEEEjN6thrust24THRUST_300001_SM_1000_NS8cuda_cub9__find_if7functorIS9_EEE10Policy1000ENSB_12zip_iteratorINS8_IJNSD_26transform_input_iterator_tIbNSC_6detail35transform_pair_of_input_iterators_tIbNSB_6detail15normal_iteratorINSB_10device_ptrIiEEEESQ_NS7_8equal_toIiEEEENS7_10__not_fn_tINS7_10__identityEEEEENSB_17counting_iteratorIlNSB_11use_defaultESZ_SZ_EEEEEEEjSF_S9_SV_EEvT0_PT3_T1_NS0_13GridEvenShareIS16_EET2_T4_E12temp_storage+32];
	and.b16  	%rs309, %rs385, 255;
	setp.eq.s16 	%p263, %rs309, 0;
	setp.eq.s16 	%p264, %rs308, 0;
	min.s64 	%rd422, %rd421, %rd482;
	selp.b16 	%rs310, %rs385, 1, %p264;
	selp.b16 	%rs385, %rs308, %rs310, %p263;
	selp.b64 	%rd423, %rd482, %rd422, %p264;
	selp.b64 	%rd482, %rd421, %rd423, %p263;
$L__BB7_66:
	setp.lt.u32 	%p265, %r5, 65;
	@%p265 bra 	$L__BB7_68;
	ld.shared.u8 	%rs311, [_ZZN3cub18CUB_300001_SM_10006detail6reduce18DeviceReduceKernelINS2_10policy_hubIN4cuda3std3__45tupleIJblEEEjN6thrust24THRUST_300001_SM_1000_NS8cuda_cub9__find_if7functorIS9_EEE10Policy1000ENSB_12zip_iteratorINS8_IJNSD_26transform_input_iterator_tIbNSC_6detail35transform_pair_of_input_iterators_tIbNSB_6detail15normal_iteratorINSB_10device_ptrIiEEEESQ_NS7_8equal_toIiEEEENS7_10__not_fn_tINS7_10__identityEEEEENSB_17counting_iteratorIlNSB_11use_defaultESZ_SZ_EEEEEEEjSF_S9_SV_EEvT0_PT3_T1_NS0_13GridEvenShareIS16_EET2_T4_E12temp_storage+40];
	ld.shared.u64 	%rd424, [_ZZN3cub18CUB_300001_SM_10006detail6reduce18DeviceReduceKernelINS2_10policy_hubIN4cuda3std3__45tupleIJblEEEjN6thrust24THRUST_300001_SM_1000_NS8cuda_cub9__find_if7functorIS9_EEE10Policy1000ENSB_12zip_iteratorINS8_IJNSD_26transform_input_iterator_tIbNSC_6detail35transform_pair_of_input_iterators_tIbNSB_6detail15normal_iteratorINSB_10device_ptrIiEEEESQ_NS7_8equal_toIiEEEENS7_10__not_fn_tINS7_10__identityEEEEENSB_17counting_iteratorIlNSB_11use_defaultESZ_SZ_EEEEEEEjSF_S9_SV_EEvT0_PT3_T1_NS0_13GridEvenShareIS16_EET2_T4_E12temp_storage+48];
	and.b16  	%rs312, %rs385, 255;
	setp.eq.s16 	%p266, %rs312, 0;
	setp.eq.s16 	%p267, %rs311, 0;
	min.s64 	%rd425, %rd424, %rd482;
	selp.b16 	%rs313, %rs385, 1, %p267;
	selp.b16 	%rs385, %rs311, %rs313, %p266;
	selp.b64 	%rd426, %rd482, %rd425, %p267;
	selp.b64 	%rd482, %rd424, %rd426, %p266;
$L__BB7_68:
	setp.lt.u32 	%p268, %r5, 97;
	@%p268 bra 	$L__BB7_70;
	ld.shared.u8 	%rs314, [_ZZN3cub18CUB_300001_SM_10006detail6reduce18DeviceReduceKernelINS2_10policy_hubIN4cuda3std3__45tupleIJblEEEjN6thrust24THRUST_300001_SM_1000_NS8cuda_cub9__find_if7functorIS9_EEE10Policy1000ENSB_12zip_iteratorINS8_IJNSD_26transform_input_iterator_tIbNSC_6detail35transform_pair_of_input_iterators_tIbNSB_6detail15normal_iteratorINSB_10device_ptrIiEEEESQ_NS7_8equal_toIiEEEENS7_10__not_fn_tINS7_10__identityEEEEENSB_17counting_iteratorIlNSB_11use_defaultESZ_SZ_EEEEEEEjSF_S9_SV_EEvT0_PT3_T1_NS0_13GridEvenShareIS16_EET2_T4_E12temp_storage+56];
	ld.shared.u64 	%rd427, [_ZZN3cub18CUB_300001_SM_10006detail6reduce18DeviceReduceKernelINS2_10policy_hubIN4cuda3std3__45tupleIJblEEEjN6thrust24THRUST_300001_SM_1000_NS8cuda_cub9__find_if7functorIS9_EEE10Policy1000ENSB_12zip_iteratorINS8_IJNSD_26transform_input_iterator_tIbNSC_6detail35transform_pair_of_input_iterators_tIbNSB_6detail15normal_iteratorINSB_10device_ptrIiEEEESQ_NS7_8equal_toIiEEEENS7_10__not_fn_tINS7_10__identityEEEEENSB_17counting_iteratorIlNSB_11use_defaultESZ_SZ_EEEEEEEjSF_S9_SV_EEvT0_PT3_T1_NS0_13GridEvenShareIS16_EET2_T4_E12temp_storage+64];
	and.b16  	%rs315, %rs385, 255;
	setp.eq.s16 	%p269, %rs315, 0;
	setp.eq.s16 	%p270, %rs314, 0;
	min.s64 	%rd428, %rd427, %rd482;
	selp.b16 	%rs316, %rs385, 1, %p270;
	selp.b16 	%rs385, %rs314, %rs316, %p269;
	selp.b64 	%rd429, %rd482, %rd428, %p270;
	selp.b64 	%rd482, %rd427, %rd429, %p269;
$L__BB7_70:
	setp.lt.u32 	%p271, %r5, 129;
	@%p271 bra 	$L__BB7_72;
	ld.shared.u8 	%rs317, [_ZZN3cub18CUB_300001_SM_10006detail6reduce18DeviceReduceKernelINS2_10policy_hubIN4cuda3std3__45tupleIJblEEEjN6thrust24THRUST_300001_SM_1000_NS8cuda_cub9__find_if7functorIS9_EEE10Policy1000ENSB_12zip_iteratorINS8_IJNSD_26transform_input_iterator_tIbNSC_6detail35transform_pair_of_input_iterators_tIbNSB_6detail15normal_iteratorINSB_10device_ptrIiEEEESQ_NS7_8equal_toIiEEEENS7_10__not_fn_tINS7_10__identityEEEEENSB_17counting_iteratorIlNSB_11use_defaultESZ_SZ_EEEEEEEjSF_S9_SV_EEvT0_PT3_T1_NS0_13GridEvenShareIS16_EET2_T4_E12temp_storage+72];
	ld.shared.u64 	%rd430, [_ZZN3cub18CUB_300001_SM_10006detail6reduce18DeviceReduceKernelINS2_10policy_hubIN4cuda3std3__45tupleIJblEEEjN6thrust24THRUST_300001_SM_1000_NS8cuda_cub9__find_if7functorIS9_EEE10Policy1000ENSB_12zip_iteratorINS8_IJNSD_26transform_input_iterator_tIbNSC_6detail35transform_pair_of_input_iterators_tIbNSB_6detail15normal_iteratorINSB_10device_ptrIiEEEESQ_NS7_8equal_toIiEEEENS7_10__not_fn_tINS7_10__identityEEEEENSB_17counting_iteratorIlNSB_11use_defaultESZ_SZ_EEEEEEEjSF_S9_SV_EEvT0_PT3_T1_NS0_13GridEvenShareIS16_EET2_T4_E12temp_storage+80];
	and.b16  	%rs318, %rs385, 255;
	setp.eq.s16 	%p272, %rs318, 0;
	setp.eq.s16 	%p273, %rs317, 0;
	min.s64 	%rd431, %rd430, %rd482;
	selp.b16 	%rs319, %rs385, 1, %p273;
	selp.b16 	%rs385, %rs317, %rs319, %p272;
	selp.b64 	%rd432, %rd482, %rd431, %p273;
	selp.b64 	%rd482, %rd430, %rd432, %p272;
$L__BB7_72:
	setp.lt.u32 	%p274, %r5, 161;
	@%p274 bra 	$L__BB7_74;
	ld.shared.u8 	%rs320, [_ZZN3cub18CUB_300001_SM_10006detail6reduce18DeviceReduceKernelINS2_10policy_hubIN4cuda3std3__45tupleIJblEEEjN6thrust24THRUST_300001_SM_1000_NS8cuda_cub9__find_if7functorIS9_EEE10Policy1000ENSB_12zip_iteratorINS8_IJNSD_26transform_input_iterator_tIbNSC_6detail35transform_pair_of_input_iterators_tIbNSB_6detail15normal_iteratorINSB_10device_ptrIiEEEESQ_NS7_8equal_toIiEEEENS7_10__not_fn_tINS7_10__identityEEEEENSB_17counting_iteratorIlNSB_11use_defaultESZ_SZ_EEEEEEEjSF_S9_SV_EEvT0_PT3_T1_NS0_13GridEvenShareIS16_EET2_T4_E12temp_storage+88];
	ld.shared.u64 	%rd433, [_ZZN3cub18CUB_300001_SM_10006detail6reduce18DeviceReduceKernelINS2_10policy_hubIN4cuda3std3__45tupleIJblEEEjN6thrust24THRUST_300001_SM_1000_NS8cuda_cub9__find_if7functorIS9_EEE10Policy1000ENSB_12zip_iteratorINS8_IJNSD_26transform_input_iterator_tIbNSC_6detail35transform_pair_of_input_iterators_tIbNSB_6detail15normal_iteratorINSB_10device_ptrIiEEEESQ_NS7_8equal_toIiEEEENS7_10__not_fn_tINS7_10__identityEEEEENSB_17counting_iteratorIlNSB_11use_defaultESZ_SZ_EEEEEEEjSF_S9_SV_EEvT0_PT3_T1_NS0_13GridEvenShareIS16_EET2_T4_E12temp_storage+96];
	and.b16  	%rs321, %rs385, 255;
	setp.eq.s16 	%p275, %rs321, 0;
	setp.eq.s16 	%p276, %rs320, 0;
	min.s64 	%rd434, %rd433, %rd482;
	selp.b16 	%rs322, %rs385, 1, %p276;
	selp.b16 	%rs385, %rs320, %rs322, %p275;
	selp.b64 	%rd435, %rd482, %rd434, %p276;
	selp.b64 	%rd482, %rd433, %rd435, %p275;
$L__BB7_74:
	setp.lt.u32 	%p277, %r5, 193;
	@%p277 bra 	$L__BB7_76;
	ld.shared.u8 	%rs323, [_ZZN3cub18CUB_300001_SM_10006detail6reduce18DeviceReduceKernelINS2_10policy_hubIN4cuda3std3__45tupleIJblEEEjN6thrust24THRUST_300001_SM_1000_NS8cuda_cub9__find_if7functorIS9_EEE10Policy1000ENSB_12zip_iteratorINS8_IJNSD_26transform_input_iterator_tIbNSC_6detail35transform_pair_of_input_iterators_tIbNSB_6detail15normal_iteratorINSB_10device_ptrIiEEEESQ_NS7_8equal_toIiEEEENS7_10__not_fn_tINS7_10__identityEEEEENSB_17counting_iteratorIlNSB_11use_defaultESZ_SZ_EEEEEEEjSF_S9_SV_EEvT0_PT3_T1_NS0_13GridEvenShareIS16_EET2_T4_E12temp_storage+104];
	ld.shared.u64 	%rd436, [_ZZN3cub18CUB_300001_SM_10006detail6reduce18DeviceReduceKernelINS2_10policy_hubIN4cuda3std3__45tupleIJblEEEjN6thrust24THRUST_300001_SM_1000_NS8cuda_cub9__find_if7functorIS9_EEE10Policy1000ENSB_12zip_iteratorINS8_IJNSD_26transform_input_iterator_tIbNSC_6detail35transform_pair_of_input_iterators_tIbNSB_6detail15normal_iteratorINSB_10device_ptrIiEEEESQ_NS7_8equal_toIiEEEENS7_10__not_fn_tINS7_10__identityEEEEENSB_17counting_iteratorIlNSB_11use_defaultESZ_SZ_EEEEEEEjSF_S9_SV_EEvT0_PT3_T1_NS0_13GridEvenShareIS16_EET2_T4_E12temp_storage+112];
	and.b16  	%rs324, %rs385, 255;
	setp.eq.s16 	%p278, %rs324, 0;
	setp.eq.s16 	%p279, %rs323, 0;
	min.s64 	%rd437, %rd436, %rd482;
	selp.b16 	%rs325, %rs385, 1, %p279;
	selp.b16 	%rs385, %rs323, %rs325, %p278;
	selp.b64 	%rd438, %rd482, %rd437, %p279;
	selp.b64 	%rd482, %rd436, %rd438, %p278;
$L__BB7_76:
	setp.lt.u32 	%p280, %r5, 225;
	@%p280 bra 	$L__BB7_119;
	ld.shared.u8 	%rs326, [_ZZN3cub18CUB_300001_SM_10006detail6reduce18DeviceReduceKernelINS2_10policy_hubIN4cuda3std3__45tupleIJblEEEjN6thrust24THRUST_300001_SM_1000_NS8cuda_cub9__find_if7functorIS9_EEE10Policy1000ENSB_12zip_iteratorINS8_IJNSD_26transform_input_iterator_tIbNSC_6detail35transform_pair_of_input_iterators_tIbNSB_6detail15normal_iteratorINSB_10device_ptrIiEEEESQ_NS7_8equal_toIiEEEENS7_10__not_fn_tINS7_10__identityEEEEENSB_17counting_iteratorIlNSB_11use_defaultESZ_SZ_EEEEEEEjSF_S9_SV_EEvT0_PT3_T1_NS0_13GridEvenShareIS16_EET2_T4_E12temp_storage+120];
	ld.shared.u64 	%rd439, [_ZZN3cub18CUB_300001_SM_10006detail6reduce18DeviceReduceKernelINS2_10policy_hubIN4cuda3std3__45tupleIJblEEEjN6thrust24THRUST_300001_SM_1000_NS8cuda_cub9__find_if7functorIS9_EEE10Policy1000ENSB_12zip_iteratorINS8_IJNSD_26transform_input_iterator_tIbNSC_6detail35transform_pair_of_input_iterators_tIbNSB_6detail15normal_iteratorINSB_10device_ptrIiEEEESQ_NS7_8equal_toIiEEEENS7_10__not_fn_tINS7_10__identityEEEEENSB_17counting_iteratorIlNSB_11use_defaultESZ_SZ_EEEEEEEjSF_S9_SV_EEvT0_PT3_T1_NS0_13GridEvenShareIS16_EET2_T4_E12temp_storage+128];
	and.b16  	%rs327, %rs385, 255;
	setp.eq.s16 	%p281, %rs327, 0;
	setp.eq.s16 	%p282, %rs326, 0;
	min.s64 	%rd440, %rd439, %rd482;
	selp.b16 	%rs328, %rs385, 1, %p282;
	selp.b16 	%rs385, %rs326, %rs328, %p281;
	selp.b64 	%rd441, %rd482, %rd440, %p282;
	selp.b64 	%rd482, %rd439, %rd441, %p281;
	bra.uni 	$L__BB7_119;
$L__BB7_78:
	mov.u32 	%r30, %tid.x;
	cvt.u64.u32 	%rd114, %r4;
	add.s64 	%rd115, %rd112, %rd114;
	cvt.u64.u32 	%rd116, %r30;
	add.s64 	%rd117, %rd116, %rd114;
	shl.b64 	%rd118, %rd117, 2;
	add.s64 	%rd119, %rd1, %rd118;
	add.s64 	%rd120, %rd2, %rd118;
	ld.global.u32 	%r81, [%rd119];
	ld.global.u32 	%r82, [%rd120];
	setp.ne.s32 	%p2, %r81, %r82;
	add.s32 	%r83, %r30, 256;
	cvt.u64.u32 	%rd121, %r83;
	ld.global.u32 	%r84, [%rd119+1024];
	ld.global.u32 	%r86, [%rd120+1024];
	setp.ne.s32 	%p3, %r84, %r86;
	add.s32 	%r88, %r30, 512;
	cvt.u64.u32 	%rd122, %r88;
	add.s64 	%rd123, %rd115, %rd122;
	ld.global.u32 	%r89, [%rd119+2048];
	ld.global.u32 	%r90, [%rd120+2048];
	setp.ne.s32 	%p4, %r89, %r90;
	add.s64 	%rd124, %rd123, 256;
	ld.global.u32 	%r91, [%rd119+3072];
	ld.global.u32 	%r92, [%rd120+3072];
	setp.ne.s32 	%p6, %r91, %r92;
	or.pred  	%p8, %p2, %p3;
	selp.b64 	%rd125, %rd116, %rd121, %p2;
	add.s64 	%rd126, %rd115, %rd125;
	min.s64 	%rd127, %rd123, %rd126;
	selp.b64 	%rd128, %rd127, %rd126, %p4;
	or.pred  	%p9, %p8, %p4;
	selp.b64 	%rd129, %rd128, %rd123, %p8;
	min.s64 	%rd130, %rd124, %rd129;
	selp.b64 	%rd131, %rd130, %rd129, %p6;
	or.pred  	%p10, %p9, %p6;
	selp.u16 	%rs385, 1, 0, %p10;
	selp.b64 	%rd482, %rd131, %rd124, %p9;
	shl.b32 	%r31, %r2, 10;
	setp.lt.u32 	%p11, %r5, %r31;
	@%p11 bra 	$L__BB7_95;
	add.s32 	%r94, %r30, %r31;
	add.s32 	%r95, %r94, %r4;
	add.s32 	%r569, %r95, 1024;
	not.b32 	%r96, %r30;
	add.s32 	%r97, %r96, %r1;
	sub.s32 	%r98, %r97, %r31;
	sub.s32 	%r568, %r98, %r4;
	mov.b32 	%r570, 0;
	mov.u32 	%r571, %r4;
$L__BB7_80:
	shl.b32 	%r38, %r2, 10;
	add.s32 	%r571, %r571, %r38;
	add.s32 	%r99, %r1, -1024;
	setp.gt.u32 	%p12, %r571, %r99;
	@%p12 bra 	$L__BB7_82;
	add.s32 	%r100, %r30, %r571;
	cvt.u64.u32 	%rd132, %r100;
	mul.wide.u32 	%rd133, %r100, 4;
	add.s64 	%rd134, %rd1, %rd133;
	add.s64 	%rd135, %rd2, %rd133;
	add.s64 	%rd136, %rd112, %rd132;
	ld.global.u32 	%r101, [%rd134];
	ld.global.u32 	%r102, [%rd135];
	setp.ne.s32 	%p13, %r101, %r102;
	add.s64 	%rd137, %rd136, 256;
	ld.global.u32 	%r103, [%rd134+1024];
	ld.global.u32 	%r104, [%rd135+1024];
	setp.ne.s32 	%p14, %r103, %r104;
	selp.u16 	%rs107, 1, 0, %p14;
	add.s64 	%rd138, %rd136, 512;
	ld.global.u32 	%r105, [%rd134+2048];
	ld.global.u32 	%r106, [%rd135+2048];
	setp.ne.s32 	%p15, %r105, %r106;
	selp.u16 	%rs108, 1, 0, %p15;
	add.s64 	%rd139, %rd136, 768;
	ld.global.u32 	%r107, [%rd134+3072];
	ld.global.u32 	%r108, [%rd135+3072];
	setp.ne.s32 	%p16, %r107, %r108;
	selp.u16 	%rs109, 1, 0, %p16;
	and.b16  	%rs110, %rs385, 255;
	setp.eq.s16 	%p17, %rs110, 0;
	selp.u16 	%rs111, 1, 0, %p13;
	min.s64 	%rd140, %rd136, %rd482;
	selp.b16 	%rs112, 1, %rs385, %p13;
	selp.b64 	%rd141, %rd140, %rd482, %p13;
	selp.b16 	%rs113, %rs111, %rs112, %p17;
	and.b16  	%rs114, %rs113, 255;
	selp.b64 	%rd142, %rd136, %rd141, %p17;
	setp.eq.s16 	%p18, %rs114, 0;
	min.s64 	%rd143, %rd137, %rd142;
	selp.b16 	%rs115, 1, %rs113, %p14;
	selp.b64 	%rd144, %rd143, %rd142, %p14;
	selp.b16 	%rs116, %rs107, %rs115, %p18;
	and.b16  	%rs117, %rs116, 255;
	selp.b64 	%rd145, %rd137, %rd144, %p18;
	setp.eq.s16 	%p19, %rs117, 0;
	min.s64 	%rd146, %rd138, %rd145;
	selp.b16 	%rs118, 1, %rs116, %p15;
	selp.b64 	%rd147, %rd146, %rd145, %p15;
	selp.b16 	%rs119, %rs108, %rs118, %p19;
	and.b16  	%rs120, %rs119, 255;
	selp.b64 	%rd148, %rd138, %rd147, %p19;
	setp.eq.s16 	%p20, %rs120, 0;
	min.s64 	%rd149, %rd139, %rd148;
	selp.b16 	%rs121, 1, %rs119, %p16;
	selp.b64 	%rd150, %rd149, %rd148, %p16;
	selp.b16 	%rs385, %rs109, %rs121, %p20;
	selp.b64 	%rd482, %rd139, %rd150, %p20;
	sub.s32 	%r109, %r1, %r571;
	shl.b32 	%r110, %r2, 10;
	setp.lt.u32 	%p21, %r109, %r110;
	add.s32 	%r570, %r570, 1;
	add.s32 	%r569, %r569, %r110;
	sub.s32 	%r568, %r568, %r110;
	@%p21 bra 	$L__BB7_95;
	bra.uni 	$L__BB7_80;
$L__BB7_82:
	setp.le.u32 	%p22, %r1, %r571;
	sub.s32 	%r111, %r1, %r571;
	setp.ge.s32 	%p23, %r30, %r111;
	or.pred  	%p24, %p22, %p23;
	@%p24 bra 	$L__BB7_95;
	not.b32 	%r113, %r30;
	add.s32 	%r43, %r1, %r113;
	add.s32 	%r114, %r38, %r4;
	sub.s32 	%r115, %r43, %r114;
	mul.lo.s32 	%r116, %r2, %r570;
	shl.b32 	%r117, %r116, 10;
	sub.s32 	%r118, %r115, %r117;
	shr.u32 	%r119, %r118, 8;
	add.s32 	%r44, %r119, 1;
	and.b32  	%r45, %r44, 7;
	setp.lt.u32 	%p25, %r118, 1792;
	mov.u32 	%r576, %r30;
	@%p25 bra 	$L__BB7_87;
	or.b32  	%r574, %r30, 1024;
	shr.u32 	%r120, %r568, 8;
	add.s32 	%r121, %r120, 1;
	and.b32  	%r122, %r121, 33554424;
	neg.s32 	%r572, %r122;
$L__BB7_85:
	.pragma "nounroll";
	add.s32 	%r123, %r569, -1024;
	cvt.u64.u32 	%rd152, %r123;
	mul.wide.u32 	%rd153, %r123, 4;
	add.s64 	%rd154, %rd1, %rd153;
	add.s64 	%rd155, %rd2, %rd153;
	add.s64 	%rd156, %rd112, %rd152;
	ld.global.u32 	%r124, [%rd154];
	ld.global.u32 	%r125, [%rd155];
	setp.ne.s32 	%p26, %r124, %r125;
	selp.u16 	%rs123, 1, 0, %p26;
	and.b16  	%rs124, %rs385, 255;
	setp.ne.s16 	%p28, %rs124, 0;
	and.pred  	%p29, %p28, %p26;
	min.s64 	%rd157, %rd156, %rd482;
	setp.eq.s16 	%p30, %rs124, 0;
	selp.b16 	%rs125, %rs123, %rs385, %p30;
	selp.b64 	%rd158, %rd156, %rd482, %p30;
	selp.b16 	%rs126, 1, %rs125, %p29;
	and.b16  	%rs127, %rs126, 255;
	selp.b64 	%rd159, %rd157, %rd158, %p29;
	add.s32 	%r126, %r569, -768;
	cvt.u64.u32 	%rd160, %r126;
	mul.wide.u32 	%rd161, %r126, 4;
	add.s64 	%rd162, %rd1, %rd161;
	add.s64 	%rd163, %rd2, %rd161;
	add.s64 	%rd164, %rd112, %rd160;
	ld.global.u32 	%r127, [%rd162];
	ld.global.u32 	%r128, [%rd163];
	setp.ne.s32 	%p31, %r127, %r128;
	selp.u16 	%rs128, 1, 0, %p31;
	setp.ne.s16 	%p33, %rs127, 0;
	and.pred  	%p34, %p33, %p31;
	min.s64 	%rd165, %rd164, %rd159;
	setp.eq.s16 	%p35, %rs127, 0;
	selp.b16 	%rs129, %rs128, %rs126, %p35;
	selp.b64 	%rd166, %rd164, %rd159, %p35;
	selp.b16 	%rs130, 1, %rs129, %p34;
	and.b16  	%rs131, %rs130, 255;
	selp.b64 	%rd167, %rd165, %rd166, %p34;
	add.s32 	%r129, %r569, -512;
	cvt.u64.u32 	%rd168, %r129;
	mul.wide.u32 	%rd169, %r129, 4;
	add.s64 	%rd170, %rd1, %rd169;
	add.s64 	%rd171, %rd2, %rd169;
	add.s64 	%rd172, %rd112, %rd168;
	ld.global.u32 	%r130, [%rd170];
	ld.global.u32 	%r131, [%rd171];
	setp.ne.s32 	%p36, %r130, %r131;
	selp.u16 	%rs132, 1, 0, %p36;
	setp.ne.s16 	%p38, %rs131, 0;
	and.pred  	%p39, %p38, %p36;
	min.s64 	%rd173, %rd172, %rd167;
	setp.eq.s16 	%p40, %rs131, 0;
	selp.b16 	%rs133, %rs132, %rs130, %p40;
	selp.b64 	%rd174, %rd172, %rd167, %p40;
	selp.b16 	%rs134, 1, %rs133, %p39;
	and.b16  	%rs135, %rs134, 255;
	selp.b64 	%rd175, %rd173, %rd174, %p39;
	add.s32 	%r132, %r569, 768;
	add.s32 	%r133, %r569, -256;
	cvt.u64.u32 	%rd176, %r133;
	mul.wide.u32 	%rd177, %r133, 4;
	add.s64 	%rd178, %rd1, %rd177;
	add.s64 	%rd179, %rd2, %rd177;
	add.s64 	%rd180, %rd112, %rd176;
	ld.global.u32 	%r134, [%rd178];
	ld.global.u32 	%r135, [%rd179];
	setp.ne.s32 	%p41, %r134, %r135;
	selp.u16 	%rs136, 1, 0, %p41;
	setp.ne.s16 	%p43, %rs135, 0;
	and.pred  	%p44, %p43, %p41;
	min.s64 	%rd181, %rd180, %rd175;
	setp.eq.s16 	%p45, %rs135, 0;
	selp.b16 	%rs137, %rs136, %rs134, %p45;
	selp.b64 	%rd182, %rd180, %rd175, %p45;
	selp.b16 	%rs138, 1, %rs137, %p44;
	and.b16  	%rs139, %rs138, 255;
	selp.b64 	%rd183, %rd181, %rd182, %p44;
	cvt.u64.u32 	%rd184, %r569;
	mul.wide.u32 	%rd185, %r569, 4;
	add.s64 	%rd186, %rd1, %rd185;
	add.s64 	%rd187, %rd2, %rd185;
	add.s64 	%rd188, %rd112, %rd184;
	ld.global.u32 	%r136, [%rd186];
	ld.global.u32 	%r137, [%rd187];
	setp.ne.s32 	%p46, %r136, %r137;
	selp.u16 	%rs140, 1, 0, %p46;
	setp.ne.s16 	%p48, %rs139, 0;
	and.pred  	%p49, %p48, %p46;
	min.s64 	%rd189, %rd188, %rd183;
	setp.eq.s16 	%p50, %rs139, 0;
	selp.b16 	%rs141, %rs140, %rs138, %p50;
	selp.b64 	%rd190, %rd188, %rd183, %p50;
	selp.b16 	%rs142, 1, %rs141, %p49;
	and.b16  	%rs143, %rs142, 255;
	selp.b64 	%rd191, %rd189, %rd190, %p49;
	add.s32 	%r138, %r569, 256;
	cvt.u64.u32 	%rd192, %r138;
	mul.wide.u32 	%rd193, %r138, 4;
	add.s64 	%rd194, %rd1, %rd193;
	add.s64 	%rd195, %rd2, %rd193;
	add.s64 	%rd196, %rd112, %rd192;
	ld.global.u32 	%r139, [%rd194];
	ld.global.u32 	%r140, [%rd195];
	setp.ne.s32 	%p51, %r139, %r140;
	selp.u16 	%rs144, 1, 0, %p51;
	setp.ne.s16 	%p53, %rs143, 0;
	and.pred  	%p54, %p53, %p51;
	min.s64 	%rd197, %rd196, %rd191;
	setp.eq.s16 	%p55, %rs143, 0;
	selp.b16 	%rs145, %rs144, %rs142, %p55;
	selp.b64 	%rd198, %rd196, %rd191, %p55;
	selp.b16 	%rs146, 1, %rs145, %p54;
	and.b16  	%rs147, %rs146, 255;
	selp.b64 	%rd199, %rd197, %rd198, %p54;
	add.s32 	%r141, %r569, 512;
	cvt.u64.u32 	%rd200, %r141;
	mul.wide.u32 	%rd201, %r141, 4;
	add.s64 	%rd202, %rd1, %rd201;
	add.s64 	%rd203, %rd2, %rd201;
	add.s64 	%rd204, %rd112, %rd200;
	ld.global.u32 	%r142, [%rd202];
	ld.global.u32 	%r143, [%rd203];
	setp.ne.s32 	%p56, %r142, %r143;
	selp.u16 	%rs148, 1, 0, %p56;
	setp.ne.s16 	%p58, %rs147, 0;
	and.pred  	%p59, %p58, %p56;
	min.s64 	%rd205, %rd204, %rd199;
	setp.eq.s16 	%p60, %rs147, 0;
	selp.b16 	%rs149, %rs148, %rs146, %p60;
	selp.b64 	%rd206, %rd204, %rd199, %p60;
	selp.b16 	%rs150, 1, %rs149, %p59;
	and.b16  	%rs151, %rs150, 255;
	selp.b64 	%rd207, %rd205, %rd206, %p59;
	cvt.u64.u32 	%rd208, %r132;
	mul.wide.u32 	%rd209, %r132, 4;
	add.s64 	%rd210, %rd1, %rd209;
	add.s64 	%rd211, %rd2, %rd209;
	add.s64 	%rd212, %rd112, %rd208;
	ld.global.u32 	%r144, [%rd210];
	ld.global.u32 	%r145, [%rd211];
	setp.ne.s32 	%p61, %r144, %r145;
	selp.u16 	%rs152, 1, 0, %p61;
	setp.ne.s16 	%p63, %rs151, 0;
	and.pred  	%p64, %p63, %p61;
	min.s64 	%rd213, %rd212, %rd207;
	setp.eq.s16 	%p65, %rs151, 0;
	selp.b16 	%rs153, %rs152, %rs150, %p65;
	selp.b64 	%rd214, %rd212, %rd207, %p65;
	selp.b16 	%rs385, 1, %rs153, %p64;
	selp.b64 	%rd482, %rd213, %rd214, %p64;
	add.s32 	%r574, %r574, 2048;
	add.s32 	%r569, %r569, 2048;
	add.s32 	%r572, %r572, 8;
	setp.ne.s32 	%p66, %r572, 0;
	@%p66 bra 	$L__BB7_85;
	add.s32 	%r576, %r574, -1024;
$L__BB7_87:
	setp.eq.s32 	%p67, %r45, 0;
	@%p67 bra 	$L__BB7_95;
	setp.lt.u32 	%p68, %r45, 4;
	@%p68 bra 	$L__BB7_90;
	add.s32 	%r146, %r576, %r571;
	cvt.u64.u32 	%rd216, %r146;
	mul.wide.u32 	%rd217, %r146, 4;
	add.s64 	%rd218, %rd1, %rd217;
	add.s64 	%rd219, %rd2, %rd217;
	add.s64 	%rd220, %rd112, %rd216;
	ld.global.u32 	%r147, [%rd218];
	ld.global.u32 	%r148, [%rd219];
	setp.ne.s32 	%p69, %r147, %r148;
	selp.u16 	%rs155, 1, 0, %p69;
	and.b16  	%rs156, %rs385, 255;
	setp.ne.s16 	%p71, %rs156, 0;
	and.pred  	%p72, %p71, %p69;
	min.s64 	%rd221, %rd220, %rd482;
	setp.eq.s16 	%p73, %rs156, 0;
	selp.b16 	%rs157, %rs155, %rs385, %p73;
	selp.b64 	%rd222, %rd220, %rd482, %p73;
	selp.b16 	%rs158, 1, %rs157, %p72;
	and.b16  	%rs159, %rs158, 255;
	selp.b64 	%rd223, %rd221, %rd222, %p72;
	add.s32 	%r149, %r146, 256;
	cvt.u64.u32 	%rd224, %r149;
	mul.wide.u32 	%rd225, %r149, 4;
	add.s64 	%rd226, %rd1, %rd225;
	add.s64 	%rd227, %rd2, %rd225;
	add.s64 	%rd228, %rd112, %rd224;
	ld.global.u32 	%r150, [%rd226];
	ld.global.u32 	%r151, [%rd227];
	setp.ne.s32 	%p74, %r150, %r151;
	selp.u16 	%rs160, 1, 0, %p74;
	setp.ne.s16 	%p76, %rs159, 0;
	and.pred  	%p77, %p76, %p74;
	min.s64 	%rd229, %rd228, %rd223;
	setp.eq.s16 	%p78, %rs159, 0;
	selp.b16 	%rs161, %rs160, %rs158, %p78;
	selp.b64 	%rd230, %rd228, %rd223, %p78;
	selp.b16 	%rs162, 1, %rs161, %p77;
	and.b16  	%rs163, %rs162, 255;
	selp.b64 	%rd231, %rd229, %rd230, %p77;
	add.s32 	%r152, %r146, 512;
	cvt.u64.u32 	%rd232, %r152;
	mul.wide.u32 	%rd233, %r152, 4;
	add.s64 	%rd234, %rd1, %rd233;
	add.s64 	%rd235, %rd2, %rd233;
	add.s64 	%rd236, %rd112, %rd232;
	ld.global.u32 	%r153, [%rd234];
	ld.global.u32 	%r154, [%rd235];
	setp.ne.s32 	%p79, %r153, %r154;
	selp.u16 	%rs164, 1, 0, %p79;
	setp.ne.s16 	%p81, %rs163, 0;
	and.pred  	%p82, %p81, %p79;
	min.s64 	%rd237, %rd236, %rd231;
	setp.eq.s16 	%p83, %rs163, 0;
	selp.b16 	%rs165, %rs164, %rs162, %p83;
	selp.b64 	%rd238, %rd236, %rd231, %p83;
	selp.b16 	%rs166, 1, %rs165, %p82;
	and.b16  	%rs167, %rs166, 255;
	selp.b64 	%rd239, %rd237, %rd238, %p82;
	add.s32 	%r155, %r146, 768;
	cvt.u64.u32 	%rd240, %r155;
	mul.wide.u32 	%rd241, %r155, 4;
	add.s64 	%rd242, %rd1, %rd241;
	add.s64 	%rd243, %rd2, %rd241;
	add.s64 	%rd244, %rd112, %rd240;
	ld.global.u32 	%r156, [%rd242];
	ld.global.u32 	%r157, [%rd243];
	setp.ne.s32 	%p84, %r156, %r157;
	selp.u16 	%rs168, 1, 0, %p84;
	setp.ne.s16 	%p86, %rs167, 0;
	and.pred  	%p87, %p86, %p84;
	min.s64 	%rd245, %rd244, %rd239;
	setp.eq.s16 	%p88, %rs167, 0;
	selp.b16 	%rs169, %rs168, %rs166, %p88;
	selp.b64 	%rd246, %rd244, %rd239, %p88;
	selp.b16 	%rs385, 1, %rs169, %p87;
	selp.b64 	%rd482, %rd245, %rd246, %p87;
	add.s32 	%r576, %r576, 1024;
$L__BB7_90:
	and.b32  	%r158, %r44, 3;
	setp.eq.s32 	%p89, %r158, 0;
	@%p89 bra 	$L__BB7_95;
	setp.eq.s32 	%p90, %r158, 1;
	@%p90 bra 	$L__BB7_93;
	add.s32 	%r159, %r576, %r571;
	cvt.u64.u32 	%rd248, %r159;
	mul.wide.u32 	%rd249, %r159, 4;
	add.s64 	%rd250, %rd1, %rd249;
	add.s64 	%rd251, %rd2, %rd249;
	add.s64 	%rd252, %rd112, %rd248;
	ld.global.u32 	%r160, [%rd250];
	ld.global.u32 	%r161, [%rd251];
	setp.ne.s32 	%p91, %r160, %r161;
	selp.u16 	%rs171, 1, 0, %p91;
	and.b16  	%rs172, %rs385, 255;
	setp.ne.s16 	%p93, %rs172, 0;
	and.pred  	%p94, %p93, %p91;
	min.s64 	%rd253, %rd252, %rd482;
	setp.eq.s16 	%p95, %rs172, 0;
	selp.b16 	%rs173, %rs171, %rs385, %p95;
	selp.b64 	%rd254, %rd252, %rd482, %p95;
	selp.b16 	%rs174, 1, %rs173, %p94;
	and.b16  	%rs175, %rs174, 255;
	selp.b64 	%rd255, %rd253, %rd254, %p94;
	add.s32 	%r162, %r159, 256;
	cvt.u64.u32 	%rd256, %r162;
	mul.wide.u32 	%rd257, %r162, 4;
	add.s64 	%rd258, %rd1, %rd257;
	add.s64 	%rd259, %rd2, %rd257;
	add.s64 	%rd260, %rd112, %rd256;
	ld.global.u32 	%r163, [%rd258];
	ld.global.u32 	%r164, [%rd259];
	setp.ne.s32 	%p96, %r163, %r164;
	selp.u16 	%rs176, 1, 0, %p96;
	setp.ne.s16 	%p98, %rs175, 0;
	and.pred  	%p99, %p98, %p96;
	min.s64 	%rd261, %rd260, %rd255;
	setp.eq.s16 	%p100, %rs175, 0;
	selp.b16 	%rs177, %rs176, %rs174, %p100;
	selp.b64 	%rd262, %rd260, %rd255, %p100;
	selp.b16 	%rs385, 1, %rs177, %p99;
	selp.b64 	%rd482, %rd261, %rd262, %p99;
	add.s32 	%r576, %r576, 512;
$L__BB7_93:
	and.b32  	%r165, %r43, 256;
	setp.ne.s32 	%p101, %r165, 0;
	@%p101 bra 	$L__BB7_95;
	add.s32 	%r166, %r576, %r571;
	cvt.u64.u32 	%rd263, %r166;
	mul.wide.u32 	%rd264, %r166, 4;
	add.s64 	%rd265, %rd1, %rd264;
	add.s64 	%rd266, %rd2, %rd264;
	add.s64 	%rd267, %rd112, %rd263;
	ld.global.u32 	%r167, [%rd265];
	ld.global.u32 	%r168, [%rd266];
	setp.ne.s32 	%p102, %r167, %r168;
	selp.u16 	%rs178, 1, 0, %p102;
	and.b16  	%rs179, %rs385, 255;
	setp.ne.s16 	%p104, %rs179, 0;
	and.pred  	%p105, %p104, %p102;
	min.s64 	%rd268, %rd267, %rd482;
	setp.eq.s16 	%p106, %rs179, 0;
	selp.b16 	%rs180, %rs178, %rs385, %p106;
	selp.b64 	%rd269, %rd267, %rd482, %p106;
	selp.b16 	%rs385, 1, %rs180, %p105;
	selp.b64 	%rd482, %rd268, %rd269, %p105;
$L__BB7_95:
	// begin inline asm
	mov.u32 %r169, %laneid;
	// end inline asm
	cvt.u32.u16 	%r190, %rs385;
	and.b32  	%r171, %r190, 255;
	mov.b32 	%r187, 1;
	mov.b32 	%r188, 31;
	mov.b32 	%r189, -1;
	// begin inline asm
	shfl.sync.down.b32 %r170, %r171, %r187, %r188, %r189;
	// end inline asm
	// begin inline asm
	shfl.sync.down.b32 %r175, %r176, %r187, %r188, %r189;
	// end inline asm
	mov.b64 	{%r181, %r186}, %rd482;
	// begin inline asm
	shfl.sync.down.b32 %r180, %r181, %r187, %r188, %r189;
	// end inline asm
	// begin inline asm
	shfl.sync.down.b32 %r185, %r186, %r187, %r188, %r189;
	// end inline asm
	mov.b64 	%rd88, {%r180, %r185};
	cvt.u16.u32 	%rs74, %r170;
	setp.gt.s32 	%p107, %r169, 30;
	@%p107 bra 	$L__BB7_99;
	and.b16  	%rs181, %rs385, 255;
	setp.eq.s16 	%p108, %rs181, 0;
	and.b16  	%rs182, %rs74, 255;
	setp.eq.s16 	%p109, %rs182, 0;
	or.pred  	%p110, %p108, %p109;
	@%p110 bra 	$L__BB7_98;
	min.s64 	%rd482, %rd88, %rd482;
	mov.b16 	%rs385, 1;
	bra.uni 	$L__BB7_99;
$L__BB7_98:
	setp.eq.s16 	%p111, %rs181, 0;
	selp.b16 	%rs385, %rs74, %rs385, %p111;
	selp.b64 	%rd482, %rd88, %rd482, %p111;
$L__BB7_99:
	cvt.u32.u16 	%r211, %rs385;
	and.b32  	%r192, %r211, 255;
	mov.b32 	%r208, 2;
	mov.b32 	%r209, 31;
	mov.b32 	%r210, -1;
	// begin inline asm
	shfl.sync.down.b32 %r191, %r192, %r208, %r209, %r210;
	// end inline asm
	// begin inline asm
	shfl.sync.down.b32 %r196, %r197, %r208, %r209, %r210;
	// end inline asm
	mov.b64 	{%r202, %r207}, %rd482;
	// begin inline asm
	shfl.sync.down.b32 %r201, %r202, %r208, %r209, %r210;
	// end inline asm
	// begin inline asm
	shfl.sync.down.b32 %r206, %r207, %r208, %r209, %r210;
	// end inline asm
	mov.b64 	%rd92, {%r201, %r206};
	cvt.u16.u32 	%rs77, %r191;
	setp.gt.s32 	%p112, %r169, 29;
	@%p112 bra 	$L__BB7_103;
	and.b16  	%rs185, %rs385, 255;
	setp.eq.s16 	%p113, %rs185, 0;
	and.b16  	%rs186, %rs77, 255;
	setp.eq.s16 	%p114, %rs186, 0;
	or.pred  	%p115, %p113, %p114;
	@%p115 bra 	$L__BB7_102;
	min.s64 	%rd482, %rd92, %rd482;
	mov.b16 	%rs385, 1;
	bra.uni 	$L__BB7_103;
$L__BB7_102:
	setp.eq.s16 	%p116, %rs185, 0;
	selp.b16 	%rs385, %rs77, %rs385, %p116;
	selp.b64 	%rd482, %rd92, %rd482, %p116;
$L__BB7_103:
	cvt.u32.u16 	%r232, %rs385;
	and.b32  	%r213, %r232, 255;
	mov.b32 	%r229, 4;
	mov.b32 	%r230, 31;
	mov.b32 	%r231, -1;
	// begin inline asm
	shfl.sync.down.b32 %r212, %r213, %r229, %r230, %r231;
	// end inline asm
	// begin inline asm
	shfl.sync.down.b32 %r217, %r218, %r229, %r230, %r231;
	// end inline asm
	mov.b64 	{%r223, %r228}, %rd482;
	// begin inline asm
	shfl.sync.down.b32 %r222, %r223, %r229, %r230, %r231;
	// end inline asm
	// begin inline asm
	shfl.sync.down.b32 %r227, %r228, %r229, %r230, %r231;
	// end inline asm
	mov.b64 	%rd96, {%r222, %r227};
	cvt.u16.u32 	%rs80, %r212;
	setp.gt.s32 	%p117, %r169, 27;
	@%p117 bra 	$L__BB7_107;
	and.b16  	%rs189, %rs385, 255;
	setp.eq.s16 	%p118, %rs189, 0;
	and.b16  	%rs190, %rs80, 255;
	setp.eq.s16 	%p119, %rs190, 0;
	or.pred  	%p120, %p118, %p119;
	@%p120 bra 	$L__BB7_106;
	min.s64 	%rd482, %rd96, %rd482;
	mov.b16 	%rs385, 1;
	bra.uni 	$L__BB7_107;
$L__BB7_106:
	setp.eq.s16 	%p121, %rs189, 0;
	selp.b16 	%rs385, %rs80, %rs385, %p121;
	selp.b64 	%rd482, %rd96, %rd482, %p121;
$L__BB7_107:
	cvt.u32.u16 	%r253, %rs385;
	and.b32  	%r234, %r253, 255;
	mov.b32 	%r250, 8;
	mov.b32 	%r251, 31;
	mov.b32 	%r252, -1;
	// begin inline asm
	shfl.sync.down.b32 %r233, %r234, %r250, %r251, %r252;
	// end inline asm
	// begin inline asm
	shfl.sync.down.b32 %r238, %r239, %r250, %r251, %r252;
	// end inline asm
	mov.b64 	{%r244, %r249}, %rd482;
	// begin inline asm
	shfl.sync.down.b32 %r243, %r244, %r250, %r251, %r252;
	// end inline asm
	// begin inline asm
	shfl.sync.down.b32 %r248, %r249, %r250, %r251, %r252;
	// end inline asm
	mov.b64 	%rd100, {%r243, %r248};
	cvt.u16.u32 	%rs83, %r233;
	setp.gt.s32 	%p122, %r169, 23;
	@%p122 bra 	$L__BB7_111;
	and.b16  	%rs193, %rs385, 255;
	setp.eq.s16 	%p123, %rs193, 0;
	and.b16  	%rs194, %rs83, 255;
	setp.eq.s16 	%p124, %rs194, 0;
	or.pred  	%p125, %p123, %p124;
	@%p125 bra 	$L__BB7_110;
	min.s64 	%rd482, %rd100, %rd482;
	mov.b16 	%rs385, 1;
	bra.uni 	$L__BB7_111;
$L__BB7_110:
	setp.eq.s16 	%p126, %rs193, 0;
	selp.b16 	%rs385, %rs83, %rs385, %p126;
	selp.b64 	%rd482, %rd100, %rd482, %p126;
$L__BB7_111:
	cvt.u32.u16 	%r274, %rs385;
	and.b32  	%r255, %r274, 255;
	mov.b32 	%r271, 16;
	mov.b32 	%r272, 31;
	mov.b32 	%r273, -1;
	// begin inline asm
	shfl.sync.down.b32 %r254, %r255, %r271, %r272, %r273;
	// end inline asm
	// begin inline asm
	shfl.sync.down.b32 %r259, %r260, %r271, %r272, %r273;
	// end inline asm
	mov.b64 	{%r265, %r270}, %rd482;
	// begin inline asm
	shfl.sync.down.b32 %r264, %r265, %r271, %r272, %r273;
	// end inline asm
	// begin inline asm
	shfl.sync.down.b32 %r269, %r270, %r271, %r272, %r273;
	// end inline asm
	mov.b64 	%rd104, {%r264, %r269};
	cvt.u16.u32 	%rs86, %r254;
	setp.gt.s32 	%p127, %r169, 15;
	@%p127 bra 	$L__BB7_115;
	and.b16  	%rs197, %rs385, 255;
	setp.eq.s16 	%p128, %rs197, 0;
	and.b16  	%rs198, %rs86, 255;
	setp.eq.s16 	%p129, %rs198, 0;
	or.pred  	%p130, %p128, %p129;
	@%p130 bra 	$L__BB7_114;
	min.s64 	%rd482, %rd104, %rd482;
	mov.b16 	%rs385, 1;
	bra.uni 	$L__BB7_115;
$L__BB7_114:
	setp.eq.s16 	%p131, %rs197, 0;
	selp.b16 	%rs385, %rs86, %rs385, %p131;
	selp.b64 	%rd482, %rd104, %rd482, %p131;
$L__BB7_115:
	setp.ne.s32 	%p132, %r169, 0;
	@%p132 bra 	$L__BB7_117;
	shr.u32 	%r275, %r30, 1;
	and.b32  	%r276, %r275, 496;
	mov.u32 	%r277, _ZZN3cub18CUB_300001_SM_10006detail6reduce18DeviceReduceKernelINS2_10policy_hubIN4cuda3std3__45tupleIJblEEEjN6thrust24THRUST_300001_SM_1000_NS8cuda_cub9__find_if7functorIS9_EEE10Policy1000ENSB_12zip_iteratorINS8_IJNSD_26transform_input_iterator_tIbNSC_6detail35transform_pair_of_input_iterators_tIbNSB_6detail15normal_iteratorINSB_10device_ptrIiEEEESQ_NS7_8equal_toIiEEEENS7_10__not_fn_tINS7_10__identityEEEEENSB_17counting_iteratorIlNSB_11use_defaultESZ_SZ_EEEEEEEjSF_S9_SV_EEvT0_PT3_T1_NS0_13GridEvenShareIS16_EET2_T4_E12temp_storage;
	add.s32 	%r278, %r277, %r276;
	st.shared.u8 	[%r278+8], %rs385;
	st.shared.u64 	[%r278+16], %rd482;
$L__BB7_117:
	bar.sync 	0;
	setp.ne.s32 	%p133, %r30, 0;
	@%p133 bra 	$L__BB7_119;
	ld.shared.u8 	%rs201, [_ZZN3cub18CUB_300001_SM_10006detail6reduce18DeviceReduceKernelINS2_10policy_hubIN4cuda3std3__45tupleIJblEEEjN6thrust24THRUST_300001_SM_1000_NS8cuda_cub9__find_if7functorIS9_EEE10Policy1000ENSB_12zip_iteratorINS8_IJNSD_26transform_input_iterator_tIbNSC_6detail35transform_pair_of_input_iterators_tIbNSB_6detail15normal_iteratorINSB_10device_ptrIiEEEESQ_NS7_8equal_toIiEEEENS7_10__not_fn_tINS7_10__identityEEEEENSB_17counting_iteratorIlNSB_11use_defaultESZ_SZ_EEEEEEEjSF_S9_SV_EEvT0_PT3_T1_NS0_13GridEvenShareIS16_EET2_T4_E12temp_storage+24];
	ld.shared.u64 	%rd270, [_ZZN3cub18CUB_300001_SM_10006detail6reduce18DeviceReduceKernelINS2_10policy_hubIN4cuda3std3__45tupleIJblEEEjN6thrust24THRUST_300001_SM_1000_NS8cuda_cub9__find_if7functorIS9_EEE10Policy1000ENSB_12zip_iteratorINS8_IJNSD_26transform_input_iterator_tIbNSC_6detail35transform_pair_of_input_iterators_tIbNSB_6detail15normal_iteratorINSB_10device_ptrIiEEEESQ_NS7_8equal_toIiEEEENS7_10__not_fn_tINS7_10__identityEEEEENSB_17counting_iteratorIlNSB_11use_defaultESZ_SZ_EEEEEEEjSF_S9_SV_EEvT0_PT3_T1_NS0_13GridEvenShareIS16_EET2_T4_E12temp_storage+32];
	and.b16  	%rs202, %rs385, 255;
	setp.eq.s16 	%p134, %rs202, 0;
	setp.eq.s16 	%p135, %rs201, 0;
	min.s64 	%rd271, %rd270, %rd482;
	selp.b16 	%rs203, %rs385, 1, %p135;
	selp.b16 	%rs204, %rs201, %rs203, %p134;
	and.b16  	%rs205, %rs204, 255;
	selp.b64 	%rd272, %rd482, %rd271, %p135;
	selp.b64 	%rd273, %rd270, %rd272, %p134;
	ld.shared.u8 	%rs206, [_ZZN3cub18CUB_300001_SM_10006detail6reduce18DeviceReduceKernelINS2_10policy_hubIN4cuda3std3__45tupleIJblEEEjN6thrust24THRUST_300001_SM_1000_NS8cuda_cub9__find_if7functorIS9_EEE10Policy1000ENSB_12zip_iteratorINS8_IJNSD_26transform_input_iterator_tIbNSC_6detail35transform_pair_of_input_iterators_tIbNSB_6detail15normal_iteratorINSB_10device_ptrIiEEEESQ_NS7_8equal_toIiEEEENS7_10__not_fn_tINS7_10__identityEEEEENSB_17counting_iteratorIlNSB_11use_defaultESZ_SZ_EEEEEEEjSF_S9_SV_EEvT0_PT3_T1_NS0_13GridEvenShareIS16_EET2_T4_E12temp_storage+40];
	ld.shared.u64 	%rd274, [_ZZN3cub18CUB_300001_SM_10006detail6reduce18DeviceReduceKernelINS2_10policy_hubIN4cuda3std3__45tupleIJblEEEjN6thrust24THRUST_300001_SM_1000_NS8cuda_cub9__find_if7functorIS9_EEE10Policy1000ENSB_12zip_iteratorINS8_IJNSD_26transform_input_iterator_tIbNSC_6detail35transform_pair_of_input_iterators_tIbNSB_6detail15normal_iteratorINSB_10device_ptrIiEEEESQ_NS7_8equal_toIiEEEENS7_10__not_fn_tINS7_10__identityEEEEENSB_17counting_iteratorIlNSB_11use_defaultESZ_SZ_EEEEEEEjSF_S9_SV_EEvT0_PT3_T1_NS0_13GridEvenShareIS16_EET2_T4_E12temp_storage+48];
	setp.eq.s16 	%p136, %rs205, 0;
	setp.eq.s16 	%p137, %rs206, 0;
	min.s64 	%rd275, %rd274, %rd273;
	selp.b16 	%rs207, %rs204, 1, %p137;
	selp.b16 	%rs208, %rs206, %rs207, %p136;
	and.b16  	%rs209, %rs208, 255;
	selp.b64 	%rd276, %rd273, %rd275, %p137;
	selp.b64 	%rd277, %rd274, %rd276, %p136;
	ld.shared.u8 	%rs210, [_ZZN3cub18CUB_300001_SM_10006detail6reduce18DeviceReduceKernelINS2_10policy_hubIN4cuda3std3__45tupleIJblEEEjN6thrust24THRUST_300001_SM_1000_NS8cuda_cub9__find_if7functorIS9_EEE10Policy1000ENSB_12zip_iteratorINS8_IJNSD_26transform_input_iterator_tIbNSC_6detail35transform_pair_of_input_iterators_tIbNSB_6detail15normal_iteratorINSB_10device_ptrIiEEEESQ_NS7_8equal_toIiEEEENS7_10__not_fn_tINS7_10__identityEEEEENSB_17counting_iteratorIlNSB_11use_defaultESZ_SZ_EEEEEEEjSF_S9_SV_EEvT0_PT3_T1_NS0_13GridEvenShareIS16_EET2_T4_E12temp_storage+56];
	ld.shared.u64 	%rd278, [_ZZN3cub18CUB_300001_SM_10006detail6reduce18DeviceReduceKernelINS2_10policy_hubIN4cuda3std3__45tupleIJblEEEjN6thrust24THRUST_300001_SM_1000_NS8cuda_cub9__find_if7functorIS9_EEE10Policy1000ENSB_12zip_iteratorINS8_IJNSD_26transform_input_iterator_tIbNSC_6detail35transform_pair_of_input_iterators_tIbNSB_6detail15normal_iteratorINSB_10device_ptrIiEEEESQ_NS7_8equal_toIiEEEENS7_10__not_fn_tINS7_10__identityEEEEENSB_17counting_iteratorIlNSB_11use_defaultESZ_SZ_EEEEEEEjSF_S9_SV_EEvT0_PT3_T1_NS0_13GridEvenShareIS16_EET2_T4_E12temp_storage+64];
	setp.eq.s16 	%p138, %rs209, 0;
	setp.eq.s16 	%p139, %rs210, 0;
	min.s64 	%rd279, %rd278, %rd277;
	selp.b16 	%rs211, %rs208, 1, %p139;
	selp.b16 	%rs212, %rs210, %rs211, %p138;
	and.b16  	%rs213, %rs212, 255;
	selp.b64 	%rd280, %rd277, %rd279, %p139;
	selp.b64 	%rd281, %rd278, %rd280, %p138;
	ld.shared.u8 	%rs214, [_ZZN3cub18CUB_300001_SM_10006detail6reduce18DeviceReduceKernelINS2_10policy_hubIN4cuda3std3__45tupleIJblEEEjN6thrust24THRUST_300001_SM_1000_NS8cuda_cub9__find_if7functorIS9_EEE10Policy1000ENSB_12zip_iteratorINS8_IJNSD_26transform_input_iterator_tIbNSC_6detail35transform_pair_of_input_iterators_tIbNSB_6detail15normal_iteratorINSB_10device_ptrIiEEEESQ_NS7_8equal_toIiEEEENS7_10__not_fn_tINS7_10__identityEEEEENSB_17counting_iteratorIlNSB_11use_defaultESZ_SZ_EEEEEEEjSF_S9_SV_EEvT0_PT3_T1_NS0_13GridEvenShareIS16_EET2_T4_E12temp_storage+72];
	ld.shared.u64 	%rd282, [_ZZN3cub18CUB_300001_SM_10006detail6reduce18DeviceReduceKernelINS2_10policy_hubIN4cuda3std3__45tupleIJblEEEjN6thrust24THRUST_300001_SM_1000_NS8cuda_cub9__find_if7functorIS9_EEE10Policy1000ENSB_12zip_iteratorINS8_IJNSD_26transform_input_iterator_tIbNSC_6detail35transform_pair_of_input_iterators_tIbNSB_6detail15normal_iteratorINSB_10device_ptrIiEEEESQ_NS7_8equal_toIiEEEENS7_10__not_fn_tINS7_10__identityEEEEENSB_17counting_iteratorIlNSB_11use_defaultESZ_SZ_EEEEEEEjSF_S9_SV_EEvT0_PT3_T1_NS0_13GridEvenShareIS16_EET2_T4_E12temp_storage+80];
	setp.eq.s16 	%p140, %rs213, 0;
	setp.eq.s16 	%p141, %rs214, 0;
	min.s64 	%rd283, %rd282, %rd281;
	selp.b16 	%rs215, %rs212, 1, %p141;
	selp.b16 	%rs216, %rs214, %rs215, %p140;
	and.b16  	%rs217, %rs216, 255;
	selp.b64 	%rd284, %rd281, %rd283, %p141;
	selp.b64 	%rd285, %rd282, %rd284, %p140;
	ld.shared.u8 	%rs218, [_ZZN3cub18CUB_300001_SM_10006detail6reduce18DeviceReduceKernelINS2_10policy_hubIN4cuda3std3__45tupleIJblEEEjN6thrust24THRUST_300001_SM_1000_NS8cuda_cub9__find_if7functorIS9_EEE10Policy1000ENSB_12zip_iteratorINS8_IJNSD_26transform_input_iterator_tIbNSC_6detail35transform_pair_of_input_iterators_tIbNSB_6detail15normal_iteratorINSB_10device_ptrIiEEEESQ_NS7_8equal_toIiEEEENS7_10__not_fn_tINS7_10__identityEEEEENSB_17counting_iteratorIlNSB_11use_defaultESZ_SZ_EEEEEEEjSF_S9_SV_EEvT0_PT3_T1_NS0_13GridEvenShareIS16_EET2_T4_E12temp_storage+88];
	ld.shared.u64 	%rd286, [_ZZN3cub18CUB_300001_SM_10006detail6reduce18DeviceReduceKernelINS2_10policy_hubIN4cuda3std3__45tupleIJblEEEjN6thrust24THRUST_300001_SM_1000_NS8cuda_cub9__find_if7functorIS9_EEE10Policy1000ENSB_12zip_iteratorINS8_IJNSD_26transform_input_iterator_tIbNSC_6detail35transform_pair_of_input_iterators_tIbNSB_6detail15normal_iteratorINSB_10device_ptrIiEEEESQ_NS7_8equal_toIiEEEENS7_10__not_fn_tINS7_10__identityEEEEENSB_17counting_iteratorIlNSB_11use_defaultESZ_SZ_EEEEEEEjSF_S9_SV_EEvT0_PT3_T1_NS0_13GridEvenShareIS16_EET2_T4_E12temp_storage+96];
	setp.eq.s16 	%p142, %rs217, 0;
	setp.eq.s16 	%p143, %rs218, 0;
	min.s64 	%rd287, %rd286, %rd285;
	selp.b16 	%rs219, %rs216, 1, %p143;
	selp.b16 	%rs220, %rs218, %rs219, %p142;
	and.b16  	%rs221, %rs220, 255;
	selp.b64 	%rd288, %rd285, %rd287, %p143;
	selp.b64 	%rd289, %rd286, %rd288, %p142;
	ld.shared.u8 	%rs222, [_ZZN3cub18CUB_300001_SM_10006detail6reduce18DeviceReduceKernelINS2_10policy_hubIN4cuda3std3__45tupleIJblEEEjN6thrust24THRUST_300001_SM_1000_NS8cuda_cub9__find_if7functorIS9_EEE10Policy1000ENSB_12zip_iteratorINS8_IJNSD_26transform_input_iterator_tIbNSC_6detail35transform_pair_of_input_iterators_tIbNSB_6detail15normal_iteratorINSB_10device_ptrIiEEEESQ_NS7_8equal_toIiEEEENS7_10__not_fn_tINS7_10__identityEEEEENSB_17counting_iteratorIlNSB_11use_defaultESZ_SZ_EEEEEEEjSF_S9_SV_EEvT0_PT3_T1_NS0_13GridEvenShareIS16_EET2_T4_E12temp_storage+104];
	ld.shared.u64 	%rd290, [_ZZN3cub18CUB_300001_SM_10006detail6reduce18DeviceReduceKernelINS2_10policy_hubIN4cuda3std3__45tupleIJblEEEjN6thrust24THRUST_300001_SM_1000_NS8cuda_cub9__find_if7functorIS9_EEE10Policy1000ENSB_12zip_iteratorINS8_IJNSD_26transform_input_iterator_tIbNSC_6detail35transform_pair_of_input_iterators_tIbNSB_6detail15normal_iteratorINSB_10device_ptrIiEEEESQ_NS7_8equal_toIiEEEENS7_10__not_fn_tINS7_10__identityEEEEENSB_17counting_iteratorIlNSB_11use_defaultESZ_SZ_EEEEEEEjSF_S9_SV_EEvT0_PT3_T1_NS0_13GridEvenShareIS16_EET2_T4_E12temp_storage+112];
	setp.eq.s16 	%p144, %rs221, 0;
	setp.eq.s16 	%p145, %rs222, 0;
	min.s64 	%rd291, %rd290, %rd289;
	selp.b16 	%rs223, %rs220, 1, %p145;
	selp.b16 	%rs224, %rs222, %rs223, %p144;
	and.b16  	%rs225, %rs224, 255;
	selp.b64 	%rd292, %rd289, %rd291, %p145;
	selp.b64 	%rd293, %rd290, %rd292, %p144;
	ld.shared.u8 	%rs226, [_ZZN3cub18CUB_300001_SM_10006detail6reduce18DeviceReduceKernelINS2_10policy_hubIN4cuda3std3__45tupleIJblEEEjN6thrust24THRUST_300001_SM_1000_NS8cuda_cub9__find_if7functorIS9_EEE10Policy1000ENSB_12zip_iteratorINS8_IJNSD_26transform_input_iterator_tIbNSC_6detail35transform_pair_of_input_iterators_tIbNSB_6detail15normal_iteratorINSB_10device_ptrIiEEEESQ_NS7_8equal_toIiEEEENS7_10__not_fn_tINS7_10__identityEEEEENSB_17counting_iteratorIlNSB_11use_defaultESZ_SZ_EEEEEEEjSF_S9_SV_EEvT0_PT3_T1_NS0_13GridEvenShareIS16_EET2_T4_E12temp_storage+120];
	ld.shared.u64 	%rd294, [_ZZN3cub18CUB_300001_SM_10006detail6reduce18DeviceReduceKernelINS2_10policy_hubIN4cuda3std3__45tupleIJblEEEjN6thrust24THRUST_300001_SM_1000_NS8cuda_cub9__find_if7functorIS9_EEE10Policy1000ENSB_12zip_iteratorINS8_IJNSD_26transform_input_iterator_tIbNSC_6detail35transform_pair_of_input_iterators_tIbNSB_6detail15normal_iteratorINSB_10device_ptrIiEEEESQ_NS7_8equal_toIiEEEENS7_10__not_fn_tINS7_10__identityEEEEENSB_17counting_iteratorIlNSB_11use_defaultESZ_SZ_EEEEEEEjSF_S9_SV_EEvT0_PT3_T1_NS0_13GridEvenShareIS16_EET2_T4_E12temp_storage+128];
	setp.eq.s16 	%p146, %rs225, 0;
	setp.eq.s16 	%p147, %rs226, 0;
	min.s64 	%rd295, %rd294, %rd293;
	selp.b16 	%rs227, %rs224, 1, %p147;
	selp.b16 	%rs385, %rs226, %rs227, %p146;
	selp.b64 	%rd296, %rd293, %rd295, %p147;
	selp.b64 	%rd482, %rd294, %rd296, %p146;
$L__BB7_119:
	mov.u32 	%r560, %tid.x;
	setp.ne.s32 	%p324, %r560, 0;
	@%p324 bra 	$L__BB7_121;
	ld.param.u64 	%rd472, [_ZN3cub18CUB_300001_SM_10006detail6reduce18DeviceReduceKernelINS2_10policy_hubIN4cuda3std3__45tupleIJblEEEjN6thrust24THRUST_300001_SM_1000_NS8cuda_cub9__find_if7functorIS9_EEE10Policy1000ENSB_12zip_iteratorINS8_IJNSD_26transform_input_iterator_tIbNSC_6detail35transform_pair_of_input_iterators_tIbNSB_6detail15normal_iteratorINSB_10device_ptrIiEEEESQ_NS7_8equal_toIiEEEENS7_10__not_fn_tINS7_10__identityEEEEENSB_17counting_iteratorIlNSB_11use_defaultESZ_SZ_EEEEEEEjSF_S9_SV_EEvT0_PT3_T1_NS0_13GridEvenShareIS16_EET2_T4__param_1];
	cvta.to.global.u64 	%rd469, %rd472;
	mul.wide.u32 	%rd470, %r3, 16;
	add.s64 	%rd471, %rd469, %rd470;
	st.global.u8 	[%rd471], %rs385;
	st.global.u64 	[%rd471+8], %rd482;
$L__BB7_121:
	ret;

}
	// .globl	_ZN3cub18CUB_300001_SM_10006detail6reduce28DeviceReduceSingleTileKernelINS2_10policy_hubIN4cuda3std3__45tupleIJblEEEjN6thrust24THRUST_300001_SM_1000_NS8cuda_cub9__find_if7functorIS9_EEE10Policy1000EPS9_SI_iSF_S9_S9_NS7_10__identityEEEvT0_T1_T2_T3_T4_T6_
.visible .entry _ZN3cub18CUB_300001_SM_10006detail6reduce28DeviceReduceSingleTileKernelINS2_10policy_hubIN4cuda3std3__45tupleIJblEEEjN6thrust24THRUST_300001_SM_1000_NS8cuda_cub9__find_if7functorIS9_EEE10Policy1000EPS9_SI_iSF_S9_S9_NS7_10__identityEEEvT0_T1_T2_T3_T4_T6_(
	.param .u64 .ptr .align 1 _ZN3cub18CUB_300001_SM_10006detail6reduce28DeviceReduceSingleTileKernelINS2_10policy_hubIN4cuda3std3__45tupleIJblEEEjN6thrust24THRUST_300001_SM_1000_NS8cuda_cub9__find_if7functorIS9_EEE10Policy1000EPS9_SI_iSF_S9_S9_NS7_10__identityEEEvT0_T1_T2_T3_T4_T6__param_0,
	.param .u64 .ptr .align 1 _ZN3cub18CUB_300001_SM_10006detail6reduce28DeviceReduceSingleTileKernelINS2_10policy_hubIN4cuda3std3__45tupleIJblEEEjN6thrust24THRUST_300001_SM_1000_NS8cuda_cub9__find_if7functorIS9_EEE10Policy1000EPS9_SI_iSF_S9_S9_NS7_10__identityEEEvT0_T1_T2_T3_T4_T6__param_1,
	.param .u32 _ZN3cub18CUB_300001_SM_10006detail6reduce28DeviceReduceSingleTileKernelINS2_10policy_hubIN4cuda3std3__45tupleIJblEEEjN6thrust24THRUST_300001_SM_1000_NS8cuda_cub9__find_if7functorIS9_EEE10Policy1000EPS9_SI_iSF_S9_S9_NS7_10__identityEEEvT0_T1_T2_T3_T4_T6__param_2,
	.param .align 1 .b8 _ZN3cub18CUB_300001_SM_10006detail6reduce28DeviceReduceSingleTileKernelINS2_10policy_hubIN4cuda3std3__45tupleIJblEEEjN6thrust24THRUST_300001_SM_1000_NS8cuda_cub9__find_if7functorIS9_EEE10Policy1000EPS9_SI_iSF_S9_S9_NS7_10__identityEEEvT0_T1_T2_T3_T4_T6__param_3[1],
	.param .align 8 .b8 _ZN3cub18CUB_300001_SM_10006detail6reduce28DeviceReduceSingleTileKernelINS2_10policy_hubIN4cuda3std3__45tupleIJblEEEjN6thrust24THRUST_300001_SM_1000_NS8cuda_cub9__find_if7functorIS9_EEE10Policy1000EPS9_SI_iSF_S9_S9_NS7_10__identityEEEvT0_T1_T2_T3_T4_T6__param_4[16],
	.param .align 1 .b8 _ZN3cub18CUB_300001_SM_10006detail6reduce28DeviceReduceSingleTileKernelINS2_10policy_hubIN4cuda3std3__45tupleIJblEEEjN6thrust24THRUST_300001_SM_1000_NS8cuda_cub9__find_if7functorIS9_EEE10Policy1000EPS9_SI_iSF_S9_S9_NS7_10__identityEEEvT0_T1_T2_T3_T4_T6__param_5[1]
)
.maxntid 256
.minnctapersm 1
{
	.reg .pred 	%p<188>;
	.reg .b16 	%rs<340>;
	.reg .b32 	%r<406>;
	.reg .b64 	%rd<359>;
	// demoted variable
	.shared .align 8 .b8 _ZZN3cub18CUB_300001_SM_10006detail6reduce28DeviceReduceSingleTileKernelINS2_10policy_hubIN4cuda3std3__45tupleIJblEEEjN6thrust24THRUST_300001_SM_1000_NS8cuda_cub9__find_if7functorIS9_EEE10Policy1000EPS9_SI_iSF_S9_S9_NS7_10__identityEEEvT0_T1_T2_T3_T4_T6_E12temp_storage[152];
	ld.param.u64 	%rd106, [_ZN3cub18CUB_300001_SM_10006detail6reduce28DeviceReduceSingleTileKernelINS2_10policy_hubIN4cuda3std3__45tupleIJblEEEjN6thrust24THRUST_300001_SM_1000_NS8cuda_cub9__find_if7functorIS9_EEE10Policy1000EPS9_SI_iSF_S9_S9_NS7_10__identityEEEvT0_T1_T2_T3_T4_T6__param_4+8];
	ld.param.u64 	%rd105, [_ZN3cub18CUB_300001_SM_10006detail6reduce28DeviceReduceSingleTileKernelINS2_10policy_hubIN4cuda3std3__45tupleIJblEEEjN6thrust24THRUST_300001_SM_1000_NS8cuda_cub9__find_if7functorIS9_EEE10Policy1000EPS9_SI_iSF_S9_S9_NS7_10__identityEEEvT0_T1_T2_T3_T4_T6__param_0];
	ld.param.u64 	%rd107, [_ZN3cub18CUB_300001_SM_10006detail6reduce28DeviceReduceSingleTileKernelINS2_10policy_hubIN4cuda3std3__45tupleIJblEEEjN6thrust24THRUST_300001_SM_1000_NS8cuda_cub9__find_if7functorIS9_EEE10Policy1000EPS9_SI_iSF_S9_S9_NS7_10__identityEEEvT0_T1_T2_T3_T4_T6__param_1];
	ld.param.u32 	%r38, [_ZN3cub18CUB_300001_SM_10006detail6reduce28DeviceReduceSingleTileKernelINS2_10policy_hubIN4cuda3std3__45tupleIJblEEEjN6thrust24THRUST_300001_SM_1000_NS8cuda_cub9__find_if7functorIS9_EEE10Policy1000EPS9_SI_iSF_S9_S9_NS7_10__identityEEEvT0_T1_T2_T3_T4_T6__param_2];
	ld.param.u8 	%rs82, [_ZN3cub18CUB_300001_SM_10006detail6reduce28DeviceReduceSingleTileKernelINS2_10policy_hubIN4cuda3std3__45tupleIJblEEEjN6thrust24THRUST_300001_SM_1000_NS8cuda_cub9__find_if7functorIS9_EEE10Policy1000EPS9_SI_iSF_S9_S9_NS7_10__identityEEEvT0_T1_T2_T3_T4_T6__param_4];
	cvta.to.global.u64 	%rd1, %rd107;
	setp.ne.s32 	%p1, %r38, 0;
	@%p1 bra 	$L__BB8_3;
	mov.u32 	%r392, %tid.x;
	setp.ne.s32 	%p187, %r392, 0;
	@%p187 bra 	$L__BB8_112;
	st.global.u8 	[%rd1], %rs82;
	st.global.u64 	[%rd1+8], %rd106;
	bra.uni 	$L__BB8_112;
$L__BB8_3:
	setp.gt.s32 	%p2, %r38, 1023;
	@%p2 bra 	$L__BB8_74;
	mov.u32 	%r1, %tid.x;
	setp.ge.s32 	%p77, %r1, %r38;
	mov.b16 	%rs311, 0;
	mov.b64 	%rd329, 0;
	mov.u32 	%r396, %r1;
	@%p77 bra 	$L__BB8_6;
	mul.wide.u32 	%rd234, %r1, 16;
	add.s64 	%rd231, %rd105, %rd234;
	// begin inline asm
	ld.global.nc.u64 %rd230, [%rd231];
	// end inline asm
	add.s64 	%rd233, %rd231, 8;
	// begin inline asm
	ld.global.nc.u64 %rd329, [%rd233];
	// end inline asm
	cvt.u16.u64 	%rs311, %rd230;
	add.s32 	%r396, %r1, 256;
$L__BB8_6:
	setp.ge.s32 	%p78, %r396, %r38;
	@%p78 bra 	$L__BB8_12;
	not.b32 	%r158, %r396;
	add.s32 	%r4, %r38, %r158;
	and.b32  	%r159, %r4, 768;
	setp.eq.s32 	%p79, %r159, 768;
	@%p79 bra 	$L__BB8_10;
	mul.wide.u32 	%rd236, %r396, 16;
	add.s64 	%rd323, %rd105, %rd236;
	shr.u32 	%r160, %r4, 8;
	add.s32 	%r161, %r160, 1;
	and.b32  	%r162, %r161, 3;
	neg.s32 	%r394, %r162;
$L__BB8_9:
	.pragma "nounroll";
	// begin inline asm
	ld.global.nc.u64 %rd237, [%rd323];
	// end inline asm
	add.s64 	%rd240, %rd323, 8;
	// begin inline asm
	ld.global.nc.u64 %rd239, [%rd240];
	// end inline asm
	cvt.u16.u64 	%rs190, %rd237;
	and.b16  	%rs191, %rs190, 255;
	and.b16  	%rs192, %rs311, 255;
	setp.eq.s16 	%p80, %rs192, 0;
	setp.eq.s16 	%p81, %rs191, 0;
	min.s64 	%rd241, %rd239, %rd329;
	selp.b64 	%rd242, %rd329, %rd241, %p81;
	selp.b64 	%rd329, %rd239, %rd242, %p80;
	selp.b16 	%rs193, %rs311, 1, %p81;
	selp.b16 	%rs311, %rs190, %rs193, %p80;
	add.s32 	%r396, %r396, 256;
	add.s64 	%rd323, %rd323, 4096;
	add.s32 	%r394, %r394, 1;
	setp.ne.s32 	%p82, %r394, 0;
	@%p82 bra 	$L__BB8_9;
$L__BB8_10:
	setp.lt.u32 	%p83, %r4, 768;
	@%p83 bra 	$L__BB8_12;
$L__BB8_11:
	mul.wide.s32 	%rd259, %r396, 16;
	add.s64 	%rd244, %rd105, %rd259;
	// begin inline asm
	ld.global.nc.u64 %rd243, [%rd244];
	// end inline asm
	add.s64 	%rd246, %rd244, 8;
	// begin inline asm
	ld.global.nc.u64 %rd245, [%rd246];
	// end inline asm
	cvt.u16.u64 	%rs194, %rd243;
	and.b16  	%rs195, %rs194, 255;
	and.b16  	%rs196, %rs311, 255;
	setp.eq.s16 	%p84, %rs196, 0;
	setp.eq.s16 	%p85, %rs195, 0;
	min.s64 	%rd260, %rd245, %rd329;
	selp.b64 	%rd261, %rd329, %rd260, %p85;
	selp.b64 	%rd262, %rd245, %rd261, %p84;
	selp.b16 	%rs197, %rs311, 1, %p85;
	selp.b16 	%rs198, %rs194, %rs197, %p84;
	and.b16  	%rs199, %rs198, 255;
	add.s64 	%rd248, %rd244, 4096;
	// begin inline asm
	ld.global.nc.u64 %rd247, [%rd248];
	// end inline asm
	add.s64 	%rd250, %rd244, 4104;
	// begin inline asm
	ld.global.nc.u64 %rd249, [%rd250];
	// end inline asm
	cvt.u16.u64 	%rs200, %rd247;
	and.b16  	%rs201, %rs200, 255;
	setp.eq.s16 	%p86, %rs199, 0;
	setp.eq.s16 	%p87, %rs201, 0;
	min.s64 	%rd263, %rd249, %rd262;
	selp.b64 	%rd264, %rd262, %rd263, %p87;
	selp.b64 	%rd265, %rd249, %rd264, %p86;
	selp.b16 	%rs202, %rs198, 1, %p87;
	selp.b16 	%rs203, %rs200, %rs202, %p86;
	and.b16  	%rs204, %rs203, 255;
	add.s64 	%rd252, %rd244, 8192;
	// begin inline asm
	ld.global.nc.u64 %rd251, [%rd252];
	// end inline asm
	add.s64 	%rd254, %rd244, 8200;
	// begin inline asm
	ld.global.nc.u64 %rd253, [%rd254];
	// end inline asm
	cvt.u16.u64 	%rs205, %rd251;
	and.b16  	%rs206, %rs205, 255;
	setp.eq.s16 	%p88, %rs204, 0;
	setp.eq.s16 	%p89, %rs206, 0;
	min.s64 	%rd266, %rd253, %rd265;
	selp.b64 	%rd267, %rd265, %rd266, %p89;
	selp.b64 	%rd268, %rd253, %rd267, %p88;
	selp.b16 	%rs207, %rs203, 1, %p89;
	selp.b16 	%rs208, %rs205, %rs207, %p88;
	and.b16  	%rs209, %rs208, 255;
	add.s64 	%rd256, %rd244, 12288;
	// begin inline asm
	ld.global.nc.u64 %rd255, [%rd256];
	// end inline asm
	add.s64 	%rd258, %rd244, 12296;
	// begin inline asm
	ld.global.nc.u64 %rd257, [%rd258];
	// end inline asm
	cvt.u16.u64 	%rs210, %rd255;
	and.b16  	%rs211, %rs210, 255;
	setp.eq.s16 	%p90, %rs209, 0;
	setp.eq.s16 	%p91, %rs211, 0;
	min.s64 	%rd269, %rd257, %rd268;
	selp.b64 	%rd270, %rd268, %rd269, %p91;
	selp.b64 	%rd329, %rd257, %rd270, %p90;
	selp.b16 	%rs212, %rs208, 1, %p91;
	selp.b16 	%rs311, %rs210, %rs212, %p90;
	add.s32 	%r396, %r396, 1024;
	setp.lt.s32 	%p92, %r396, %r38;
	@%p92 bra 	$L__BB8_11;
$L__BB8_12:
	setp.lt.s32 	%p93, %r38, 256;
	@%p93 bra 	$L__BB8_37;
	// begin inline asm
	mov.u32 %r281, %laneid;
	// end inline asm
	cvt.u32.u16 	%r302, %rs311;
	and.b32  	%r283, %r302, 255;
	mov.b32 	%r299, 1;
	mov.b32 	%r300, 31;
	mov.b32 	%r301, -1;
	// begin inline asm
	shfl.sync.down.b32 %r282, %r283, %r299, %r300, %r301;
	// end inline asm
	// begin inline asm
	shfl.sync.down.b32 %r287, %r288, %r299, %r300, %r301;
	// end inline asm
	mov.b64 	{%r293, %r298}, %rd329;
	// begin inline asm
	shfl.sync.down.b32 %r292, %r293, %r299, %r300, %r301;
	// end inline asm
	// begin inline asm
	shfl.sync.down.b32 %r297, %r298, %r299, %r300, %r301;
	// end inline asm
	mov.b64 	%rd14, {%r292, %r297};
	cvt.u16.u32 	%rs10, %r282;
	setp.gt.s32 	%p143, %r281, 30;
	@%p143 bra 	$L__BB8_17;
	and.b16  	%rs254, %rs311, 255;
	setp.eq.s16 	%p144, %rs254, 0;
	and.b16  	%rs255, %rs10, 255;
	setp.eq.s16 	%p145, %rs255, 0;
	or.pred  	%p146, %p144, %p145;
	@%p146 bra 	$L__BB8_16;
	min.s64 	%rd329, %rd14, %rd329;
	mov.b16 	%rs311, 1;
	bra.uni 	$L__BB8_17;
$L__BB8_16:
	setp.eq.s16 	%p147, %rs254, 0;
	selp.b64 	%rd329, %rd14, %rd329, %p147;
	selp.b16 	%rs311, %rs10, %rs311, %p147;
$L__BB8_17:
	cvt.u32.u16 	%r323, %rs311;
	and.b32  	%r304, %r323, 255;
	mov.b32 	%r320, 2;
	mov.b32 	%r321, 31;
	mov.b32 	%r322, -1;
	// begin inline asm
	shfl.sync.down.b32 %r303, %r304, %r320, %r321, %r322;
	// end inline asm
	// begin inline asm
	shfl.sync.down.b32 %r308, %r309, %r320, %r321, %r322;
	// end inline asm
	mov.b64 	{%r314, %r319}, %rd329;
	// begin inline asm
	shfl.sync.down.b32 %r313, %r314, %r320, %r321, %r322;
	// end inline asm
	// begin inline asm
	shfl.sync.down.b32 %r318, %r319, %r320, %r321, %r322;
	// end inline asm
	mov.b64 	%rd18, {%r313, %r318};
	cvt.u16.u32 	%rs13, %r303;
	setp.gt.s32 	%p148, %r281, 29;
	@%p148 bra 	$L__BB8_21;
	and.b16  	%rs258, %rs311, 255;
	setp.eq.s16 	%p149, %rs258, 0;
	and.b16  	%rs259, %rs13, 255;
	setp.eq.s16 	%p150, %rs259, 0;
	or.pred  	%p151, %p149, %p150;
	@%p151 bra 	$L__BB8_20;
	min.s64 	%rd329, %rd18, %rd329;
	mov.b16 	%rs311, 1;
	bra.uni 	$L__BB8_21;
$L__BB8_20:
	setp.eq.s16 	%p152, %rs258, 0;
	selp.b64 	%rd329, %rd18, %rd329, %p152;
	selp.b16 	%rs311, %rs13, %rs311, %p152;
$L__BB8_21:
	cvt.u32.u16 	%r344, %rs311;
	and.b32  	%r325, %r344, 255;
	mov.b32 	%r341, 4;
	mov.b32 	%r342, 31;
	mov.b32 	%r343, -1;
	// begin inline asm
	shfl.sync.down.b32 %r324, %r325, %r341, %r342, %r343;
	// end inline asm
	// begin inline asm
	shfl.sync.down.b32 %r329, %r330, %r341, %r342, %r343;
	// end inline asm
	mov.b64 	{%r335, %r340}, %rd329;
	// begin inline asm
	shfl.sync.down.b32 %r334, %r335, %r341, %r342, %r343;
	// end inline asm
	// begin inline asm
	shfl.sync.down.b32 %r339, %r340, %r341, %r342, %r343;
	// end inline asm
	mov.b64 	%rd22, {%r334, %r339};
	cvt.u16.u32 	%rs16, %r324;
	setp.gt.s32 	%p153, %r281, 27;
	@%p153 bra 	$L__BB8_25;
	and.b16  	%rs262, %rs311, 255;
	setp.eq.s16 	%p154, %rs262, 0;
	and.b16  	%rs263, %rs16, 255;
	setp.eq.s16 	%p155, %rs263, 0;
	or.pred  	%p156, %p154, %p155;
	@%p156 bra 	$L__BB8_24;
	min.s64 	%rd329, %rd22, %rd329;
	mov.b16 	%rs311, 1;
	bra.uni 	$L__BB8_25;
$L__BB8_24:
	setp.eq.s16 	%p157, %rs262, 0;
	selp.b64 	%rd329, %rd22, %rd329, %p157;
	selp.b16 	%rs311, %rs16, %rs311, %p157;
$L__BB8_25:
	cvt.u32.u16 	%r365, %rs311;
	and.b32  	%r346, %r365, 255;
	mov.b32 	%r362, 8;
	mov.b32 	%r363, 31;
	mov.b32 	%r364, -1;
	// begin inline asm
	shfl.sync.down.b32 %r345, %r346, %r362, %r363, %r364;
	// end inline asm
	// begin inline asm
	shfl.sync.down.b32 %r350, %r351, %r362, %r363, %r364;
	// end inline asm
	mov.b64 	{%r356, %r361}, %rd329;
	// begin inline asm
	shfl.sync.down.b32 %r355, %r356, %r362, %r363, %r364;
	// end inline asm
	// begin inline asm
	shfl.sync.down.b32 %r360, %r361, %r362, %r363, %r364;
	// end inline asm
	mov.b64 	%rd26, {%r355, %r360};
	cvt.u16.u32 	%rs19, %r345;
	setp.gt.s32 	%p158, %r281, 23;
	@%p158 bra 	$L__BB8_29;
	and.b16  	%rs266, %rs311, 255;
	setp.eq.s16 	%p159, %rs266, 0;
	and.b16  	%rs267, %rs19, 255;
	setp.eq.s16 	%p160, %rs267, 0;
	or.pred  	%p161, %p159, %p160;
	@%p161 bra 	$L__BB8_28;
	min.s64 	%rd329, %rd26, %rd329;
	mov.b16 	%rs311, 1;
	bra.uni 	$L__BB8_29;
$L__BB8_28:
	setp.eq.s16 	%p162, %rs266, 0;
	selp.b64 	%rd329, %rd26, %rd329, %p162;
	selp.b16 	%rs311, %rs19, %rs311, %p162;
$L__BB8_29:
	cvt.u32.u16 	%r386, %rs311;
	and.b32  	%r367, %r386, 255;
	mov.b32 	%r383, 16;
	mov.b32 	%r384, 31;
	mov.b32 	%r385, -1;
	// begin inline asm
	shfl.sync.down.b32 %r366, %r367, %r383, %r384, %r385;
	// end inline asm
	// begin inline asm
	shfl.sync.down.b32 %r371, %r372, %r383, %r384, %r385;
	// end inline asm
	mov.b64 	{%r377, %r382}, %rd329;
	// begin inline asm
	shfl.sync.down.b32 %r376, %r377, %r383, %r384, %r385;
	// end inline asm
	// begin inline asm
	shfl.sync.down.b32 %r381, %r382, %r383, %r384, %r385;
	// end inline asm
	mov.b64 	%rd30, {%r376, %r381};
	cvt.u16.u32 	%rs22, %r366;
	setp.gt.s32 	%p163, %r281, 15;
	@%p163 bra 	$L__BB8_33;
	and.b16  	%rs270, %rs311, 255;
	setp.eq.s16 	%p164, %rs270, 0;
	and.b16  	%rs271, %rs22, 255;
	setp.eq.s16 	%p165, %rs271, 0;
	or.pred  	%p166, %p164, %p165;
	@%p166 bra 	$L__BB8_32;
	min.s64 	%rd329, %rd30, %rd329;
	mov.b16 	%rs311, 1;
	bra.uni 	$L__BB8_33;
$L__BB8_32:
	setp.eq.s16 	%p167, %rs270, 0;
	selp.b64 	%rd329, %rd30, %rd329, %p167;
	selp.b16 	%rs311, %rs22, %rs311, %p167;
$L__BB8_33:
	setp.ne.s32 	%p168, %r281, 0;
	@%p168 bra 	$L__BB8_35;
	shr.u32 	%r387, %r1, 1;
	and.b32  	%r388, %r387, 496;
	mov.u32 	%r389, _ZZN3cub18CUB_300001_SM_10006detail6reduce28DeviceReduceSingleTileKernelINS2_10policy_hubIN4cuda3std3__45tupleIJblEEEjN6thrust24THRUST_300001_SM_1000_NS8cuda_cub9__find_if7functorIS9_EEE10Policy1000EPS9_SI_iSF_S9_S9_NS7_10__identityEEEvT0_T1_T2_T3_T4_T6_E12temp_storage;
	add.s32 	%r390, %r389, %r388;
	st.shared.u8 	[%r390+8], %rs311;
	st.shared.u64 	[%r390+16], %rd329;
$L__BB8_35:
	bar.sync 	0;
	setp.ne.s32 	%p169, %r1, 0;
	@%p169 bra 	$L__BB8_110;
	ld.shared.u8 	%rs274, [_ZZN3cub18CUB_300001_SM_10006detail6reduce28DeviceReduceSingleTileKernelINS2_10policy_hubIN4cuda3std3__45tupleIJblEEEjN6thrust24THRUST_300001_SM_1000_NS8cuda_cub9__find_if7functorIS9_EEE10Policy1000EPS9_SI_iSF_S9_S9_NS7_10__identityEEEvT0_T1_T2_T3_T4_T6_E12temp_storage+24];
	ld.shared.u64 	%rd292, [_ZZN3cub18CUB_300001_SM_10006detail6reduce28DeviceReduceSingleTileKernelINS2_10policy_hubIN4cuda3std3__45tupleIJblEEEjN6thrust24THRUST_300001_SM_1000_NS8cuda_cub9__find_if7functorIS9_EEE10Policy1000EPS9_SI_iSF_S9_S9_NS7_10__identityEEEvT0_T1_T2_T3_T4_T6_E12temp_storage+32];
	and.b16  	%rs275, %rs311, 255;
	setp.eq.s16 	%p170, %rs275, 0;
	setp.eq.s16 	%p171, %rs274, 0;
	min.s64 	%rd293, %rd292, %rd329;
	selp.b64 	%rd294, %rd329, %rd293, %p171;
	selp.b64 	%rd295, %rd292, %rd294, %p170;
	selp.b16 	%rs276, %rs311, 1, %p171;
	selp.b16 	%rs277, %rs274, %rs276, %p170;
	and.b16  	%rs278, %rs277, 255;
	ld.shared.u8 	%rs279, [_ZZN3cub18CUB_300001_SM_10006detail6reduce28DeviceReduceSingleTileKernelINS2_10policy_hubIN4cuda3std3__45tupleIJblEEEjN6thrust24THRUST_300001_SM_1000_NS8cuda_cub9__find_if7functorIS9_EEE10Policy1000EPS9_SI_iSF_S9_S9_NS7_10__identityEEEvT0_T1_T2_T3_T4_T6_E12temp_storage+40];
	ld.shared.u64 	%rd296, [_ZZN3cub18CUB_300001_SM_10006detail6reduce28DeviceReduceSingleTileKernelINS2_10policy_hubIN4cuda3std3__45tupleIJblEEEjN6thrust24THRUST_300001_SM_1000_NS8cuda_cub9__find_if7functorIS9_EEE10Policy1000EPS9_SI_iSF_S9_S9_NS7_10__identityEEEvT0_T1_T2_T3_T4_T6_E12temp_storage+48];
	setp.eq.s16 	%p172, %rs278, 0;
	setp.eq.s16 	%p173, %rs279, 0;
	min.s64 	%rd297, %rd296, %rd295;
	selp.b64 	%rd298, %rd295, %rd297, %p173;
	selp.b64 	%rd299, %rd296, %rd298, %p172;
	selp.b16 	%rs280, %rs277, 1, %p173;
	selp.b16 	%rs281, %rs279, %rs280, %p172;
	and.b16  	%rs282, %rs281, 255;
	ld.shared.u8 	%rs283, [_ZZN3cub18CUB_300001_SM_10006detail6reduce28DeviceReduceSingleTileKernelINS2_10policy_hubIN4cuda3std3__45tupleIJblEEEjN6thrust24THRUST_300001_SM_1000_NS8cuda_cub9__find_if7functorIS9_EEE10Policy1000EPS9_SI_iSF_S9_S9_NS7_10__identityEEEvT0_T1_T2_T3_T4_T6_E12temp_storage+56];
	ld.shared.u64 	%rd300, [_ZZN3cub18CUB_300001_SM_10006detail6reduce28DeviceReduceSingleTileKernelINS2_10policy_hubIN4cuda3std3__45tupleIJblEEEjN6thrust24THRUST_300001_SM_1000_NS8cuda_cub9__find_if7functorIS9_EEE10Policy1000EPS9_SI_iSF_S9_S9_NS7_10__identityEEEvT0_T1_T2_T3_T4_T6_E12temp_storage+64];
	setp.eq.s16 	%p174, %rs282, 0;
	setp.eq.s16 	%p175, %rs283, 0;
	min.s64 	%rd301, %rd300, %rd299;
	selp.b16 	%rs284, %rs281, 1, %p175;
	selp.b16 	%rs285, %rs283, %rs284, %p174;
	and.b16  	%rs286, %rs285, 255;
	selp.b64 	%rd302, %rd299, %rd301, %p175;
	selp.b64 	%rd303, %rd300, %rd302, %p174;
	ld.shared.u8 	%rs287, [_ZZN3cub18CUB_300001_SM_10006detail6reduce28DeviceReduceSingleTileKernelINS2_10policy_hubIN4cuda3std3__45tupleIJblEEEjN6thrust24THRUST_300001_SM_1000_NS8cuda_cub9__find_if7functorIS9_EEE10Policy1000EPS9_SI_iSF_S9_S9_NS7_10__identityEEEvT0_T1_T2_T3_T4_T6_E12temp_storage+72];
	ld.shared.u64 	%rd304, [_ZZN3cub18CUB_300001_SM_10006detail6reduce28DeviceReduceSingleTileKernelINS2_10policy_hubIN4cuda3std3__45tupleIJblEEEjN6thrust24THRUST_300001_SM_1000_NS8cuda_cub9__find_if7functorIS9_EEE10Policy1000EPS9_SI_iSF_S9_S9_NS7_10__identityEEEvT0_T1_T2_T3_T4_T6_E12temp_storage+80];
	setp.eq.s16 	%p176, %rs286, 0;
	setp.eq.s16 	%p177, %rs287, 0;
	min.s64 	%rd305, %rd304, %rd303;
	selp.b16 	%rs288, %rs285, 1, %p177;
	selp.b16 	%rs289, %rs287, %rs288, %p176;
	and.b16  	%rs290, %rs289, 255;
	selp.b64 	%rd306, %rd303, %rd305, %p177;
	selp.b64 	%rd307, %rd304, %rd306, %p176;
	ld.shared.u8 	%rs291, [_ZZN3cub18CUB_300001_SM_10006detail6reduce28DeviceReduceSingleTileKernelINS2_10policy_hubIN4cuda3std3__45tupleIJblEEEjN6thrust24THRUST_300001_SM_1000_NS8cuda_cub9__find_if7functorIS9_EEE10Policy1000EPS9_SI_iSF_S9_S9_NS7_10__identityEEEvT0_T1_T2_T3_T4_T6_E12temp_storage+88];
	ld.shared.u64 	%rd308, [_ZZN3cub18CUB_300001_SM_10006detail6reduce28DeviceReduceSingleTileKernelINS2_10policy_hubIN4cuda3std3__45tupleIJblEEEjN6thrust24THRUST_300001_SM_1000_NS8cuda_cub9__find_if7functorIS9_EEE10Policy1000EPS9_SI_iSF_S9_S9_NS7_10__identityEEEvT0_T1_T2_T3_T4_T6_E12temp_storage+96];
	setp.eq.s16 	%p178, %rs290, 0;
	setp.eq.s16 	%p179, %rs291, 0;
	min.s64 	%rd309, %rd308, %rd307;
	selp.b16 	%rs292, %rs289, 1, %p179;
	selp.b16 	%rs293, %rs291, %rs292, %p178;
	and.b16  	%rs294, %rs293, 255;
	selp.b64 	%rd310, %rd307, %rd309, %p179;
	selp.b64 	%rd311, %rd308, %rd310, %p178;
	ld.shared.u8 	%rs295, [_ZZN3cub18CUB_300001_SM_10006detail6reduce28DeviceReduceSingleTileKernelINS2_10policy_hubIN4cuda3std3__45tupleIJblEEEjN6thrust24THRUST_300001_SM_1000_NS8cuda_cub9__find_if7functorIS9_EEE10Policy1000EPS9_SI_iSF_S9_S9_NS7_10__identityEEEvT0_T1_T2_T3_T4_T6_E12temp_storage+104];
	ld.shared.u64 	%rd312, [_ZZN3cub18CUB_300001_SM_10006detail6reduce28DeviceReduceSingleTileKernelINS2_10policy_hubIN4cuda3std3__45tupleIJblEEEjN6thrust24THRUST_300001_SM_1000_NS8cuda_cub9__find_if7functorIS9_EEE10Policy1000EPS9_SI_iSF_S9_S9_NS7_10__identityEEEvT0_T1_T2_T3_T4_T6_E12temp_storage+112];
	setp.eq.s16 	%p180, %rs294, 0;
	setp.eq.s16 	%p181, %rs295, 0;
	min.s64 	%rd313, %rd312, %rd311;
	selp.b16 	%rs296, %rs293, 1, %p181;
	selp.b16 	%rs297, %rs295, %rs296, %p180;
	and.b16  	%rs298, %rs297, 255;
	selp.b64 	%rd314, %rd311, %rd313, %p181;
	selp.b64 	%rd315, %rd312, %rd314, %p180;
	ld.shared.u8 	%rs299, [_ZZN3cub18CUB_300001_SM_10006detail6reduce28DeviceReduceSingleTileKernelINS2_10policy_hubIN4cuda3std3__45tupleIJblEEEjN6thrust24THRUST_300001_SM_1000_NS8cuda_cub9__find_if7functorIS9_EEE10Policy1000EPS9_SI_iSF_S9_S9_NS7_10__identityEEEvT0_T1_T2_T3_T4_T6_E12temp_storage+120];
	ld.shared.u64 	%rd316, [_ZZN3cub18CUB_300001_SM_10006detail6reduce28DeviceReduceSingleTileKernelINS2_10policy_hubIN4cuda3std3__45tupleIJblEEEjN6thrust24THRUST_300001_SM_1000_NS8cuda_cub9__find_if7functorIS9_EEE10Policy1000EPS9_SI_iSF_S9_S9_NS7_10__identityEEEvT0_T1_T2_T3_T4_T6_E12temp_storage+128];
	setp.eq.s16 	%p182, %rs298, 0;
	setp.eq.s16 	%p183, %rs299, 0;
	min.s64 	%rd317, %rd316, %rd315;
	selp.b16 	%rs300, %rs297, 1, %p183;
	selp.b16 	%rs311, %rs299, %rs300, %p182;
	selp.b64 	%rd318, %rd315, %rd317, %p183;
	selp.b64 	%rd329, %rd316, %rd318, %p182;
	bra.uni 	$L__BB8_110;
$L__BB8_37:
	// begin inline asm
	mov.u32 %r163, %laneid;
	// end inline asm
	and.b32  	%r184, %r1, 992;
	add.s32 	%r185, %r184, 32;
	setp.gt.s32 	%p94, %r185, %r38;
	not.b32 	%r186, %r184;
	add.s32 	%r187, %r38, %r186;
	selp.b32 	%r182, %r187, 31, %p94;
	cvt.u32.u16 	%r188, %rs311;
	and.b32  	%r165, %r188, 255;
	mov.b32 	%r181, 1;
	mov.b32 	%r183, -1;
	// begin inline asm
	shfl.sync.down.b32 %r164, %r165, %r181, %r182, %r183;
	// end inline asm
	// begin inline asm
	shfl.sync.down.b32 %r169, %r170, %r181, %r182, %r183;
	// end inline asm
	mov.b64 	{%r175, %r180}, %rd329;
	// begin inline asm
	shfl.sync.down.b32 %r174, %r175, %r181, %r182, %r183;
	// end inline asm
	// begin inline asm
	shfl.sync.down.b32 %r179, %r180, %r181, %r182, %r183;
	// end inline asm
	mov.b64 	%rd35, {%r174, %r179};
	cvt.u16.u32 	%rs26, %r164;
	setp.ge.s32 	%p95, %r163, %r182;
	@%p95 bra 	$L__BB8_41;
	and.b16  	%rs213, %rs311, 255;
	setp.eq.s16 	%p96, %rs213, 0;
	and.b16  	%rs214, %rs26, 255;
	setp.eq.s16 	%p97, %rs214, 0;
	or.pred  	%p98, %p96, %p97;
	@%p98 bra 	$L__BB8_40;
	min.s64 	%rd329, %rd35, %rd329;
	mov.b16 	%rs311, 1;
	bra.uni 	$L__BB8_41;
$L__BB8_40:
	setp.eq.s16 	%p99, %rs213, 0;
	selp.b16 	%rs311, %rs26, %rs311, %p99;
	selp.b64 	%rd329, %rd35, %rd329, %p99;
$L__BB8_41:
	cvt.u32.u16 	%r209, %rs311;
	and.b32  	%r190, %r209, 255;
	mov.b32 	%r206, 2;
	mov.b32 	%r208, -1;
	// begin inline asm
	shfl.sync.down.b32 %r189, %r190, %r206, %r182, %r208;
	// end inline asm
	// begin inline asm
	shfl.sync.down.b32 %r194, %r195, %r206, %r182, %r208;
	// end inline asm
	mov.b64 	{%r200, %r205}, %rd329;
	// begin inline asm
	shfl.sync.down.b32 %r199, %r200, %r206, %r182, %r208;
	// end inline asm
	// begin inline asm
	shfl.sync.down.b32 %r204, %r205, %r206, %r182, %r208;
	// end inline asm
	mov.b64 	%rd39, {%r199, %r204};
	cvt.u16.u32 	%rs29, %r189;
	add.s32 	%r210, %r163, 2;
	setp.gt.s32 	%p100, %r210, %r182;
	@%p100 bra 	$L__BB8_45;
	and.b16  	%rs217, %rs311, 255;
	setp.eq.s16 	%p101, %rs217, 0;
	and.b16  	%rs218, %rs29, 255;
	setp.eq.s16 	%p102, %rs218, 0;
	or.pred  	%p103, %p101, %p102;
	@%p103 bra 	$L__BB8_44;
	min.s64 	%rd329, %rd39, %rd329;
	mov.b16 	%rs311, 1;
	bra.uni 	$L__BB8_45;
$L__BB8_44:
	setp.eq.s16 	%p104, %rs217, 0;
	selp.b16 	%rs311, %rs29, %rs311, %p104;
	selp.b64 	%rd329, %rd39, %rd329, %p104;
$L__BB8_45:
	cvt.u32.u16 	%r231, %rs311;
	and.b32  	%r212, %r231, 255;
	mov.b32 	%r228, 4;
	mov.b32 	%r230, -1;
	// begin inline asm
	shfl.sync.down.b32 %r211, %r212, %r228, %r182, %r230;
	// end inline asm
	// begin inline asm
	shfl.sync.down.b32 %r216, %r217, %r228, %r182, %r230;
	// end inline asm
	mov.b64 	{%r222, %r227}, %rd329;
	// begin inline asm
	shfl.sync.down.b32 %r221, %r222, %r228, %r182, %r230;
	// end inline asm
	// begin inline asm
	shfl.sync.down.b32 %r226, %r227, %r228, %r182, %r230;
	// end inline asm
	mov.b64 	%rd43, {%r221, %r226};
	cvt.u16.u32 	%rs32, %r211;
	add.s32 	%r232, %r163, 4;
	setp.gt.s32 	%p105, %r232, %r182;
	@%p105 bra 	$L__BB8_49;
	and.b16  	%rs221, %rs311, 255;
	setp.eq.s16 	%p106, %rs221, 0;
	and.b16  	%rs222, %rs32, 255;
	setp.eq.s16 	%p107, %rs222, 0;
	or.pred  	%p108, %p106, %p107;
	@%p108 bra 	$L__BB8_48;
	min.s64 	%rd329, %rd43, %rd329;
	mov.b16 	%rs311, 1;
	bra.uni 	$L__BB8_49;
$L__BB8_48:
	setp.eq.s16 	%p109, %rs221, 0;
	selp.b16 	%rs311, %rs32, %rs311, %p109;
	selp.b64 	%rd329, %rd43, %rd329, %p109;
$L__BB8_49:
	cvt.u32.u16 	%r253, %rs311;
	and.b32  	%r234, %r253, 255;
	mov.b32 	%r250, 8;
	mov.b32 	%r252, -1;
	// begin inline asm
	shfl.sync.down.b32 %r233, %r234, %r250, %r182, %r252;
	// end inline asm
	// begin inline asm
	shfl.sync.down.b32 %r238, %r239, %r250, %r182, %r252;
	// end inline asm
	mov.b64 	{%r244, %r249}, %rd329;
	// begin inline asm
	shfl.sync.down.b32 %r243, %r244, %r250, %r182, %r252;
	// end inline asm
	// begin inline asm
	shfl.sync.down.b32 %r248, %r249, %r250, %r182, %r252;
	// end inline asm
	mov.b64 	%rd47, {%r243, %r248};
	cvt.u16.u32 	%rs35, %r233;
	add.s32 	%r254, %r163, 8;
	setp.gt.s32 	%p110, %r254, %r182;
	@%p110 bra 	$L__BB8_53;
	and.b16  	%rs225, %rs311, 255;
	setp.eq.s16 	%p111, %rs225, 0;
	and.b16  	%rs226, %rs35, 255;
	setp.eq.s16 	%p112, %rs226, 0;
	or.pred  	%p113, %p111, %p112;
	@%p113 bra 	$L__BB8_52;
	min.s64 	%rd329, %rd47, %rd329;
	mov.b16 	%rs311, 1;
	bra.uni 	$L__BB8_53;
$L__BB8_52:
	setp.eq.s16 	%p114, %rs225, 0;
	selp.b16 	%rs311, %rs35, %rs311, %p114;
	selp.b64 	%rd329, %rd47, %rd329, %p114;
$L__BB8_53:
	cvt.u32.u16 	%r275, %rs311;
	and.b32  	%r256, %r275, 255;
	mov.b32 	%r272, 16;
	mov.b32 	%r274, -1;
	// begin inline asm
	shfl.sync.down.b32 %r255, %r256, %r272, %r182, %r274;
	// end inline asm
	// begin inline asm
	shfl.sync.down.b32 %r260, %r261, %r272, %r182, %r274;
	// end inline asm
	mov.b64 	{%r266, %r271}, %rd329;
	// begin inline asm
	shfl.sync.down.b32 %r265, %r266, %r272, %r182, %r274;
	// end inline asm
	// begin inline asm
	shfl.sync.down.b32 %r270, %r271, %r272, %r182, %r274;
	// end inline asm
	mov.b64 	%rd51, {%r265, %r270};
	cvt.u16.u32 	%rs38, %r255;
	add.s32 	%r276, %r163, 16;
	setp.gt.s32 	%p115, %r276, %r182;
	@%p115 bra 	$L__BB8_57;
	and.b16  	%rs229, %rs311, 255;
	setp.eq.s16 	%p116, %rs229, 0;
	and.b16  	%rs230, %rs38, 255;
	setp.eq.s16 	%p117, %rs230, 0;
	or.pred  	%p118, %p116, %p117;
	@%p118 bra 	$L__BB8_56;
	min.s64 	%rd329, %rd51, %rd329;
	mov.b16 	%rs311, 1;
	bra.uni 	$L__BB8_57;
$L__BB8_56:
	setp.eq.s16 	%p119, %rs229, 0;
	selp.b16 	%rs311, %rs38, %rs311, %p119;
	selp.b64 	%rd329, %rd51, %rd329, %p119;
$L__BB8_57:
	setp.ne.s32 	%p120, %r163, 0;
	@%p120 bra 	$L__BB8_59;
	shr.u32 	%r277, %r1, 1;
	and.b32  	%r278, %r277, 496;
	mov.u32 	%r279, _ZZN3cub18CUB_300001_SM_10006detail6reduce28DeviceReduceSingleTileKernelINS2_10policy_hubIN4cuda3std3__45tupleIJblEEEjN6thrust24THRUST_300001_SM_1000_NS8cuda_cub9__find_if7functorIS9_EEE10Policy1000EPS9_SI_iSF_S9_S9_NS7_10__identityEEEvT0_T1_T2_T3_T4_T6_E12temp_storage;
	add.s32 	%r280, %r279, %r278;
	st.shared.u8 	[%r280+8], %rs311;
	st.shared.u64 	[%r280+16], %rd329;
$L__BB8_59:
	bar.sync 	0;
	setp.ne.s32 	%p121, %r1, 0;
	@%p121 bra 	$L__BB8_110;
	setp.lt.s32 	%p122, %r38, 33;
	@%p122 bra 	$L__BB8_62;
	ld.shared.u8 	%rs233, [_ZZN3cub18CUB_300001_SM_10006detail6reduce28DeviceReduceSingleTileKernelINS2_10policy_hubIN4cuda3std3__45tupleIJblEEEjN6thrust24THRUST_300001_SM_1000_NS8cuda_cub9__find_if7functorIS9_EEE10Policy1000EPS9_SI_iSF_S9_S9_NS7_10__identityEEEvT0_T1_T2_T3_T4_T6_E12temp_storage+24];
	ld.shared.u64 	%rd271, [_ZZN3cub18CUB_300001_SM_10006detail6reduce28DeviceReduceSingleTileKernelINS2_10policy_hubIN4cuda3std3__45tupleIJblEEEjN6thrust24THRUST_300001_SM_1000_NS8cuda_cub9__find_if7functorIS9_EEE10Policy1000EPS9_SI_iSF_S9_S9_NS7_10__identityEEEvT0_T1_T2_T3_T4_T6_E12temp_storage+32];
	and.b16  	%rs234, %rs311, 255;
	setp.eq.s16 	%p123, %rs234, 0;
	setp.eq.s16 	%p124, %rs233, 0;
	min.s64 	%rd272, %rd271, %rd329;
	selp.b16 	%rs235, %rs311, 1, %p124;
	selp.b16 	%rs311, %rs233, %rs235, %p123;
	selp.b64 	%rd273, %rd329, %rd272, %p124;
	selp.b64 	%rd329, %rd271, %rd273, %p123;
$L__BB8_62:
	setp.lt.s32 	%p125, %r38, 65;
	@%p125 bra 	$L__BB8_64;
	ld.shared.u8 	%rs236, [_ZZN3cub18CUB_300001_SM_10006detail6reduce28DeviceReduceSingleTileKernelINS2_10policy_hubIN4cuda3std3__45tupleIJblEEEjN6thrust24THRUST_300001_SM_1000_NS8cuda_cub9__find_if7functorIS9_EEE10Policy1000EPS9_SI_iSF_S9_S9_NS7_10__identityEEEvT0_T1_T2_T3_T4_T6_E12temp_storage+40];
	ld.shared.u64 	%rd274, [_ZZN3cub18CUB_300001_SM_10006detail6reduce28DeviceReduceSingleTileKernelINS2_10policy_hubIN4cuda3std3__45tupleIJblEEEjN6thrust24THRUST_300001_SM_1000_NS8cuda_cub9__find_if7functorIS9_EEE10Policy1000EPS9_SI_iSF_S9_S9_NS7_10__identityEEEvT0_T1_T2_T3_T4_T6_E12temp_storage+48];
	and.b16  	%rs237, %rs311, 255;
	setp.eq.s16 	%p126, %rs237, 0;
	setp.eq.s16 	%p127, %rs236, 0;
	min.s64 	%rd275, %rd274, %rd329;
	selp.b16 	%rs238, %rs311, 1, %p127;
	selp.b16 	%rs311, %rs236, %rs238, %p126;
	selp.b64 	%rd276, %rd329, %rd275, %p127;
	selp.b64 	%rd329, %rd274, %rd276, %p126;
$L__BB8_64:
	setp.lt.s32 	%p128, %r38, 97;
	@%p128 bra 	$L__BB8_66;
	ld.shared.u8 	%rs239, [_ZZN3cub18CUB_300001_SM_10006detail6reduce28DeviceReduceSingleTileKernelINS2_10policy_hubIN4cuda3std3__45tupleIJblEEEjN6thrust24THRUST_300001_SM_1000_NS8cuda_cub9__find_if7functorIS9_EEE10Policy1000EPS9_SI_iSF_S9_S9_NS7_10__identityEEEvT0_T1_T2_T3_T4_T6_E12temp_storage+56];
	ld.shared.u64 	%rd277, [_ZZN3cub18CUB_300001_SM_10006detail6reduce28DeviceReduceSingleTileKernelINS2_10policy_hubIN4cuda3std3__45tupleIJblEEEjN6thrust24THRUST_300001_SM_1000_NS8cuda_cub9__find_if7functorIS9_EEE10Policy1000EPS9_SI_iSF_S9_S9_NS7_10__identityEEEvT0_T1_T2_T3_T4_T6_E12temp_storage+64];
	and.b16  	%rs240, %rs311, 255;
	setp.eq.s16 	%p129, %rs240, 0;
	setp.eq.s16 	%p130, %rs239, 0;
	min.s64 	%rd278, %rd277, %rd329;
	selp.b16 	%rs241, %rs311, 1, %p130;
	selp.b16 	%rs311, %rs239, %rs241, %p129;
	selp.b64 	%rd279, %rd329, %rd278, %p130;
	selp.b64 	%rd329, %rd277, %rd279, %p129;
$L__BB8_66:
	setp.lt.s32 	%p131, %r38, 129;
	@%p131 bra 	$L__BB8_68;
	ld.shared.u8 	%rs242, [_ZZN3cub18CUB_300001_SM_10006detail6reduce28DeviceReduceSingleTileKernelINS2_10policy_hubIN4cuda3std3__45tupleIJblEEEjN6thrust24THRUST_300001_SM_1000_NS8cuda_cub9__find_if7functorIS9_EEE10Policy1000EPS9_SI_iSF_S9_S9_NS7_10__identityEEEvT0_T1_T2_T3_T4_T6_E12temp_storage+72];
	ld.shared.u64 	%rd280, [_ZZN3cub18CUB_300001_SM_10006detail6reduce28DeviceReduceSingleTileKernelINS2_10policy_hubIN4cuda3std3__45tupleIJblEEEjN6thrust24THRUST_300001_SM_1000_NS8cuda_cub9__find_if7functorIS9_EEE10Policy1000EPS9_SI_iSF_S9_S9_NS7_10__identityEEEvT0_T1_T2_T3_T4_T6_E12temp_storage+80];
	and.b16  	%rs243, %rs311, 255;
	setp.eq.s16 	%p132, %rs243, 0;
	setp.eq.s16 	%p133, %rs242, 0;
	min.s64 	%rd281, %rd280, %rd329;
	selp.b16 	%rs244, %rs311, 1, %p133;
	selp.b16 	%rs311, %rs242, %rs244, %p132;
	selp.b64 	%rd282, %rd329, %rd281, %p133;
	selp.b64 	%rd329, %rd280, %rd282, %p132;
$L__BB8_68:
	setp.lt.s32 	%p134, %r38, 161;
	@%p134 bra 	$L__BB8_70;
	ld.shared.u8 	%rs245, [_ZZN3cub18CUB_300001_SM_10006detail6reduce28DeviceReduceSingleTileKernelINS2_10policy_hubIN4cuda3std3__45tupleIJblEEEjN6thrust24THRUST_300001_SM_1000_NS8cuda_cub9__find_if7functorIS9_EEE10Policy1000EPS9_SI_iSF_S9_S9_NS7_10__identityEEEvT0_T1_T2_T3_T4_T6_E12temp_storage+88];
	ld.shared.u64 	%rd283, [_ZZN3cub18CUB_300001_SM_10006detail6reduce28DeviceReduceSingleTileKernelINS2_10policy_hubIN4cuda3std3__45tupleIJblEEEjN6thrust24THRUST_300001_SM_1000_NS8cuda_cub9__find_if7functorIS9_EEE10Policy1000EPS9_SI_iSF_S9_S9_NS7_10__identityEEEvT0_T1_T2_T3_T4_T6_E12temp_storage+96];
	and.b16  	%rs246, %rs311, 255;
	setp.eq.s16 	%p135, %rs246, 0;
	setp.eq.s16 	%p136, %rs245, 0;
	min.s64 	%rd284, %rd283, %rd329;
	selp.b16 	%rs247, %rs311, 1, %p136;
	selp.b16 	%rs311, %rs245, %rs247, %p135;
	selp.b64 	%rd285, %rd329, %rd284, %p136;
	selp.b64 	%rd329, %rd283, %rd285, %p135;
$L__BB8_70:
	setp.lt.s32 	%p137, %r38, 193;
	@%p137 bra 	$L__BB8_72;
	ld.shared.u8 	%rs248, [_ZZN3cub18CUB_300001_SM_10006detail6reduce28DeviceReduceSingleTileKernelINS2_10policy_hubIN4cuda3std3__45tupleIJblEEEjN6thrust24THRUST_300001_SM_1000_NS8cuda_cub9__find_if7functorIS9_EEE10Policy1000EPS9_SI_iSF_S9_S9_NS7_10__identityEEEvT0_T1_T2_T3_T4_T6_E12temp_storage+104];
	ld.shared.u64 	%rd286, [_ZZN3cub18CUB_300001_SM_10006detail6reduce28DeviceReduceSingleTileKernelINS2_10policy_hubIN4cuda3std3__45tupleIJblEEEjN6thrust24THRUST_300001_SM_1000_NS8cuda_cub9__find_if7functorIS9_EEE10Policy1000EPS9_SI_iSF_S9_S9_NS7_10__identityEEEvT0_T1_T2_T3_T4_T6_E12temp_storage+112];
	and.b16  	%rs249, %rs311, 255;
	setp.eq.s16 	%p138, %rs249, 0;
	setp.eq.s16 	%p139, %rs248, 0;
	min.s64 	%rd287, %rd286, %rd329;
	selp.b16 	%rs250, %rs311, 1, %p139;
	selp.b16 	%rs311, %rs248, %rs250, %p138;
	selp.b64 	%rd288, %rd329, %rd287, %p139;
	selp.b64 	%rd329, %rd286, %rd288, %p138;
$L__BB8_72:
	setp.lt.s32 	%p140, %r38, 225;
	@%p140 bra 	$L__BB8_110;
	ld.shared.u8 	%rs251, [_ZZN3cub18CUB_300001_SM_10006detail6reduce28DeviceReduceSingleTileKernelINS2_10policy_hubIN4cuda3std3__45tupleIJblEEEjN6thrust24THRUST_300001_SM_1000_NS8cuda_cub9__find_if7functorIS9_EEE10Policy1000EPS9_SI_iSF_S9_S9_NS7_10__identityEEEvT0_T1_T2_T3_T4_T6_E12temp_storage+120];
	ld.shared.u64 	%rd289, [_ZZN3cub18CUB_300001_SM_10006detail6reduce28DeviceReduceSingleTileKernelINS2_10policy_hubIN4cuda3std3__45tupleIJblEEEjN6thrust24THRUST_300001_SM_1000_NS8cuda_cub9__find_if7functorIS9_EEE10Policy1000EPS9_SI_iSF_S9_S9_NS7_10__identityEEEvT0_T1_T2_T3_T4_T6_E12temp_storage+128];
	and.b16  	%rs252, %rs311, 255;
	setp.eq.s16 	%p141, %rs252, 0;
	setp.eq.s16 	%p142, %rs251, 0;
	min.s64 	%rd290, %rd289, %rd329;
	selp.b16 	%rs253, %rs311, 1, %p142;
	selp.b16 	%rs311, %rs251, %rs253, %p141;
	selp.b64 	%rd291, %rd329, %rd290, %p142;
	selp.b64 	%rd329, %rd289, %rd291, %p141;
	bra.uni 	$L__BB8_110;
$L__BB8_74:
	mov.u32 	%r16, %tid.x;
	mul.wide.u32 	%rd124, %r16, 16;
	add.s64 	%rd109, %rd105, %rd124;
	// begin inline asm
	ld.global.nc.u64 %rd108, [%rd109];
	// end inline asm
	add.s64 	%rd111, %rd109, 8;
	// begin inline asm
	ld.global.nc.u64 %rd110, [%rd111];
	// end inline asm
	cvt.u16.u64 	%rs83, %rd108;
	and.b16  	%rs84, %rs83, 255;
	add.s64 	%rd113, %rd109, 4096;
	// begin inline asm
	ld.global.nc.u64 %rd112, [%rd113];
	// end inline asm
	add.s64 	%rd115, %rd109, 4104;
	// begin inline asm
	ld.global.nc.u64 %rd114, [%rd115];
	// end inline asm
	cvt.u16.u64 	%rs85, %rd112;
	and.b16  	%rs86, %rs85, 255;
	add.s64 	%rd117, %rd109, 8192;
	// begin inline asm
	ld.global.nc.u64 %rd116, [%rd117];
	// end inline asm
	add.s64 	%rd119, %rd109, 8200;
	// begin inline asm
	ld.global.nc.u64 %rd118, [%rd119];
	// end inline asm
	cvt.u16.u64 	%rs87, %rd116;
	and.b16  	%rs88, %rs87, 255;
	add.s64 	%rd121, %rd109, 12288;
	// begin inline asm
	ld.global.nc.u64 %rd120, [%rd121];
	// end inline asm
	add.s64 	%rd123, %rd109, 12296;
	// begin inline asm
	ld.global.nc.u64 %rd122, [%rd123];
	// end inline asm
	cvt.u16.u64 	%rs89, %rd120;
	and.b16  	%rs90, %rs89, 255;
	setp.eq.s16 	%p3, %rs84, 0;
	setp.eq.s16 	%p4, %rs86, 0;
	min.s64 	%rd125, %rd114, %rd110;
	selp.b16 	%rs91, %rs83, 1, %p4;
	selp.b64 	%rd126, %rd110, %rd125, %p4;
	selp.b16 	%rs92, %rs85, %rs91, %p3;
	and.b16  	%rs93, %rs92, 255;
	selp.b64 	%rd127, %rd114, %rd126, %p3;
	setp.eq.s16 	%p5, %rs93, 0;
	setp.eq.s16 	%p6, %rs88, 0;
	min.s64 	%rd128, %rd118, %rd127;
	selp.b16 	%rs94, %rs92, 1, %p6;
	selp.b64 	%rd129, %rd127, %rd128, %p6;
	selp.b16 	%rs95, %rs87, %rs94, %p5;
	and.b16  	%rs96, %rs95, 255;
	selp.b64 	%rd130, %rd118, %rd129, %p5;
	setp.eq.s16 	%p7, %rs96, 0;
	setp.eq.s16 	%p8, %rs90, 0;
	min.s64 	%rd131, %rd122, %rd130;
	selp.b16 	%rs97, %rs95, 1, %p8;
	selp.b64 	%rd132, %rd130, %rd131, %p8;
	selp.b16 	%rs311, %rs89, %rs97, %p7;
	selp.b64 	%rd329, %rd122, %rd132, %p7;
	setp.lt.u32 	%p9, %r38, 2048;
	mov.b32 	%r399, 1024;
	@%p9 bra 	$L__BB8_78;
	add.s32 	%r17, %r38, -1024;
	mov.b32 	%r399, 1024;
$L__BB8_76:
	mul.wide.s32 	%rd149, %r399, 16;
	add.s64 	%rd134, %rd109, %rd149;
	// begin inline asm
	ld.global.nc.u64 %rd133, [%rd134];
	// end inline asm
	add.s64 	%rd136, %rd134, 8;
	// begin inline asm
	ld.global.nc.u64 %rd135, [%rd136];
	// end inline asm
	cvt.u16.u64 	%rs98, %rd133;
	and.b16  	%rs99, %rs98, 255;
	add.s64 	%rd138, %rd134, 4096;
	// begin inline asm
	ld.global.nc.u64 %rd137, [%rd138];
	// end inline asm
	add.s64 	%rd140, %rd134, 4104;
	// begin inline asm
	ld.global.nc.u64 %rd139, [%rd140];
	// end inline asm
	cvt.u16.u64 	%rs100, %rd137;
	and.b16  	%rs101, %rs100, 255;
	add.s64 	%rd142, %rd134, 8192;
	// begin inline asm
	ld.global.nc.u64 %rd141, [%rd142];
	// end inline asm
	add.s64 	%rd144, %rd134, 8200;
	// begin inline asm
	ld.global.nc.u64 %rd143, [%rd144];
	// end inline asm
	cvt.u16.u64 	%rs102, %rd141;
	and.b16  	%rs103, %rs102, 255;
	add.s64 	%rd146, %rd134, 12288;
	// begin inline asm
	ld.global.nc.u64 %rd145, [%rd146];
	// end inline asm
	add.s64 	%rd148, %rd134, 12296;
	// begin inline asm
	ld.global.nc.u64 %rd147, [%rd148];
	// end inline asm
	cvt.u16.u64 	%rs104, %rd145;
	and.b16  	%rs105, %rs104, 255;
	and.b16  	%rs106, %rs311, 255;
	setp.eq.s16 	%p10, %rs106, 0;
	setp.eq.s16 	%p11, %rs99, 0;
	min.s64 	%rd150, %rd135, %rd329;
	selp.b16 	%rs107, %rs311, 1, %p11;
	selp.b64 	%rd151, %rd329, %rd150, %p11;
	selp.b16 	%rs108, %rs98, %rs107, %p10;
	and.b16  	%rs109, %rs108, 255;
	selp.b64 	%rd152, %rd135, %rd151, %p10;
	setp.eq.s16 	%p12, %rs109, 0;
	setp.eq.s16 	%p13, %rs101, 0;
	min.s64 	%rd153, %rd139, %rd152;
	selp.b16 	%rs110, %rs108, 1, %p13;
	selp.b64 	%rd154, %rd152, %rd153, %p13;
	selp.b16 	%rs111, %rs100, %rs110, %p12;
	and.b16  	%rs112, %rs111, 255;
	selp.b64 	%rd155, %rd139, %rd154, %p12;
	setp.eq.s16 	%p14, %rs112, 0;
	setp.eq.s16 	%p15, %rs103, 0;
	min.s64 	%rd156, %rd143, %rd155;
	selp.b16 	%rs113, %rs111, 1, %p15;
	selp.b64 	%rd157, %rd155, %rd156, %p15;
	selp.b16 	%rs114, %rs102, %rs113, %p14;
	and.b16  	%rs115, %rs114, 255;
	selp.b64 	%rd158, %rd143, %rd157, %p14;
	setp.eq.s16 	%p16, %rs115, 0;
	setp.eq.s16 	%p17, %rs105, 0;
	min.s64 	%rd159, %rd147, %rd158;
	selp.b16 	%rs116, %rs114, 1, %p17;
	selp.b64 	%rd160, %rd158, %rd159, %p17;
	selp.b16 	%rs311, %rs104, %rs116, %p16;
	selp.b64 	%rd329, %rd147, %rd160, %p16;
	sub.s32 	%r41, %r38, %r399;
	setp.lt.s32 	%p18, %r41, 1024;
	@%p18 bra 	$L__BB8_86;
	add.s32 	%r399, %r399, 1024;
	setp.le.s32 	%p19, %r399, %r17;
	@%p19 bra 	$L__BB8_76;
$L__BB8_78:
	setp.le.s32 	%p20, %r38, %r399;
	@%p20 bra 	$L__BB8_86;
	sub.s32 	%r21, %r38, %r399;
	setp.ge.s32 	%p21, %r16, %r21;
	@%p21 bra 	$L__BB8_86;
	not.b32 	%r42, %r16;
	add.s32 	%r43, %r38, %r42;
	sub.s32 	%r22, %r43, %r399;
	and.b32  	%r44, %r22, 768;
	setp.eq.s32 	%p22, %r44, 768;
	mov.u32 	%r403, %r16;
	@%p22 bra 	$L__BB8_83;
	add.s32 	%r401, %r16, %r399;
	shr.u32 	%r45, %r22, 8;
	add.s32 	%r46, %r45, 1;
	and.b32  	%r47, %r46, 3;
	neg.s32 	%r400, %r47;
	mov.u32 	%r403, %r16;
$L__BB8_82:
	.pragma "nounroll";
	mul.wide.u32 	%rd166, %r401, 16;
	add.s64 	%rd163, %rd105, %rd166;
	// begin inline asm
	ld.global.nc.u64 %rd162, [%rd163];
	// end inline asm
	add.s64 	%rd165, %rd163, 8;
	// begin inline asm
	ld.global.nc.u64 %rd164, [%rd165];
	// end inline asm
	cvt.u16.u64 	%rs118, %rd162;
	and.b16  	%rs119, %rs118, 255;
	and.b16  	%rs120, %rs311, 255;
	setp.eq.s16 	%p23, %rs120, 0;
	setp.eq.s16 	%p24, %rs119, 0;
	min.s64 	%rd167, %rd164, %rd329;
	selp.b16 	%rs121, %rs311, 1, %p24;
	selp.b16 	%rs311, %rs118, %rs121, %p23;
	selp.b64 	%rd168, %rd329, %rd167, %p24;
	selp.b64 	%rd329, %rd164, %rd168, %p23;
	add.s32 	%r403, %r403, 256;
	add.s32 	%r401, %r401, 256;
	add.s32 	%r400, %r400, 1;
	setp.ne.s32 	%p25, %r400, 0;
	@%p25 bra 	$L__BB8_82;
$L__BB8_83:
	setp.lt.u32 	%p26, %r22, 768;
	@%p26 bra 	$L__BB8_86;
	cvt.u64.u32 	%rd169, %r403;
	cvt.u64.u32 	%rd170, %r399;
	add.s64 	%rd171, %rd169, %rd170;
	shl.b64 	%rd172, %rd171, 4;
	add.s64 	%rd173, %rd172, %rd105;
	add.s64 	%rd350, %rd173, 12296;
	add.s32 	%r404, %r403, %r399;
$L__BB8_85:
	mul.wide.u32 	%rd190, %r404, 16;
	add.s64 	%rd175, %rd105, %rd190;
	// begin inline asm
	ld.global.nc.u64 %rd174, [%rd175];
	// end inline asm
	add.s64 	%rd177, %rd175, 8;
	// begin inline asm
	ld.global.nc.u64 %rd176, [%rd177];
	// end inline asm
	cvt.u16.u64 	%rs122, %rd174;
	and.b16  	%rs123, %rs122, 255;
	and.b16  	%rs124, %rs311, 255;
	setp.eq.s16 	%p27, %rs124, 0;
	setp.eq.s16 	%p28, %rs123, 0;
	min.s64 	%rd191, %rd176, %rd329;
	selp.b16 	%rs125, %rs311, 1, %p28;
	selp.b16 	%rs126, %rs122, %rs125, %p27;
	and.b16  	%rs127, %rs126, 255;
	selp.b64 	%rd192, %rd329, %rd191, %p28;
	selp.b64 	%rd193, %rd176, %rd192, %p27;
	add.s64 	%rd179, %rd350, -8200;
	// begin inline asm
	ld.global.nc.u64 %rd178, [%rd179];
	// end inline asm
	add.s64 	%rd181, %rd350, -8192;
	// begin inline asm
	ld.global.nc.u64 %rd180, [%rd181];
	// end inline asm
	cvt.u16.u64 	%rs128, %rd178;
	and.b16  	%rs129, %rs128, 255;
	setp.eq.s16 	%p29, %rs127, 0;
	setp.eq.s16 	%p30, %rs129, 0;
	min.s64 	%rd194, %rd180, %rd193;
	selp.b16 	%rs130, %rs126, 1, %p30;
	selp.b16 	%rs131, %rs128, %rs130, %p29;
	and.b16  	%rs132, %rs131, 255;
	selp.b64 	%rd195, %rd193, %rd194, %p30;
	selp.b64 	%rd196, %rd180, %rd195, %p29;
	add.s64 	%rd183, %rd350, -4104;
	// begin inline asm
	ld.global.nc.u64 %rd182, [%rd183];
	// end inline asm
	add.s64 	%rd185, %rd350, -4096;
	// begin inline asm
	ld.global.nc.u64 %rd184, [%rd185];
	// end inline asm
	cvt.u16.u64 	%rs133, %rd182;
	and.b16  	%rs134, %rs133, 255;
	setp.eq.s16 	%p31, %rs132, 0;
	setp.eq.s16 	%p32, %rs134, 0;
	min.s64 	%rd197, %rd184, %rd196;
	selp.b16 	%rs135, %rs131, 1, %p32;
	selp.b16 	%rs136, %rs133, %rs135, %p31;
	and.b16  	%rs137, %rs136, 255;
	selp.b64 	%rd198, %rd196, %rd197, %p32;
	selp.b64 	%rd199, %rd184, %rd198, %p31;
	add.s64 	%rd187, %rd350, -8;
	// begin inline asm
	ld.global.nc.u64 %rd186, [%rd187];
	// end inline asm
	// begin inline asm
	ld.global.nc.u64 %rd188, [%rd350];
	// end inline asm
	cvt.u16.u64 	%rs138, %rd186;
	and.b16  	%rs139, %rs138, 255;
	setp.eq.s16 	%p33, %rs137, 0;
	setp.eq.s16 	%p34, %rs139, 0;
	min.s64 	%rd200, %rd188, %rd199;
	selp.b16 	%rs140, %rs136, 1, %p34;
	selp.b16 	%rs311, %rs138, %rs140, %p33;
	selp.b64 	%rd201, %rd199, %rd200, %p34;
	selp.b64 	%rd329, %rd188, %rd201, %p33;
	add.s32 	%r403, %r403, 1024;
	add.s64 	%rd350, %rd350, 16384;
	add.s32 	%r404, %r404, 1024;
	setp.lt.s32 	%p35, %r403, %r21;
	@%p35 bra 	$L__BB8_85;
$L__BB8_86:
	// begin inline asm
	mov.u32 %r48, %laneid;
	// end inline asm
	cvt.u32.u16 	%r69, %rs311;
	and.b32  	%r50, %r69, 255;
	mov.b32 	%r66, 1;
	mov.b32 	%r67, 31;
	mov.b32 	%r68, -1;
	// begin inline asm
	shfl.sync.down.b32 %r49, %r50, %r66, %r67, %r68;
	// end inline asm
	// begin inline asm
	shfl.sync.down.b32 %r54, %r55, %r66, %r67, %r68;
	// end inline asm
	mov.b64 	{%r60, %r65}, %rd329;
	// begin inline asm
	shfl.sync.down.b32 %r59, %r60, %r66, %r67, %r68;
	// end inline asm
	// begin inline asm
	shfl.sync.down.b32 %r64, %r65, %r66, %r67, %r68;
	// end inline asm
	mov.b64 	%rd83, {%r59, %r64};
	cvt.u16.u32 	%rs65, %r49;
	setp.gt.s32 	%p36, %r48, 30;
	@%p36 bra 	$L__BB8_90;
	and.b16  	%rs141, %rs311, 255;
	setp.eq.s16 	%p37, %rs141, 0;
	and.b16  	%rs142, %rs65, 255;
	setp.eq.s16 	%p38, %rs142, 0;
	or.pred  	%p39, %p37, %p38;
	@%p39 bra 	$L__BB8_89;
	min.s64 	%rd329, %rd83, %rd329;
	mov.b16 	%rs311, 1;
	bra.uni 	$L__BB8_90;
$L__BB8_89:
	setp.eq.s16 	%p40, %rs141, 0;
	selp.b16 	%rs311, %rs65, %rs311, %p40;
	selp.b64 	%rd329, %rd83, %rd329, %p40;
$L__BB8_90:
	cvt.u32.u16 	%r90, %rs311;
	and.b32  	%r71, %r90, 255;
	mov.b32 	%r87, 2;
	mov.b32 	%r88, 31;
	mov.b32 	%r89, -1;
	// begin inline asm
	shfl.sync.down.b32 %r70, %r71, %r87, %r88, %r89;
	// end inline asm
	// begin inline asm
	shfl.sync.down.b32 %r75, %r76, %r87, %r88, %r89;
	// end inline asm
	mov.b64 	{%r81, %r86}, %rd329;
	// begin inline asm
	shfl.sync.down.b32 %r80, %r81, %r87, %r88, %r89;
	// end inline asm
	// begin inline asm
	shfl.sync.down.b32 %r85, %r86, %r87, %r88, %r89;
	// end inline asm
	mov.b64 	%rd87, {%r80, %r85};
	cvt.u16.u32 	%rs68, %r70;
	setp.gt.s32 	%p41, %r48, 29;
	@%p41 bra 	$L__BB8_94;
	and.b16  	%rs145, %rs311, 255;
	setp.eq.s16 	%p42, %rs145, 0;
	and.b16  	%rs146, %rs68, 255;
	setp.eq.s16 	%p43, %rs146, 0;
	or.pred  	%p44, %p42, %p43;
	@%p44 bra 	$L__BB8_93;
	min.s64 	%rd329, %rd87, %rd329;
	mov.b16 	%rs311, 1;
	bra.uni 	$L__BB8_94;
$L__BB8_93:
	setp.eq.s16 	%p45, %rs145, 0;
	selp.b16 	%rs311, %rs68, %rs311, %p45;
	selp.b64 	%rd329, %rd87, %rd329, %p45;
$L__BB8_94:
	cvt.u32.u16 	%r111, %rs311;
	and.b32  	%r92, %r111, 255;
	mov.b32 	%r108, 4;
	mov.b32 	%r109, 31;
	mov.b32 	%r110, -1;
	// begin inline asm
	shfl.sync.down.b32 %r91, %r92, %r108, %r109, %r110;
	// end inline asm
	// begin inline asm
	shfl.sync.down.b32 %r96, %r97, %r108, %r109, %r110;
	// end inline asm
	mov.b64 	{%r102, %r107}, %rd329;
	// begin inline asm
	shfl.sync.down.b32 %r101, %r102, %r108, %r109, %r110;
	// end inline asm
	// begin inline asm
	shfl.sync.down.b32 %r106, %r107, %r108, %r109, %r110;
	// end inline asm
	mov.b64 	%rd91, {%r101, %r106};
	cvt.u16.u32 	%rs71, %r91;
	setp.gt.s32 	%p46, %r48, 27;
	@%p46 bra 	$L__BB8_98;
	and.b16  	%rs149, %rs311, 255;
	setp.eq.s16 	%p47, %rs149, 0;
	and.b16  	%rs150, %rs71, 255;
	setp.eq.s16 	%p48, %rs150, 0;
	or.pred  	%p49, %p47, %p48;
	@%p49 bra 	$L__BB8_97;
	min.s64 	%rd329, %rd91, %rd329;
	mov.b16 	%rs311, 1;
	bra.uni 	$L__BB8_98;
$L__BB8_97:
	setp.eq.s16 	%p50, %rs149, 0;
	selp.b16 	%rs311, %rs71, %rs311, %p50;
	selp.b64 	%rd329, %rd91, %rd329, %p50;
$L__BB8_98:
	cvt.u32.u16 	%r132, %rs311;
	and.b32  	%r113, %r132, 255;
	mov.b32 	%r129, 8;
	mov.b32 	%r130, 31;
	mov.b32 	%r131, -1;
	// begin inline asm
	shfl.sync.down.b32 %r112, %r113, %r129, %r130, %r131;
	// end inline asm
	// begin inline asm
	shfl.sync.down.b32 %r117, %r118, %r129, %r130, %r131;
	// end inline asm
	mov.b64 	{%r123, %r128}, %rd329;
	// begin inline asm
	shfl.sync.down.b32 %r122, %r123, %r129, %r130, %r131;
	// end inline asm
	// begin inline asm
	shfl.sync.down.b32 %r127, %r128, %r129, %r130, %r131;
	// end inline asm
	mov.b64 	%rd95, {%r122, %r127};
	cvt.u16.u32 	%rs74, %r112;
	setp.gt.s32 	%p51, %r48, 23;
	@%p51 bra 	$L__BB8_102;
	and.b16  	%rs153, %rs311, 255;
	setp.eq.s16 	%p52, %rs153, 0;
	and.b16  	%rs154, %rs74, 255;
	setp.eq.s16 	%p53, %rs154, 0;
	or.pred  	%p54, %p52, %p53;
	@%p54 bra 	$L__BB8_101;
	min.s64 	%rd329, %rd95, %rd329;
	mov.b16 	%rs311, 1;
	bra.uni 	$L__BB8_102;
$L__BB8_101:
	setp.eq.s16 	%p55, %rs153, 0;
	selp.b16 	%rs311, %rs74, %rs311, %p55;
	selp.b64 	%rd329, %rd95, %rd329, %p55;
$L__BB8_102:
	cvt.u32.u16 	%r153, %rs311;
	and.b32  	%r134, %r153, 255;
	mov.b32 	%r150, 16;
	mov.b32 	%r151, 31;
	mov.b32 	%r152, -1;
	// begin inline asm
	shfl.sync.down.b32 %r133, %r134, %r150, %r151, %r152;
	// end inline asm
	// begin inline asm
	shfl.sync.down.b32 %r138, %r139, %r150, %r151, %r152;
	// end inline asm
	mov.b64 	{%r144, %r149}, %rd329;
	// begin inline asm
	shfl.sync.down.b32 %r143, %r144, %r150, %r151, %r152;
	// end inline asm
	// begin inline asm
	shfl.sync.down.b32 %r148, %r149, %r150, %r151, %r152;
	// end inline asm
	mov.b64 	%rd99, {%r143, %r148};
	cvt.u16.u32 	%rs77, %r133;
	setp.gt.s32 	%p56, %r48, 15;
	@%p56 bra 	$L__BB8_106;
	and.b16  	%rs157, %rs311, 255;
	setp.eq.s16 	%p57, %rs157, 0;
	and.b16  	%rs158, %rs77, 255;
	setp.eq.s16 	%p58, %rs158, 0;
	or.pred  	%p59, %p57, %p58;
	@%p59 bra 	$L__BB8_105;
	min.s64 	%rd329, %rd99, %rd329;
	mov.b16 	%rs311, 1;
	bra.uni 	$L__BB8_106;
$L__BB8_105:
	setp.eq.s16 	%p60, %rs157, 0;
	selp.b16 	%rs311, %rs77, %rs311, %p60;
	selp.b64 	%rd329, %rd99, %rd329, %p60;
$L__BB8_106:
	setp.ne.s32 	%p61, %r48, 0;
	@%p61 bra 	$L__BB8_108;
	shr.u32 	%r154, %r16, 1;
	and.b32  	%r155, %r154, 496;
	mov.u32 	%r156, _ZZN3cub18CUB_300001_SM_10006detail6reduce28DeviceReduceSingleTileKernelINS2_10policy_hubIN4cuda3std3__45tupleIJblEEEjN6thrust24THRUST_300001_SM_1000_NS8cuda_cub9__find_if7functorIS9_EEE10Policy1000EPS9_SI_iSF_S9_S9_NS7_10__identityEEEvT0_T1_T2_T3_T4_T6_E12temp_storage;
	add.s32 	%r157, %r156, %r155;
	st.shared.u8 	[%r157+8], %rs311;
	st.shared.u64 	[%r157+16], %rd329;
$L__BB8_108:
	bar.sync 	0;
	setp.ne.s32 	%p62, %r16, 0;
	@%p62 bra 	$L__BB8_110;
	ld.shared.u8 	%rs161, [_ZZN3cub18CUB_300001_SM_10006detail6reduce28DeviceReduceSingleTileKernelINS2_10policy_hubIN4cuda3std3__45tupleIJblEEEjN6thrust24THRUST_300001_SM_1000_NS8cuda_cub9__find_if7functorIS9_EEE10Policy1000EPS9_SI_iSF_S9_S9_NS7_10__identityEEEvT0_T1_T2_T3_T4_T6_E12temp_storage+24];
	ld.shared.u64 	%rd202, [_ZZN3cub18CUB_300001_SM_10006detail6reduce28DeviceReduceSingleTileKernelINS2_10policy_hubIN4cuda3std3__45tupleIJblEEEjN6thrust24THRUST_300001_SM_1000_NS8cuda_cub9__find_if7functorIS9_EEE10Policy1000EPS9_SI_iSF_S9_S9_NS7_10__identityEEEvT0_T1_T2_T3_T4_T6_E12temp_storage+32];
	and.b16  	%rs162, %rs311, 255;
	setp.eq.s16 	%p63, %rs162, 0;
	setp.eq.s16 	%p64, %rs161, 0;
	min.s64 	%rd203, %rd202, %rd329;
	selp.b16 	%rs163, %rs311, 1, %p64;
	selp.b16 	%rs164, %rs161, %rs163, %p63;
	and.b16  	%rs165, %rs164, 255;
	selp.b64 	%rd204, %rd329, %rd203, %p64;
	selp.b64 	%rd205, %rd202, %rd204, %p63;
	ld.shared.u8 	%rs166, [_ZZN3cub18CUB_300001_SM_10006detail6reduce28DeviceReduceSingleTileKernelINS2_10policy_hubIN4cuda3std3__45tupleIJblEEEjN6thrust24THRUST_300001_SM_1000_NS8cuda_cub9__find_if7functorIS9_EEE10Policy1000EPS9_SI_iSF_S9_S9_NS7_10__identityEEEvT0_T1_T2_T3_T4_T6_E12temp_storage+40];
	ld.shared.u64 	%rd206, [_ZZN3cub18CUB_300001_SM_10006detail6reduce28DeviceReduceSingleTileKernelINS2_10policy_hubIN4cuda3std3__45tupleIJblEEEjN6thrust24THRUST_300001_SM_1000_NS8cuda_cub9__find_if7functorIS9_EEE10Policy1000EPS9_SI_iSF_S9_S9_NS7_10__identityEEEvT0_T1_T2_T3_T4_T6_E12temp_storage+48];
	setp.eq.s16 	%p65, %rs165, 0;
	setp.eq.s16 	%p66, %rs166, 0;
	min.s64 	%rd207, %rd206, %rd205;
	selp.b16 	%rs167, %rs164, 1, %p66;
	selp.b16 	%rs168, %rs166, %rs167, %p65;
	and.b16  	%rs169, %rs168, 255;
	selp.b64 	%rd208, %rd205, %rd207, %p66;
	selp.b64 	%rd209, %rd206, %rd208, %p65;
	ld.shared.u8 	%rs170, [_ZZN3cub18CUB_300001_SM_10006detail6reduce28DeviceReduceSingleTileKernelINS2_10policy_hubIN4cuda3std3__45tupleIJblEEEjN6thrust24THRUST_300001_SM_1000_NS8cuda_cub9__find_if7functorIS9_EEE10Policy1000EPS9_SI_iSF_S9_S9_NS7_10__identityEEEvT0_T1_T2_T3_T4_T6_E12temp_storage+56];
	ld.shared.u64 	%rd210, [_ZZN3cub18CUB_300001_SM_10006detail6reduce28DeviceReduceSingleTileKernelINS2_10policy_hubIN4cuda3std3__45tupleIJblEEEjN6thrust24THRUST_300001_SM_1000_NS8cuda_cub9__find_if7functorIS9_EEE10Policy1000EPS9_SI_iSF_S9_S9_NS7_10__identityEEEvT0_T1_T2_T3_T4_T6_E12temp_storage+64];
	setp.eq.s16 	%p67, %rs169, 0;
	setp.eq.s16 	%p68, %rs170, 0;
	min.s64 	%rd211, %rd210, %rd209;
	selp.b16 	%rs171, %rs168, 1, %p68;
	selp.b16 	%rs172, %rs170, %rs171, %p67;
	and.b16  	%rs173, %rs172, 255;
	selp.b64 	%rd212, %rd209, %rd211, %p68;
	selp.b64 	%rd213, %rd210, %rd212, %p67;
	ld.shared.u8 	%rs174, [_ZZN3cub18CUB_300001_SM_10006detail6reduce28DeviceReduceSingleTileKernelINS2_10policy_hubIN4cuda3std3__45tupleIJblEEEjN6thrust24THRUST_300001_SM_1000_NS8cuda_cub9__find_if7functorIS9_EEE10Policy1000EPS9_SI_iSF_S9_S9_NS7_10__identityEEEvT0_T1_T2_T3_T4_T6_E12temp_storage+72];
	ld.shared.u64 	%rd214, [_ZZN3cub18CUB_300001_SM_10006detail6reduce28DeviceReduceSingleTileKernelINS2_10policy_hubIN4cuda3std3__45tupleIJblEEEjN6thrust24THRUST_300001_SM_1000_NS8cuda_cub9__find_if7functorIS9_EEE10Policy1000EPS9_SI_iSF_S9_S9_NS7_10__identityEEEvT0_T1_T2_T3_T4_T6_E12temp_storage+80];
	setp.eq.s16 	%p69, %rs173, 0;
	setp.eq.s16 	%p70, %rs174, 0;
	min.s64 	%rd215, %rd214, %rd213;
	selp.b16 	%rs175, %rs172, 1, %p70;
	selp.b16 	%rs176, %rs174, %rs175, %p69;
	and.b16  	%rs177, %rs176, 255;
	selp.b64 	%rd216, %rd213, %rd215, %p70;
	selp.b64 	%rd217, %rd214, %rd216, %p69;
	ld.shared.u8 	%rs178, [_ZZN3cub18CUB_300001_SM_10006detail6reduce28DeviceReduceSingleTileKernelINS2_10policy_hubIN4cuda3std3__45tupleIJblEEEjN6thrust24THRUST_300001_SM_1000_NS8cuda_cub9__find_if7functorIS9_EEE10Policy1000EPS9_SI_iSF_S9_S9_NS7_10__identityEEEvT0_T1_T2_T3_T4_T6_E12temp_storage+88];
	ld.shared.u64 	%rd218, [_ZZN3cub18CUB_300001_SM_10006detail6reduce28DeviceReduceSingleTileKernelINS2_10policy_hubIN4cuda3std3__45tupleIJblEEEjN6thrust24THRUST_300001_SM_1000_NS8cuda_cub9__find_if7functorIS9_EEE10Policy1000EPS9_SI_iSF_S9_S9_NS7_10__identityEEEvT0_T1_T2_T3_T4_T6_E12temp_storage+96];
	setp.eq.s16 	%p71, %rs177, 0;
	setp.eq.s16 	%p72, %rs178, 0;
	min.s64 	%rd219, %rd218, %rd217;
	selp.b16 	%rs179, %rs176, 1, %p72;
	selp.b16 	%rs180, %rs178, %rs179, %p71;
	and.b16  	%rs181, %rs180, 255;
	selp.b64 	%rd220, %rd217, %rd219, %p72;
	selp.b64 	%rd221, %rd218, %rd220, %p71;
	ld.shared.u8 	%rs182, [_ZZN3cub18CUB_300001_SM_10006detail6reduce28DeviceReduceSingleTileKernelINS2_10policy_hubIN4cuda3std3__45tupleIJblEEEjN6thrust24THRUST_300001_SM_1000_NS8cuda_cub9__find_if7functorIS9_EEE10Policy1000EPS9_SI_iSF_S9_S9_NS7_10__identityEEEvT0_T1_T2_T3_T4_T6_E12temp_storage+104];
	ld.shared.u64 	%rd222, [_ZZN3cub18CUB_300001_SM_10006detail6reduce28DeviceReduceSingleTileKernelINS2_10policy_hubIN4cuda3std3__45tupleIJblEEEjN6thrust24THRUST_300001_SM_1000_NS8cuda_cub9__find_if7functorIS9_EEE10Policy1000EPS9_SI_iSF_S9_S9_NS7_10__identityEEEvT0_T1_T2_T3_T4_T6_E12temp_storage+112];
	setp.eq.s16 	%p73, %rs181, 0;
	setp.eq.s16 	%p74, %rs182, 0;
	min.s64 	%rd223, %rd222, %rd221;
	selp.b16 	%rs183, %rs180, 1, %p74;
	selp.b16 	%rs184, %rs182, %rs183, %p73;
	and.b16  	%rs185, %rs184, 255;
	selp.b64 	%rd224, %rd221, %rd223, %p74;
	selp.b64 	%rd225, %rd222, %rd224, %p73;
	ld.shared.u8 	%rs186, [_ZZN3cub18CUB_300001_SM_10006detail6reduce28DeviceReduceSingleTileKernelINS2_10policy_hubIN4cuda3std3__45tupleIJblEEEjN6thrust24THRUST_300001_SM_1000_NS8cuda_cub9__find_if7functorIS9_EEE10Policy1000EPS9_SI_iSF_S9_S9_NS7_10__identityEEEvT0_T1_T2_T3_T4_T6_E12temp_storage+120];
	ld.shared.u64 	%rd226, [_ZZN3cub18CUB_300001_SM_10006detail6reduce28DeviceReduceSingleTileKernelINS2_10policy_hubIN4cuda3std3__45tupleIJblEEEjN6thrust24THRUST_300001_SM_1000_NS8cuda_cub9__find_if7functorIS9_EEE10Policy1000EPS9_SI_iSF_S9_S9_NS7_10__identityEEEvT0_T1_T2_T3_T4_T6_E12temp_storage+128];
	setp.eq.s16 	%p75, %rs185, 0;
	setp.eq.s16 	%p76, %rs186, 0;
	min.s64 	%rd227, %rd226, %rd225;
	selp.b16 	%rs187, %rs184, 1, %p76;
	selp.b16 	%rs311, %rs186, %rs187, %p75;
	selp.b64 	%rd228, %rd225, %rd227, %p76;
	selp.b64 	%rd329, %rd226, %rd228, %p75;
$L__BB8_110:
	mov.u32 	%r391, %tid.x;
	setp.ne.s32 	%p184, %r391, 0;
	@%p184 bra 	$L__BB8_112;
	setp.eq.s16 	%p185, %rs82, 0;
	and.b16  	%rs302, %rs311, 255;
	setp.eq.s16 	%p186, %rs302, 0;
	min.s64 	%rd319, %rd329, %rd106;
	selp.b16 	%rs303, %rs82, 1, %p186;
	selp.b16 	%rs304, %rs311, %rs303, %p185;
	selp.b64 	%rd320, %rd106, %rd319, %p186;
	selp.b64 	%rd321, %rd329, %rd320, %p185;
	st.global.u8 	[%rd1], %rs304;
	st.global.u64 	[%rd1+8], %rd321;
$L__BB8_112:
	ret;

}
	// .globl	_ZN3cub18CUB_300001_SM_10006detail6reduce28DeviceReduceSingleTileKernelINS2_10policy_hubIN4cuda3std3__45tupleIJblEEEyN6thrust24THRUST_300001_SM_1000_NS8cuda_cub9__find_if7functorIS9_EEE10Policy1000ENSB_12zip_iteratorINS8_IJNSD_26transform_input_iterator_tIbNSC_6detail35transform_pair_of_input_iterators_tIbNSB_6detail15normal_iteratorINSB_10device_ptrIiEEEESQ_NS7_8equal_toIiEEEENS7_10__not_fn_tINS7_10__identityEEEEENSB_17counting_iteratorIlNSB_11use_defaultESZ_SZ_EEEEEEEPS9_ySF_S9_S9_SV_EEvT0_T1_T2_T3_T4_T6_
.visible .entry _ZN3cub18CUB_300001_SM_10006detail6reduce28DeviceReduceSingleTileKernelINS2_10policy_hubIN4cuda3std3__45tupleIJblEEEyN6thrust24THRUST_300001_SM_1000_NS8cuda_cub9__find_if7functorIS9_EEE10Policy1000ENSB_12zip_iteratorINS8_IJNSD_26transform_input_iterator_tIbNSC_6detail35transform_pair_of_input_iterators_tIbNSB_6detail15normal_iteratorINSB_10device_ptrIiEEEESQ_NS7_8equal_toIiEEEENS7_10__not_fn_tINS7_10__identityEEEEENSB_17counting_iteratorIlNSB_11use_defaultESZ_SZ_EEEEEEEPS9_ySF_S9_S9_SV_EEvT0_T1_T2_T3_T4_T6_(
	.param .align 8 .b8 _ZN3cub18CUB_300001_SM_10006detail6reduce28DeviceReduceSingleTileKernelINS2_10policy_hubIN4cuda3std3__45tupleIJblEEEyN6thrust24THRUST_300001_SM_1000_NS8cuda_cub9__find_if7functorIS9_EEE10Policy1000ENSB_12zip_iteratorINS8_IJNSD_26transform_input_iterator_tIbNSC_6detail35transform_pair_of_input_iterators_tIbNSB_6detail15normal_iteratorINSB_10device_ptrIiEEEESQ_NS7_8equal_toIiEEEENS7_10__not_fn_tINS7_10__identityEEEEENSB_17counting_iteratorIlNSB_11use_defaultESZ_SZ_EEEEEEEPS9_ySF_S9_S9_SV_EEvT0_T1_T2_T3_T4_T6__param_0[40],
	.param .u64 .ptr .align 1 _ZN3cub18CUB_300001_SM_10006detail6reduce28DeviceReduceSingleTileKernelINS2_10policy_hubIN4cuda3std3__45tupleIJblEEEyN6thrust24THRUST_300001_SM_1000_NS8cuda_cub9__find_if7functorIS9_EEE10Policy1000ENSB_12zip_iteratorINS8_IJNSD_26transform_input_iterator_tIbNSC_6detail35transform_pair_of_input_iterators_tIbNSB_6detail15normal_iteratorINSB_10device_ptrIiEEEESQ_NS7_8equal_toIiEEEENS7_10__not_fn_tINS7_10__identityEEEEENSB_17counting_iteratorIlNSB_11use_defaultESZ_SZ_EEEEEEEPS9_ySF_S9_S9_SV_EEvT0_T1_T2_T3_T4_T6__param_1,
	.param .u64 _ZN3cub18CUB_300001_SM_10006detail6reduce28DeviceReduceSingleTileKernelINS2_10policy_hubIN4cuda3std3__45tupleIJblEEEyN6thrust24THRUST_300001_SM_1000_NS8cuda_cub9__find_if7functorIS9_EEE10Policy1000ENSB_12zip_iteratorINS8_IJNSD_26transform_input_iterator_tIbNSC_6detail35transform_pair_of_input_iterators_tIbNSB_6detail15normal_iteratorINSB_10device_ptrIiEEEESQ_NS7_8equal_toIiEEEENS7_10__not_fn_tINS7_10__identityEEEEENSB_17counting_iteratorIlNSB_11use_defaultESZ_SZ_EEEEEEEPS9_ySF_S9_S9_SV_EEvT0_T1_T2_T3_T4_T6__param_2,
	.param .align 1 .b8 _ZN3cub18CUB_300001_SM_10006detail6reduce28DeviceReduceSingleTileKernelINS2_10policy_hubIN4cuda3std3__45tupleIJblEEEyN6thrust24THRUST_300001_SM_1000_NS8cuda_cub9__find_if7functorIS9_EEE10Policy1000ENSB_12zip_iteratorINS8_IJNSD_26transform_input_iterator_tIbNSC_6detail35transform_pair_of_input_iterators_tIbNSB_6detail15normal_iteratorINSB_10device_ptrIiEEEESQ_NS7_8equal_toIiEEEENS7_10__not_fn_tINS7_10__identityEEEEENSB_17counting_iteratorIlNSB_11use_defaultESZ_SZ_EEEEEEEPS9_ySF_S9_S9_SV_EEvT0_T1_T2_T3_T4_T6__param_3[1],
	.param .align 8 .b8 _ZN3cub18CUB_300001_SM_10006detail6reduce28DeviceReduceSingleTileKernelINS2_10policy_hubIN4cuda3std3__45tupleIJblEEEyN6thrust24THRUST_300001_SM_1000_NS8cuda_cub9__find_if7functorIS9_EEE10Policy1000ENSB_12zip_iteratorINS8_IJNSD_26transform_input_iterator_tIbNSC_6detail35transform_pair_of_input_iterators_tIbNSB_6detail15normal_iteratorINSB_10device_ptrIiEEEESQ_NS7_8equal_toIiEEEENS7_10__not_fn_tINS7_10__identityEEEEENSB_17counting_iteratorIlNSB_11use_defaultESZ_SZ_EEEEEEEPS9_ySF_S9_S9_SV_EEvT0_T1_T2_T3_T4_T6__param_4[16],
	.param .align 1 .b8 _ZN3cub18CUB_300001_SM_10006detail6reduce28DeviceReduceSingleTileKernelINS2_10policy_hubIN4cuda3std3__45tupleIJblEEEyN6thrust24THRUST_300001_SM_1000_NS8cuda_cub9__find_if7functorIS9_EEE10Policy1000ENSB_12zip_iteratorINS8_IJNSD_26transform_input_iterator_tIbNSC_6detail35transform_pair_of_input_iterators_tIbNSB_6detail15normal_iteratorINSB_10device_ptrIiEEEESQ_NS7_8equal_toIiEEEENS7_10__not_fn_tINS7_10__identityEEEEENSB_17counting_iteratorIlNSB_11use_defaultESZ_SZ_EEEEEEEPS9_ySF_S9_S9_SV_EEvT0_T1_T2_T3_T4_T6__param_5[1]
)
.maxntid 256
.minnctapersm 1
{
	.reg .pred 	%p<329>;
	.reg .b16 	%rs<423>;
	.reg .b32 	%r<514>;
	.reg .b64 	%rd<450>;
	// demoted variable
	.shared .align 8 .b8 _ZZN3cub18CUB_300001_SM_10006detail6reduce28DeviceReduceSingleTileKernelINS2_10policy_hubIN4cuda3std3__45tupleIJblEEEyN6thrust24THRUST_300001_SM_1000_NS8cuda_cub9__find_if7functorIS9_EEE10Policy1000ENSB_12zip_iteratorINS8_IJNSD_26transform_input_iterator_tIbNSC_6detail35transform_pair_of_input_iterators_tIbNSB_6detail15normal_iteratorINSB_10device_ptrIiEEEESQ_NS7_8equal_toIiEEEENS7_10__not_fn_tINS7_10__identityEEEEENSB_17counting_iteratorIlNSB_11use_defaultESZ_SZ_EEEEEEEPS9_ySF_S9_S9_SV_EEvT0_T1_T2_T3_T4_T6_E12temp_storage[152];
	ld.param.u64 	%rd122, [_ZN3cub18CUB_300001_SM_10006detail6reduce28DeviceReduceSingleTileKernelINS2_10policy_hubIN4cuda3std3__45tupleIJblEEEyN6thrust24THRUST_300001_SM_1000_NS8cuda_cub9__find_if7functorIS9_EEE10Policy1000ENSB_12zip_iteratorINS8_IJNSD_26transform_input_iterator_tIbNSC_6detail35transform_pair_of_input_iterators_tIbNSB_6detail15normal_iteratorINSB_10device_ptrIiEEEESQ_NS7_8equal_toIiEEEENS7_10__not_fn_tINS7_10__identityEEEEENSB_17counting_iteratorIlNSB_11use_defaultESZ_SZ_EEEEEEEPS9_ySF_S9_S9_SV_EEvT0_T1_T2_T3_T4_T6__param_4+8];
	ld.param.u64 	%rd120, [_ZN3cub18CUB_300001_SM_10006detail6reduce28DeviceReduceSingleTileKernelINS2_10policy_hubIN4cuda3std3__45tupleIJblEEEyN6thrust24THRUST_300001_SM_1000_NS8cuda_cub9__find_if7functorIS9_EEE10Policy1000ENSB_12zip_iteratorINS8_IJNSD_26transform_input_iterator_tIbNSC_6detail35transform_pair_of_input_iterators_tIbNSB_6detail15normal_iteratorINSB_10device_ptrIiEEEESQ_NS7_8equal_toIiEEEENS7_10__not_fn_tINS7_10__identityEEEEENSB_17counting_iteratorIlNSB_11use_defaultESZ_SZ_EEEEEEEPS9_ySF_S9_S9_SV_EEvT0_T1_T2_T3_T4_T6__param_0+32];
	ld.param.u64 	%rd119, [_ZN3cub18CUB_300001_SM_10006detail6reduce28DeviceReduceSingleTileKernelINS2_10policy_hubIN4cuda3std3__45tupleIJblEEEyN6thrust24THRUST_300001_SM_1000_NS8cuda_cub9__find_if7functorIS9_EEE10Policy1000ENSB_12zip_iteratorINS8_IJNSD_26transform_input_iterator_tIbNSC_6detail35transform_pair_of_input_iterators_tIbNSB_6detail15normal_iteratorINSB_10device_ptrIiEEEESQ_NS7_8equal_toIiEEEENS7_10__not_fn_tINS7_10__identityEEEEENSB_17counting_iteratorIlNSB_11use_defaultESZ_SZ_EEEEEEEPS9_ySF_S9_S9_SV_EEvT0_T1_T2_T3_T4_T6__param_0+8];
	ld.param.u64 	%rd118, [_ZN3cub18CUB_300001_SM_10006detail6reduce28DeviceReduceSingleTileKernelINS2_10policy_hubIN4cuda3std3__45tupleIJblEEEyN6thrust24THRUST_300001_SM_1000_NS8cuda_cub9__find_if7functorIS9_EEE10Policy1000ENSB_12zip_iteratorINS8_IJNSD_26transform_input_iterator_tIbNSC_6detail35transform_pair_of_input_iterators_tIbNSB_6detail15normal_iteratorINSB_10device_ptrIiEEEESQ_NS7_8equal_toIiEEEENS7_10__not_fn_tINS7_10__identityEEEEENSB_17counting_iteratorIlNSB_11use_defaultESZ_SZ_EEEEEEEPS9_ySF_S9_S9_SV_EEvT0_T1_T2_T3_T4_T6__param_0];
	ld.param.u64 	%rd123, [_ZN3cub18CUB_300001_SM_10006detail6reduce28DeviceReduceSingleTileKernelINS2_10policy_hubIN4cuda3std3__45tupleIJblEEEyN6thrust24THRUST_300001_SM_1000_NS8cuda_cub9__find_if7functorIS9_EEE10Policy1000ENSB_12zip_iteratorINS8_IJNSD_26transform_input_iterator_tIbNSC_6detail35transform_pair_of_input_iterators_tIbNSB_6detail15normal_iteratorINSB_10device_ptrIiEEEESQ_NS7_8equal_toIiEEEENS7_10__not_fn_tINS7_10__identityEEEEENSB_17counting_iteratorIlNSB_11use_defaultESZ_SZ_EEEEEEEPS9_ySF_S9_S9_SV_EEvT0_T1_T2_T3_T4_T6__param_1];
	ld.param.u64 	%rd121, [_ZN3cub18CUB_300001_SM_10006detail6reduce28DeviceReduceSingleTileKernelINS2_10policy_hubIN4cuda3std3__45tupleIJblEEEyN6thrust24THRUST_300001_SM_1000_NS8cuda_cub9__find_if7functorIS9_EEE10Policy1000ENSB_12zip_iteratorINS8_IJNSD_26transform_input_iterator_tIbNSC_6detail35transform_pair_of_input_iterators_tIbNSB_6detail15normal_iteratorINSB_10device_ptrIiEEEESQ_NS7_8equal_toIiEEEENS7_10__not_fn_tINS7_10__identityEEEEENSB_17counting_iteratorIlNSB_11use_defaultESZ_SZ_EEEEEEEPS9_ySF_S9_S9_SV_EEvT0_T1_T2_T3_T4_T6__param_2];
	ld.param.u8 	%rs108, [_ZN3cub18CUB_300001_SM_10006detail6reduce28DeviceReduceSingleTileKernelINS2_10policy_hubIN4cuda3std3__45tupleIJblEEEyN6thrust24THRUST_300001_SM_1000_NS8cuda_cub9__find_if7functorIS9_EEE10Policy1000ENSB_12zip_iteratorINS8_IJNSD_26transform_input_iterator_tIbNSC_6detail35transform_pair_of_input_iterators_tIbNSB_6detail15normal_iteratorINSB_10device_ptrIiEEEESQ_NS7_8equal_toIiEEEENS7_10__not_fn_tINS7_10__identityEEEEENSB_17counting_iteratorIlNSB_11use_defaultESZ_SZ_EEEEEEEPS9_ySF_S9_S9_SV_EEvT0_T1_T2_T3_T4_T6__param_4];
	cvta.to.global.u64 	%rd1, %rd123;
	setp.ne.s64 	%p1, %rd121, 0;
	@%p1 bra 	$L__BB9_3;
	mov.u32 	%r502, %tid.x;
	setp.ne.s32 	%p328, %r502, 0;
	@%p328 bra 	$L__BB9_122;
	st.global.u8 	[%rd1], %rs108;
	st.global.u64 	[%rd1+8], %rd122;
	bra.uni 	$L__BB9_122;
$L__BB9_3:
	cvta.to.global.u64 	%rd2, %rd118;
	cvta.to.global.u64 	%rd3, %rd119;
	setp.gt.u64 	%p2, %rd121, 1023;
	@%p2 bra 	$L__BB9_80;
	cvt.u32.u64 	%r1, %rd121;
	mov.u32 	%r2, %tid.x;
	setp.ge.u32 	%p149, %r2, %r1;
	mov.b16 	%rs391, 0;
	mov.b64 	%rd416, 0;
	mov.u32 	%r506, %r2;
	@%p149 bra 	$L__BB9_6;
	cvt.u64.u32 	%rd273, %r2;
	mul.wide.u32 	%rd274, %r2, 4;
	add.s64 	%rd275, %rd2, %rd274;
	add.s64 	%rd276, %rd3, %rd274;
	add.s64 	%rd416, %rd120, %rd273;
	ld.global.u32 	%r232, [%rd275];
	ld.global.u32 	%r233, [%rd276];
	setp.ne.s32 	%p150, %r232, %r233;
	selp.u16 	%rs391, 1, 0, %p150;
	add.s32 	%r506, %r2, 256;
$L__BB9_6:
	setp.ge.u32 	%p151, %r506, %r1;
	@%p151 bra 	$L__BB9_18;
	not.b32 	%r234, %r506;
	add.s32 	%r5, %r234, %r1;
	shr.u32 	%r235, %r5, 8;
	add.s32 	%r6, %r235, 1;
	and.b32  	%r7, %r6, 7;
	setp.lt.u32 	%p152, %r5, 1792;
	@%p152 bra 	$L__BB9_10;
	and.b32  	%r236, %r6, 33554424;
	neg.s32 	%r504, %r236;
$L__BB9_9:
	.pragma "nounroll";
	cvt.u64.u32 	%rd278, %r506;
	mul.wide.u32 	%rd279, %r506, 4;
	add.s64 	%rd280, %rd2, %rd279;
	add.s64 	%rd281, %rd3, %rd279;
	add.s64 	%rd282, %rd120, %rd278;
	ld.global.u32 	%r237, [%rd280];
	ld.global.u32 	%r238, [%rd281];
	setp.ne.s32 	%p153, %r237, %r238;
	selp.u16 	%rs232, 1, 0, %p153;
	and.b16  	%rs233, %rs391, 255;
	setp.ne.s16 	%p155, %rs233, 0;
	and.pred  	%p156, %p155, %p153;
	min.s64 	%rd283, %rd282, %rd416;
	setp.eq.s16 	%p157, %rs233, 0;
	selp.b64 	%rd284, %rd282, %rd416, %p157;
	selp.b16 	%rs234, %rs232, %rs391, %p157;
	selp.b64 	%rd285, %rd283, %rd284, %p156;
	selp.b16 	%rs235, 1, %rs234, %p156;
	and.b16  	%rs236, %rs235, 255;
	add.s64 	%rd286, %rd282, 256;
	ld.global.u32 	%r239, [%rd280+1024];
	ld.global.u32 	%r240, [%rd281+1024];
	setp.ne.s32 	%p158, %r239, %r240;
	selp.u16 	%rs237, 1, 0, %p158;
	setp.ne.s16 	%p160, %rs236, 0;
	and.pred  	%p161, %p160, %p158;
	min.s64 	%rd287, %rd286, %rd285;
	setp.eq.s16 	%p162, %rs236, 0;
	selp.b64 	%rd288, %rd286, %rd285, %p162;
	selp.b16 	%rs238, %rs237, %rs235, %p162;
	selp.b64 	%rd289, %rd287, %rd288, %p161;
	selp.b16 	%rs239, 1, %rs238, %p161;
	and.b16  	%rs240, %rs239, 255;
	add.s64 	%rd290, %rd282, 512;
	ld.global.u32 	%r241, [%rd280+2048];
	ld.global.u32 	%r242, [%rd281+2048];
	setp.ne.s32 	%p163, %r241, %r242;
	selp.u16 	%rs241, 1, 0, %p163;
	setp.ne.s16 	%p165, %rs240, 0;
	and.pred  	%p166, %p165, %p163;
	min.s64 	%rd291, %rd290, %rd289;
	setp.eq.s16 	%p167, %rs240, 0;
	selp.b64 	%rd292, %rd290, %rd289, %p167;
	selp.b16 	%rs242, %rs241, %rs239, %p167;
	selp.b64 	%rd293, %rd291, %rd292, %p166;
	selp.b16 	%rs243, 1, %rs242, %p166;
	and.b16  	%rs244, %rs243, 255;
	add.s64 	%rd294, %rd282, 768;
	ld.global.u32 	%r243, [%rd280+3072];
	ld.global.u32 	%r244, [%rd281+3072];
	setp.ne.s32 	%p168, %r243, %r244;
	selp.u16 	%rs245, 1, 0, %p168;
	setp.ne.s16 	%p170, %rs244, 0;
	and.pred  	%p171, %p170, %p168;
	min.s64 	%rd295, %rd294, %rd293;
	setp.eq.s16 	%p172, %rs244, 0;
	selp.b64 	%rd296, %rd294, %rd293, %p172;
	selp.b16 	%rs246, %rs245, %rs243, %p172;
	selp.b64 	%rd297, %rd295, %rd296, %p171;
	selp.b16 	%rs247, 1, %rs246, %p171;
	and.b16  	%rs248, %rs247, 255;
	add.s64 	%rd298, %rd282, 1024;
	ld.global.u32 	%r245, [%rd280+4096];
	ld.global.u32 	%r246, [%rd281+4096];
	setp.ne.s32 	%p173, %r245, %r246;
	selp.u16 	%rs249, 1, 0, %p173;
	setp.ne.s16 	%p175, %rs248, 0;
	and.pred  	%p176, %p175, %p173;
	min.s64 	%rd299, %rd298, %rd297;
	setp.eq.s16 	%p177, %rs248, 0;
	selp.b64 	%rd300, %rd298, %rd297, %p177;
	selp.b16 	%rs250, %rs249, %rs247, %p177;
	selp.b64 	%rd301, %rd299, %rd300, %p176;
	selp.b16 	%rs251, 1, %rs250, %p176;
	and.b16  	%rs252, %rs251, 255;
	add.s64 	%rd302, %rd282, 1280;
	ld.global.u32 	%r247, [%rd280+5120];
	ld.global.u32 	%r248, [%rd281+5120];
	setp.ne.s32 	%p178, %r247, %r248;
	selp.u16 	%rs253, 1, 0, %p178;
	setp.ne.s16 	%p180, %rs252, 0;
	and.pred  	%p181, %p180, %p178;
	min.s64 	%rd303, %rd302, %rd301;
	setp.eq.s16 	%p182, %rs252, 0;
	selp.b64 	%rd304, %rd302, %rd301, %p182;
	selp.b16 	%rs254, %rs253, %rs251, %p182;
	selp.b64 	%rd305, %rd303, %rd304, %p181;
	selp.b16 	%rs255, 1, %rs254, %p181;
	and.b16  	%rs256, %rs255, 255;
	add.s64 	%rd306, %rd282, 1536;
	ld.global.u32 	%r249, [%rd280+6144];
	ld.global.u32 	%r250, [%rd281+6144];
	setp.ne.s32 	%p183, %r249, %r250;
	selp.u16 	%rs257, 1, 0, %p183;
	setp.ne.s16 	%p185, %rs256, 0;
	and.pred  	%p186, %p185, %p183;
	min.s64 	%rd307, %rd306, %rd305;
	setp.eq.s16 	%p187, %rs256, 0;
	selp.b64 	%rd308, %rd306, %rd305, %p187;
	selp.b16 	%rs258, %rs257, %rs255, %p187;
	selp.b64 	%rd309, %rd307, %rd308, %p186;
	selp.b16 	%rs259, 1, %rs258, %p186;
	and.b16  	%rs260, %rs259, 255;
	add.s64 	%rd310, %rd282, 1792;
	ld.global.u32 	%r251, [%rd280+7168];
	ld.global.u32 	%r252, [%rd281+7168];
	setp.ne.s32 	%p188, %r251, %r252;
	selp.u16 	%rs261, 1, 0, %p188;
	setp.ne.s16 	%p190, %rs260, 0;
	and.pred  	%p191, %p190, %p188;
	min.s64 	%rd311, %rd310, %rd309;
	setp.eq.s16 	%p192, %rs260, 0;
	selp.b64 	%rd312, %rd310, %rd309, %p192;
	selp.b16 	%rs262, %rs261, %rs259, %p192;
	selp.b64 	%rd416, %rd311, %rd312, %p191;
	selp.b16 	%rs391, 1, %rs262, %p191;
	add.s32 	%r506, %r506, 2048;
	add.s32 	%r504, %r504, 8;
	setp.ne.s32 	%p193, %r504, 0;
	@%p193 bra 	$L__BB9_9;
$L__BB9_10:
	setp.eq.s32 	%p194, %r7, 0;
	@%p194 bra 	$L__BB9_18;
	setp.lt.u32 	%p195, %r7, 4;
	@%p195 bra 	$L__BB9_13;
	cvt.u64.u32 	%rd314, %r506;
	mul.wide.u32 	%rd315, %r506, 4;
	add.s64 	%rd316, %rd2, %rd315;
	add.s64 	%rd317, %rd3, %rd315;
	add.s64 	%rd318, %rd120, %rd314;
	ld.global.u32 	%r253, [%rd316];
	ld.global.u32 	%r254, [%rd317];
	setp.ne.s32 	%p196, %r253, %r254;
	selp.u16 	%rs264, 1, 0, %p196;
	and.b16  	%rs265, %rs391, 255;
	setp.ne.s16 	%p198, %rs265, 0;
	and.pred  	%p199, %p198, %p196;
	min.s64 	%rd319, %rd318, %rd416;
	setp.eq.s16 	%p200, %rs265, 0;
	selp.b64 	%rd320, %rd318, %rd416, %p200;
	selp.b16 	%rs266, %rs264, %rs391, %p200;
	selp.b64 	%rd321, %rd319, %rd320, %p199;
	selp.b16 	%rs267, 1, %rs266, %p199;
	and.b16  	%rs268, %rs267, 255;
	add.s32 	%r255, %r506, 256;
	cvt.u64.u32 	%rd322, %r255;
	add.s64 	%rd323, %rd120, %rd322;
	ld.global.u32 	%r256, [%rd316+1024];
	ld.global.u32 	%r257, [%rd317+1024];
	setp.ne.s32 	%p201, %r256, %r257;
	selp.u16 	%rs269, 1, 0, %p201;
	setp.ne.s16 	%p203, %rs268, 0;
	and.pred  	%p204, %p203, %p201;
	min.s64 	%rd324, %rd323, %rd321;
	setp.eq.s16 	%p205, %rs268, 0;
	selp.b64 	%rd325, %rd323, %rd321, %p205;
	selp.b16 	%rs270, %rs269, %rs267, %p205;
	selp.b64 	%rd326, %rd324, %rd325, %p204;
	selp.b16 	%rs271, 1, %rs270, %p204;
	and.b16  	%rs272, %rs271, 255;
	add.s32 	%r258, %r506, 512;
	cvt.u64.u32 	%rd327, %r258;
	add.s64 	%rd328, %rd120, %rd327;
	ld.global.u32 	%r259, [%rd316+2048];
	ld.global.u32 	%r260, [%rd317+2048];
	setp.ne.s32 	%p206, %r259, %r260;
	selp.u16 	%rs273, 1, 0, %p206;
	setp.ne.s16 	%p208, %rs272, 0;
	and.pred  	%p209, %p208, %p206;
	min.s64 	%rd329, %rd328, %rd326;
	setp.eq.s16 	%p210, %rs272, 0;
	selp.b64 	%rd330, %rd328, %rd326, %p210;
	selp.b16 	%rs274, %rs273, %rs271, %p210;
	selp.b64 	%rd331, %rd329, %rd330, %p209;
	selp.b16 	%rs275, 1, %rs274, %p209;
	and.b16  	%rs276, %rs275, 255;
	add.s32 	%r261, %r506, 768;
	cvt.u64.u32 	%rd332, %r261;
	add.s64 	%rd333, %rd120, %rd332;
	ld.global.u32 	%r262, [%rd316+3072];
	ld.global.u32 	%r263, [%rd317+3072];
	setp.ne.s32 	%p211, %r262, %r263;
	selp.u16 	%rs277, 1, 0, %p211;
	setp.ne.s16 	%p213, %rs276, 0;
	and.pred  	%p214, %p213, %p211;
	min.s64 	%rd334, %rd333, %rd331;
	setp.eq.s16 	%p215, %rs276, 0;
	selp.b64 	%rd335, %rd333, %rd331, %p215;
	selp.b16 	%rs278, %rs277, %rs275, %p215;
	selp.b64 	%rd416, %rd334, %rd335, %p214;
	selp.b16 	%rs391, 1, %rs278, %p214;
	add.s32 	%r506, %r506, 1024;
$L__BB9_13:
	and.b32  	%r264, %r6, 3;
	setp.eq.s32 	%p216, %r264, 0;
	@%p216 bra 	$L__BB9_18;
	setp.eq.s32 	%p217, %r264, 1;
	@%p217 bra 	$L__BB9_16;
	cvt.u64.u32 	%rd337, %r506;
	mul.wide.u32 	%rd338, %r506, 4;
	add.s64 	%rd339, %rd2, %rd338;
	add.s64 	%rd340, %rd3, %rd338;
	add.s64 	%rd341, %rd120, %rd337;
	ld.global.u32 	%r265, [%rd339];
	ld.global.u32 	%r266, [%rd340];
	setp.ne.s32 	%p218, %r265, %r266;
	selp.u16 	%rs280, 1, 0, %p218;
	and.b16  	%rs281, %rs391, 255;
	setp.ne.s16 	%p220, %rs281, 0;
	and.pred  	%p221, %p220, %p218;
	min.s64 	%rd342, %rd341, %rd416;
	setp.eq.s16 	%p222, %rs281, 0;
	selp.b64 	%rd343, %rd341, %rd416, %p222;
	selp.b16 	%rs282, %rs280, %rs391, %p222;
	selp.b64 	%rd344, %rd342, %rd343, %p221;
	selp.b16 	%rs283, 1, %rs282, %p221;
	and.b16  	%rs284, %rs283, 255;
	add.s32 	%r267, %r506, 256;
	cvt.u64.u32 	%rd345, %r267;
	add.s64 	%rd346, %rd120, %rd345;
	ld.global.u32 	%r268, [%rd339+1024];
	ld.global.u32 	%r269, [%rd340+1024];
	setp.ne.s32 	%p223, %r268, %r269;
	selp.u16 	%rs285, 1, 0, %p223;
	setp.ne.s16 	%p225, %rs284, 0;
	and.pred  	%p226, %p225, %p223;
	min.s64 	%rd347, %rd346, %rd344;
	setp.eq.s16 	%p227, %rs284, 0;
	selp.b64 	%rd348, %rd346, %rd344, %p227;
	selp.b16 	%rs286, %rs285, %rs283, %p227;
	selp.b64 	%rd416, %rd347, %rd348, %p226;
	selp.b16 	%rs391, 1, %rs286, %p226;
	add.s32 	%r506, %r506, 512;
$L__BB9_16:
	and.b32  	%r270, %r5, 256;
	setp.ne.s32 	%p228, %r270, 0;
	@%p228 bra 	$L__BB9_18;
	cvt.u64.u32 	%rd349, %r506;
	mul.wide.u32 	%rd350, %r506, 4;
	add.s64 	%rd351, %rd2, %rd350;
	add.s64 	%rd352, %rd3, %rd350;
	add.s64 	%rd353, %rd120, %rd349;
	ld.global.u32 	%r271, [%rd351];
	ld.global.u32 	%r272, [%rd352];
	setp.ne.s32 	%p229, %r271, %r272;
	selp.u16 	%rs287, 1, 0, %p229;
	and.b16  	%rs288, %rs391, 255;
	setp.ne.s16 	%p231, %rs288, 0;
	and.pred  	%p232, %p231, %p229;
	min.s64 	%rd354, %rd353, %rd416;
	setp.eq.s16 	%p233, %rs288, 0;
	selp.b64 	%rd355, %rd353, %rd416, %p233;
	selp.b16 	%rs289, %rs287, %rs391, %p233;
	selp.b64 	%rd416, %rd354, %rd355, %p232;
	selp.b16 	%rs391, 1, %rs289, %p232;
$L__BB9_18:
	setp.lt.u64 	%p234, %rd121, 256;
	@%p234 bra 	$L__BB9_43;
	// begin inline asm
	mov.u32 %r391, %laneid;
	// end inline asm
	cvt.u32.u16 	%r412, %rs391;
	and.b32  	%r393, %r412, 255;
	mov.b32 	%r409, 1;
	mov.b32 	%r410, 31;
	mov.b32 	%r411, -1;
	// begin inline asm
	shfl.sync.down.b32 %r392, %r393, %r409, %r410, %r411;
	// end inline asm
	// begin inline asm
	shfl.sync.down.b32 %r397, %r398, %r409, %r410, %r411;
	// end inline asm
	mov.b64 	{%r403, %r408}, %rd416;
	// begin inline asm
	shfl.sync.down.b32 %r402, %r403, %r409, %r410, %r411;
	// end inline asm
	// begin inline asm
	shfl.sync.down.b32 %r407, %r408, %r409, %r410, %r411;
	// end inline asm
	mov.b64 	%rd19, {%r402, %r407};
	cvt.u16.u32 	%rs15, %r392;
	setp.gt.s32 	%p284, %r391, 30;
	@%p284 bra 	$L__BB9_23;
	and.b16  	%rs331, %rs391, 255;
	setp.eq.s16 	%p285, %rs331, 0;
	and.b16  	%rs332, %rs15, 255;
	setp.eq.s16 	%p286, %rs332, 0;
	or.pred  	%p287, %p285, %p286;
	@%p287 bra 	$L__BB9_22;
	min.s64 	%rd416, %rd19, %rd416;
	mov.b16 	%rs391, 1;
	bra.uni 	$L__BB9_23;
$L__BB9_22:
	setp.eq.s16 	%p288, %rs331, 0;
	selp.b64 	%rd416, %rd19, %rd416, %p288;
	selp.b16 	%rs391, %rs15, %rs391, %p288;
$L__BB9_23:
	cvt.u32.u16 	%r433, %rs391;
	and.b32  	%r414, %r433, 255;
	mov.b32 	%r430, 2;
	mov.b32 	%r431, 31;
	mov.b32 	%r432, -1;
	// begin inline asm
	shfl.sync.down.b32 %r413, %r414, %r430, %r431, %r432;
	// end inline asm
	// begin inline asm
	shfl.sync.down.b32 %r418, %r419, %r430, %r431, %r432;
	// end inline asm
	mov.b64 	{%r424, %r429}, %rd416;
	// begin inline asm
	shfl.sync.down.b32 %r423, %r424, %r430, %r431, %r432;
	// end inline asm
	// begin inline asm
	shfl.sync.down.b32 %r428, %r429, %r430, %r431, %r432;
	// end inline asm
	mov.b64 	%rd23, {%r423, %r428};
	cvt.u16.u32 	%rs18, %r413;
	setp.gt.s32 	%p289, %r391, 29;
	@%p289 bra 	$L__BB9_27;
	and.b16  	%rs335, %rs391, 255;
	setp.eq.s16 	%p290, %rs335, 0;
	and.b16  	%rs336, %rs18, 255;
	setp.eq.s16 	%p291, %rs336, 0;
	or.pred  	%p292, %p290, %p291;
	@%p292 bra 	$L__BB9_26;
	min.s64 	%rd416, %rd23, %rd416;
	mov.b16 	%rs391, 1;
	bra.uni 	$L__BB9_27;
$L__BB9_26:
	setp.eq.s16 	%p293, %rs335, 0;
	selp.b16 	%rs391, %rs18, %rs391, %p293;
	selp.b64 	%rd416, %rd23, %rd416, %p293;
$L__BB9_27:
	cvt.u32.u16 	%r454, %rs391;
	and.b32  	%r435, %r454, 255;
	mov.b32 	%r451, 4;
	mov.b32 	%r452, 31;
	mov.b32 	%r453, -1;
	// begin inline asm
	shfl.sync.down.b32 %r434, %r435, %r451, %r452, %r453;
	// end inline asm
	// begin inline asm
	shfl.sync.down.b32 %r439, %r440, %r451, %r452, %r453;
	// end inline asm
	mov.b64 	{%r445, %r450}, %rd416;
	// begin inline asm
	shfl.sync.down.b32 %r444, %r445, %r451, %r452, %r453;
	// end inline asm
	// begin inline asm
	shfl.sync.down.b32 %r449, %r450, %r451, %r452, %r453;
	// end inline asm
	mov.b64 	%rd27, {%r444, %r449};
	cvt.u16.u32 	%rs21, %r434;
	setp.gt.s32 	%p294, %r391, 27;
	@%p294 bra 	$L__BB9_31;
	and.b16  	%rs339, %rs391, 255;
	setp.eq.s16 	%p295, %rs339, 0;
	and.b16  	%rs340, %rs21, 255;
	setp.eq.s16 	%p296, %rs340, 0;
	or.pred  	%p297, %p295, %p296;
	@%p297 bra 	$L__BB9_30;
	min.s64 	%rd416, %rd27, %rd416;
	mov.b16 	%rs391, 1;
	bra.uni 	$L__BB9_31;
$L__BB9_30:
	setp.eq.s16 	%p298, %rs339, 0;
	selp.b16 	%rs391, %rs21, %rs391, %p298;
	selp.b64 	%rd416, %rd27, %rd416, %p298;
$L__BB9_31:
	cvt.u32.u16 	%r475, %rs391;
	and.b32  	%r456, %r475, 255;
	mov.b32 	%r472, 8;
	mov.b32 	%r473, 31;
	mov.b32 	%r474, -1;
	// begin inline asm
	shfl.sync.down.b32 %r455, %r456, %r472, %r473, %r474;
	// end inline asm
	// begin inline asm
	shfl.sync.down.b32 %r460, %r461, %r472, %r473, %r474;
	// end inline asm
	mov.b64 	{%r466, %r471}, %rd416;
	// begin inline asm
	shfl.sync.down.b32 %r465, %r466, %r472, %r473, %r474;
	// end inline asm
	// begin inline asm
	shfl.sync.down.b32 %r470, %r471, %r472, %r473, %r474;
	// end inline asm
	mov.b64 	%rd31, {%r465, %r470};
	cvt.u16.u32 	%rs24, %r455;
	setp.gt.s32 	%p299, %r391, 23;
	@%p299 bra 	$L__BB9_35;
	and.b16  	%rs343, %rs391, 255;
	setp.eq.s16 	%p300, %rs343, 0;
	and.b16  	%rs344, %rs24, 255;
	setp.eq.s16 	%p301, %rs344, 0;
	or.pred  	%p302, %p300, %p301;
	@%p302 bra 	$L__BB9_34;
	min.s64 	%rd416, %rd31, %rd416;
	mov.b16 	%rs391, 1;
	bra.uni 	$L__BB9_35;
$L__BB9_34:
	setp.eq.s16 	%p303, %rs343, 0;
	selp.b16 	%rs391, %rs24, %rs391, %p303;
	selp.b64 	%rd416, %rd31, %rd416, %p303;
$L__BB9_35:
	cvt.u32.u16 	%r496, %rs391;
	and.b32  	%r477, %r496, 255;
	mov.b32 	%r493, 16;
	mov.b32 	%r494, 31;
	mov.b32 	%r495, -1;
	// begin inline asm
	shfl.sync.down.b32 %r476, %r477, %r493, %r494, %r495;
	// end inline asm
	// begin inline asm
	shfl.sync.down.b32 %r481, %r482, %r493, %r494, %r495;
	// end inline asm
	mov.b64 	{%r487, %r492}, %rd416;
	// begin inline asm
	shfl.sync.down.b32 %r486, %r487, %r493, %r494, %r495;
	// end inline asm
	// begin inline asm
	shfl.sync.down.b32 %r491, %r492, %r493, %r494, %r495;
	// end inline asm
	mov.b64 	%rd35, {%r486, %r491};
	cvt.u16.u32 	%rs27, %r476;
	setp.gt.s32 	%p304, %r391, 15;
	@%p304 bra 	$L__BB9_39;
	and.b16  	%rs347, %rs391, 255;
	setp.eq.s16 	%p305, %rs347, 0;
	and.b16  	%rs348, %rs27, 255;
	setp.eq.s16 	%p306, %rs348, 0;
	or.pred  	%p307, %p305, %p306;
	@%p307 bra 	$L__BB9_38;
	min.s64 	%rd416, %rd35, %rd416;
	mov.b16 	%rs391, 1;
	bra.uni 	$L__BB9_39;
$L__BB9_38:
	setp.eq.s16 	%p308, %rs347, 0;
	selp.b16 	%rs391, %rs27, %rs391, %p308;
	selp.b64 	%rd416, %rd35, %rd416, %p308;
$L__BB9_39:
	setp.ne.s32 	%p309, %r391, 0;
	@%p309 bra 	$L__BB9_41;
	shr.u32 	%r497, %r2, 1;
	and.b32  	%r498, %r497, 496;
	mov.u32 	%r499, _ZZN3cub18CUB_300001_SM_10006detail6reduce28DeviceReduceSingleTileKernelINS2_10policy_hubIN4cuda3std3__45tupleIJblEEEyN6thrust24THRUST_300001_SM_1000_NS8cuda_cub9__find_if7functorIS9_EEE10Policy1000ENSB_12zip_iteratorINS8_IJNSD_26transform_input_iterator_tIbNSC_6detail35transform_pair_of_input_iterators_tIbNSB_6detail15normal_iteratorINSB_10device_ptrIiEEEESQ_NS7_8equal_toIiEEEENS7_10__not_fn_tINS7_10__identityEEEEENSB_17counting_iteratorIlNSB_11use_defaultESZ_SZ_EEEEEEEPS9_ySF_S9_S9_SV_EEvT0_T1_T2_T3_T4_T6_E12temp_storage;
	add.s32 	%r500, %r499, %r498;
	st.shared.u8 	[%r500+8], %rs391;
	st.shared.u64 	[%r500+16], %rd416;
$L__BB9_41:
	bar.sync 	0;
	setp.ne.s32 	%p310, %r2, 0;
	@%p310 bra 	$L__BB9_120;
	ld.shared.u8 	%rs351, [_ZZN3cub18CUB_300001_SM_10006detail6reduce28DeviceReduceSingleTileKernelINS2_10policy_hubIN4cuda3std3__45tupleIJblEEEyN6thrust24THRUST_300001_SM_1000_NS8cuda_cub9__find_if7functorIS9_EEE10Policy1000ENSB_12zip_iteratorINS8_IJNSD_26transform_input_iterator_tIbNSC_6detail35transform_pair_of_input_iterators_tIbNSB_6detail15normal_iteratorINSB_10device_ptrIiEEEESQ_NS7_8equal_toIiEEEENS7_10__not_fn_tINS7_10__identityEEEEENSB_17counting_iteratorIlNSB_11use_defaultESZ_SZ_EEEEEEEPS9_ySF_S9_S9_SV_EEvT0_T1_T2_T3_T4_T6_E12temp_storage+24];
	ld.shared.u64 	%rd377, [_ZZN3cub18CUB_300001_SM_10006detail6reduce28DeviceReduceSingleTileKernelINS2_10policy_hubIN4cuda3std3__45tupleIJblEEEyN6thrust24THRUST_300001_SM_1000_NS8cuda_cub9__find_if7functorIS9_EEE10Policy1000ENSB_12zip_iteratorINS8_IJNSD_26transform_input_iterator_tIbNSC_6detail35transform_pair_of_input_iterators_tIbNSB_6detail15normal_iteratorINSB_10device_ptrIiEEEESQ_NS7_8equal_toIiEEEENS7_10__not_fn_tINS7_10__identityEEEEENSB_17counting_iteratorIlNSB_11use_defaultESZ_SZ_EEEEEEEPS9_ySF_S9_S9_SV_EEvT0_T1_T2_T3_T4_T6_E12temp_storage+32];
	and.b16  	%rs352, %rs391, 255;
	setp.eq.s16 	%p311, %rs352, 0;
	setp.eq.s16 	%p312, %rs351, 0;
	min.s64 	%rd378, %rd377, %rd416;
	selp.b16 	%rs353, %rs391, 1, %p312;
	selp.b16 	%rs354, %rs351, %rs353, %p311;
	and.b16  	%rs355, %rs354, 255;
	selp.b64 	%rd379, %rd416, %rd378, %p312;
	selp.b64 	%rd380, %rd377, %rd379, %p311;
	ld.shared.u8 	%rs356, [_ZZN3cub18CUB_300001_SM_10006detail6reduce28DeviceReduceSingleTileKernelINS2_10policy_hubIN4cuda3std3__45tupleIJblEEEyN6thrust24THRUST_300001_SM_1000_NS8cuda_cub9__find_if7functorIS9_EEE10Policy1000ENSB_12zip_iteratorINS8_IJNSD_26transform_input_iterator_tIbNSC_6detail35transform_pair_of_input_iterators_tIbNSB_6detail15normal_iteratorINSB_10device_ptrIiEEEESQ_NS7_8equal_toIiEEEENS7_10__not_fn_tINS7_10__identityEEEEENSB_17counting_iteratorIlNSB_11use_defaultESZ_SZ_EEEEEEEPS9_ySF_S9_S9_SV_EEvT0_T1_T2_T3_T4_T6_E12temp_storage+40];
	ld.shared.u64 	%rd381, [_ZZN3cub18CUB_300001_SM_10006detail6reduce28DeviceReduceSingleTileKernelINS2_10policy_hubIN4cuda3std3__45tupleIJblEEEyN6thrust24THRUST_300001_SM_1000_NS8cuda_cub9__find_if7functorIS9_EEE10Policy1000ENSB_12zip_iteratorINS8_IJNSD_26transform_input_iterator_tIbNSC_6detail35transform_pair_of_input_iterators_tIbNSB_6detail15normal_iteratorINSB_10device_ptrIiEEEESQ_NS7_8equal_toIiEEEENS7_10__not_fn_tINS7_10__identityEEEEENSB_17counting_iteratorIlNSB_11use_defaultESZ_SZ_EEEEEEEPS9_ySF_S9_S9_SV_EEvT0_T1_T2_T3_T4_T6_E12temp_storage+48];
	setp.eq.s16 	%p313, %rs355, 0;
	setp.eq.s16 	%p314, %rs356, 0;
	min.s64 	%rd382, %rd381, %rd380;
	selp.b16 	%rs357, %rs354, 1, %p314;
	selp.b16 	%rs358, %rs356, %rs357, %p313;
	and.b16  	%rs359, %rs358, 255;
	selp.b64 	%rd383, %rd380, %rd382, %p314;
	selp.b64 	%rd384, %rd381, %rd383, %p313;
	ld.shared.u8 	%rs360, [_ZZN3cub18CUB_300001_SM_10006detail6reduce28DeviceReduceSingleTileKernelINS2_10policy_hubIN4cuda3std3__45tupleIJblEEEyN6thrust24THRUST_300001_SM_1000_NS8cuda_cub9__find_if7functorIS9_EEE10Policy1000ENSB_12zip_iteratorINS8_IJNSD_26transform_input_iterator_tIbNSC_6detail35transform_pair_of_input_iterators_tIbNSB_6detail15normal_iteratorINSB_10device_ptrIiEEEESQ_NS7_8equal_toIiEEEENS7_10__not_fn_tINS7_10__identityEEEEENSB_17counting_iteratorIlNSB_11use_defaultESZ_SZ_EEEEEEEPS9_ySF_S9_S9_SV_EEvT0_T1_T2_T3_T4_T6_E12temp_storage+56];
	ld.shared.u64 	%rd385, [_ZZN3cub18CUB_300001_SM_10006detail6reduce28DeviceReduceSingleTileKernelINS2_10policy_hubIN4cuda3std3__45tupleIJblEEEyN6thrust24THRUST_300001_SM_1000_NS8cuda_cub9__find_if7functorIS9_EEE10Policy1000ENSB_12zip_iteratorINS8_IJNSD_26transform_input_iterator_tIbNSC_6detail35transform_pair_of_input_iterators_tIbNSB_6detail15normal_iteratorINSB_10device_ptrIiEEEESQ_NS7_8equal_toIiEEEENS7_10__not_fn_tINS7_10__identityEEEEENSB_17counting_iteratorIlNSB_11use_defaultESZ_SZ_EEEEEEEPS9_ySF_S9_S9_SV_EEvT0_T1_T2_T3_T4_T6_E12temp_storage+64];
	setp.eq.s16 	%p315, %rs359, 0;
	setp.eq.s16 	%p316, %rs360, 0;
	min.s64 	%rd386, %rd385, %rd384;
	selp.b16 	%rs361, %rs358, 1, %p316;
	selp.b16 	%rs362, %rs360, %rs361, %p315;
	and.b16  	%rs363, %rs362, 255;
	selp.b64 	%rd387, %rd384, %rd386, %p316;
	selp.b64 	%rd388, %rd385, %rd387, %p315;
	ld.shared.u8 	%rs364, [_ZZN3cub18CUB_300001_SM_10006detail6reduce28DeviceReduceSingleTileKernelINS2_10policy_hubIN4cuda3std3__45tupleIJblEEEyN6thrust24THRUST_300001_SM_1000_NS8cuda_cub9__find_if7functorIS9_EEE10Policy1000ENSB_12zip_iteratorINS8_IJNSD_26transform_input_iterator_tIbNSC_6detail35transform_pair_of_input_iterators_tIbNSB_6detail15normal_iteratorINSB_10device_ptrIiEEEESQ_NS7_8equal_toIiEEEENS7_10__not_fn_tINS7_10__identityEEEEENSB_17counting_iteratorIlNSB_11use_defaultESZ_SZ_EEEEEEEPS9_ySF_S9_S9_SV_EEvT0_T1_T2_T3_T4_T6_E12temp_storage+72];
	ld.shared.u64 	%rd389, [_ZZN3cub18CUB_300001_SM_10006detail6reduce28DeviceReduceSingleTileKernelINS2_10policy_hubIN4cuda3std3__45tupleIJblEEEyN6thrust24THRUST_300001_SM_1000_NS8cuda_cub9__find_if7functorIS9_EEE10Policy1000ENSB_12zip_iteratorINS8_IJNSD_26transform_input_iterator_tIbNSC_6detail35transform_pair_of_input_iterators_tIbNSB_6detail15normal_iteratorINSB_10device_ptrIiEEEESQ_NS7_8equal_toIiEEEENS7_10__not_fn_tINS7_10__identityEEEEENSB_17counting_iteratorIlNSB_11use_defaultESZ_SZ_EEEEEEEPS9_ySF_S9_S9_SV_EEvT0_T1_T2_T3_T4_T6_E12temp_storage+80];
	setp.eq.s16 	%p317, %rs363, 0;
	setp.eq.s16 	%p318, %rs364, 0;
	min.s64 	%rd390, %rd389, %rd388;
	selp.b16 	%rs365, %rs362, 1, %p318;
	selp.b16 	%rs366, %rs364, %rs365, %p317;
	and.b16  	%rs367, %rs366, 255;
	selp.b64 	%rd391, %rd388, %rd390, %p318;
	selp.b64 	%rd392, %rd389, %rd391, %p317;
	ld.shared.u8 	%rs368, [_ZZN3cub18CUB_300001_SM_10006detail6reduce28DeviceReduceSingleTileKernelINS2_10policy_hubIN4cuda3std3__45tupleIJblEEEyN6thrust24THRUST_300001_SM_1000_NS8cuda_cub9__find_if7functorIS9_EEE10Policy1000ENSB_12zip_iteratorINS8_IJNSD_26transform_input_iterator_tIbNSC_6detail35transform_pair_of_input_iterators_tIbNSB_6detail15normal_iteratorINSB_10device_ptrIiEEEESQ_NS7_8equal_toIiEEEENS7_10__not_fn_tINS7_10__identityEEEEENSB_17counting_iteratorIlNSB_11use_defaultESZ_SZ_EEEEEEEPS9_ySF_S9_S9_SV_EEvT0_T1_T2_T3_T4_T6_E12temp_storage+88];
	ld.shared.u64 	%rd393, [_ZZN3cub18CUB_300001_SM_10006detail6reduce28DeviceReduceSingleTileKernelINS2_10policy_hubIN4cuda3std3__45tupleIJblEEEyN6thrust24THRUST_300001_SM_1000_NS8cuda_cub9__find_if7functorIS9_EEE10Policy1000ENSB_12zip_iteratorINS8_IJNSD_26transform_input_iterator_tIbNSC_6detail35transform_pair_of_input_iterators_tIbNSB_6detail15normal_iteratorINSB_10device_ptrIiEEEESQ_NS7_8equal_toIiEEEENS7_10__not_fn_tINS7_10__identityEEEEENSB_17counting_iteratorIlNSB_11use_defaultESZ_SZ_EEEEEEEPS9_ySF_S9_S9_SV_EEvT0_T1_T2_T3_T4_T6_E12temp_storage+96];
	setp.eq.s16 	%p319, %rs367, 0;
	setp.eq.s16 	%p320, %rs368, 0;
	min.s64 	%rd394, %rd393, %rd392;
	selp.b16 	%rs369, %rs366, 1, %p320;
	selp.b16 	%rs370, %rs368, %rs369, %p319;
	and.b16  	%rs371, %rs370, 255;
	selp.b64 	%rd395, %rd392, %rd394, %p320;
	selp.b64 	%rd396, %rd393, %rd395, %p319;
	ld.shared.u8 	%rs372, [_ZZN3cub18CUB_300001_SM_10006detail6reduce28DeviceReduceSingleTileKernelINS2_10policy_hubIN4cuda3std3__45tupleIJblEEEyN6thrust24THRUST_300001_SM_1000_NS8cuda_cub9__find_if7functorIS9_EEE10Policy1000ENSB_12zip_iteratorINS8_IJNSD_26transform_input_iterator_tIbNSC_6detail35transform_pair_of_input_iterators_tIbNSB_6detail15normal_iteratorINSB_10device_ptrIiEEEESQ_NS7_8equal_toIiEEEENS7_10__not_fn_tINS7_10__identityEEEEENSB_17counting_iteratorIlNSB_11use_defaultESZ_SZ_EEEEEEEPS9_ySF_S9_S9_SV_EEvT0_T1_T2_T3_T4_T6_E12temp_storage+104];
	ld.shared.u64 	%rd397, [_ZZN3cub18CUB_300001_SM_10006detail6reduce28DeviceReduceSingleTileKernelINS2_10policy_hubIN4cuda3std3__45tupleIJblEEEyN6thrust24THRUST_300001_SM_1000_NS8cuda_cub9__find_if7functorIS9_EEE10Policy1000ENSB_12zip_iteratorINS8_IJNSD_26transform_input_iterator_tIbNSC_6detail35transform_pair_of_input_iterators_tIbNSB_6detail15normal_iteratorINSB_10device_ptrIiEEEESQ_NS7_8equal_toIiEEEENS7_10__not_fn_tINS7_10__identityEEEEENSB_17counting_iteratorIlNSB_11use_defaultESZ_SZ_EEEEEEEPS9_ySF_S9_S9_SV_EEvT0_T1_T2_T3_T4_T6_E12temp_storage+112];
	setp.eq.s16 	%p321, %rs371, 0;
	setp.eq.s16 	%p322, %rs372, 0;
	min.s64 	%rd398, %rd397, %rd396;
	selp.b16 	%rs373, %rs370, 1, %p322;
	selp.b16 	%rs374, %rs372, %rs373, %p321;
	and.b16  	%rs375, %rs374, 255;
	selp.b64 	%rd399, %rd396, %rd398, %p322;
	selp.b64 	%rd400, %rd397, %rd399, %p321;
	ld.shared.u8 	%rs376, [_ZZN3cub18CUB_300001_SM_10006detail6reduce28DeviceReduceSingleTileKernelINS2_10policy_hubIN4cuda3std3__45tupleIJblEEEyN6thrust24THRUST_300001_SM_1000_NS8cuda_cub9__find_if7functorIS9_EEE10Policy1000ENSB_12zip_iteratorINS8_IJNSD_26transform_input_iterator_tIbNSC_6detail35transform_pair_of_input_iterators_tIbNSB_6detail15normal_iteratorINSB_10device_ptrIiEEEESQ_NS7_8equal_toIiEEEENS7_10__not_fn_tINS7_10__identityEEEEENSB_17counting_iteratorIlNSB_11use_defaultESZ_SZ_EEEEEEEPS9_ySF_S9_S9_SV_EEvT0_T1_T2_T3_T4_T6_E12temp_storage+120];
	ld.shared.u64 	%rd401, [_ZZN3cub18CUB_300001_SM_10006detail6reduce28DeviceReduceSingleTileKernelINS2_10policy_hubIN4cuda3std3__45tupleIJblEEEyN6thrust24THRUST_300001_SM_1000_NS8cuda_cub9__find_if7functorIS9_EEE10Policy1000ENSB_12zip_iteratorINS8_IJNSD_26transform_input_iterator_tIbNSC_6detail35transform_pair_of_input_iterators_tIbNSB_6detail15normal_iteratorINSB_10device_ptrIiEEEESQ_NS7_8equal_toIiEEEENS7_10__not_fn_tINS7_10__identityEEEEENSB_17counting_iteratorIlNSB_11use_defaultESZ_SZ_EEEEEEEPS9_ySF_S9_S9_SV_EEvT0_T1_T2_T3_T4_T6_E12temp_storage+128];
	setp.eq.s16 	%p323, %rs375, 0;
	setp.eq.s16 	%p324, %rs376, 0;
	min.s64 	%rd402, %rd401, %rd400;
	selp.b16 	%rs377, %rs374, 1, %p324;
	selp.b16 	%rs391, %rs376, %rs377, %p323;
	selp.b64 	%rd403, %rd400, %rd402, %p324;
	selp.b64 	%rd416, %rd401, %rd403, %p323;
	bra.uni 	$L__BB9_120;
$L__BB9_43:
	// begin inline asm
	mov.u32 %r273, %laneid;
	// end inline asm
	and.b32  	%r294, %r2, 992;
	add.s32 	%r295, %r294, 32;
	setp.gt.u32 	%p235, %r295, %r1;
	not.b32 	%r296, %r294;
	add.s32 	%r297, %r1, %r296;
	selp.b32 	%r292, %r297, 31, %p235;
	cvt.u32.u16 	%r298, %rs391;
	and.b32  	%r275, %r298, 255;
	mov.b32 	%r291, 1;
	mov.b32 	%r293, -1;
	// begin inline asm
	shfl.sync.down.b32 %r274, %r275, %r291, %r292, %r293;
	// end inline asm
	// begin inline asm
	shfl.sync.down.b32 %r279, %r280, %r291, %r292, %r293;
	// end inline asm
	mov.b64 	{%r285, %r290}, %rd416;
	// begin inline asm
	shfl.sync.down.b32 %r284, %r285, %r291, %r292, %r293;
	// end inline asm
	// begin inline asm
	shfl.sync.down.b32 %r289, %r290, %r291, %r292, %r293;
	// end inline asm
	mov.b64 	%rd40, {%r284, %r289};
	cvt.u16.u32 	%rs31, %r274;
	setp.ge.s32 	%p236, %r273, %r292;
	@%p236 bra 	$L__BB9_47;
	and.b16  	%rs290, %rs391, 255;
	setp.eq.s16 	%p237, %rs290, 0;
	and.b16  	%rs291, %rs31, 255;
	setp.eq.s16 	%p238, %rs291, 0;
	or.pred  	%p239, %p237, %p238;
	@%p239 bra 	$L__BB9_46;
	min.s64 	%rd416, %rd40, %rd416;
	mov.b16 	%rs391, 1;
	bra.uni 	$L__BB9_47;
$L__BB9_46:
	setp.eq.s16 	%p240, %rs290, 0;
	selp.b16 	%rs391, %rs31, %rs391, %p240;
	selp.b64 	%rd416, %rd40, %rd416, %p240;
$L__BB9_47:
	cvt.u32.u16 	%r319, %rs391;
	and.b32  	%r300, %r319, 255;
	mov.b32 	%r316, 2;
	mov.b32 	%r318, -1;
	// begin inline asm
	shfl.sync.down.b32 %r299, %r300, %r316, %r292, %r318;
	// end inline asm
	// begin inline asm
	shfl.sync.down.b32 %r304, %r305, %r316, %r292, %r318;
	// end inline asm
	mov.b64 	{%r310, %r315}, %rd416;
	// begin inline asm
	shfl.sync.down.b32 %r309, %r310, %r316, %r292, %r318;
	// end inline asm
	// begin inline asm
	shfl.sync.down.b32 %r314, %r315, %r316, %r292, %r318;
	// end inline asm
	mov.b64 	%rd44, {%r309, %r314};
	cvt.u16.u32 	%rs34, %r299;
	add.s32 	%r320, %r273, 2;
	setp.gt.s32 	%p241, %r320, %r292;
	@%p241 bra 	$L__BB9_51;
	and.b16  	%rs294, %rs391, 255;
	setp.eq.s16 	%p242, %rs294, 0;
	and.b16  	%rs295, %rs34, 255;
	setp.eq.s16 	%p243, %rs295, 0;
	or.pred  	%p244, %p242, %p243;
	@%p244 bra 	$L__BB9_50;
	min.s64 	%rd416, %rd44, %rd416;
	mov.b16 	%rs391, 1;
	bra.uni 	$L__BB9_51;
$L__BB9_50:
	setp.eq.s16 	%p245, %rs294, 0;
	selp.b16 	%rs391, %rs34, %rs391, %p245;
	selp.b64 	%rd416, %rd44, %rd416, %p245;
$L__BB9_51:
	cvt.u32.u16 	%r341, %rs391;
	and.b32  	%r322, %r341, 255;
	mov.b32 	%r338, 4;
	mov.b32 	%r340, -1;
	// begin inline asm
	shfl.sync.down.b32 %r321, %r322, %r338, %r292, %r340;
	// end inline asm
	// begin inline asm
	shfl.sync.down.b32 %r326, %r327, %r338, %r292, %r340;
	// end inline asm
	mov.b64 	{%r332, %r337}, %rd416;
	// begin inline asm
	shfl.sync.down.b32 %r331, %r332, %r338, %r292, %r340;
	// end inline asm
	// begin inline asm
	shfl.sync.down.b32 %r336, %r337, %r338, %r292, %r340;
	// end inline asm
	mov.b64 	%rd48, {%r331, %r336};
	cvt.u16.u32 	%rs37, %r321;
	add.s32 	%r342, %r273, 4;
	setp.gt.s32 	%p246, %r342, %r292;
	@%p246 bra 	$L__BB9_55;
	and.b16  	%rs298, %rs391, 255;
	setp.eq.s16 	%p247, %rs298, 0;
	and.b16  	%rs299, %rs37, 255;
	setp.eq.s16 	%p248, %rs299, 0;
	or.pred  	%p249, %p247, %p248;
	@%p249 bra 	$L__BB9_54;
	min.s64 	%rd416, %rd48, %rd416;
	mov.b16 	%rs391, 1;
	bra.uni 	$L__BB9_55;
$L__BB9_54:
	setp.eq.s16 	%p250, %rs298, 0;
	selp.b16 	%rs391, %rs37, %rs391, %p250;
	selp.b64 	%rd416, %rd48, %rd416, %p250;
$L__BB9_55:
	cvt.u32.u16 	%r363, %rs391;
	and.b32  	%r344, %r363, 255;
	mov.b32 	%r360, 8;
	mov.b32 	%r362, -1;
	// begin inline asm
	shfl.sync.down.b32 %r343, %r344, %r360, %r292, %r362;
	// end inline asm
	// begin inline asm
	shfl.sync.down.b32 %r348, %r349, %r360, %r292, %r362;
	// end inline asm
	mov.b64 	{%r354, %r359}, %rd416;
	// begin inline asm
	shfl.sync.down.b32 %r353, %r354, %r360, %r292, %r362;
	// end inline asm
	// begin inline asm
	shfl.sync.down.b32 %r358, %r359, %r360, %r292, %r362;
	// end inline asm
	mov.b64 	%rd52, {%r353, %r358};
	cvt.u16.u32 	%rs40, %r343;
	add.s32 	%r364, %r273, 8;
	setp.gt.s32 	%p251, %r364, %r292;
	@%p251 bra 	$L__BB9_59;
	and.b16  	%rs302, %rs391, 255;
	setp.eq.s16 	%p252, %rs302, 0;
	and.b16  	%rs303, %rs40, 255;
	setp.eq.s16 	%p253, %rs303, 0;
	or.pred  	%p254, %p252, %p253;
	@%p254 bra 	$L__BB9_58;
	min.s64 	%rd416, %rd52, %rd416;
	mov.b16 	%rs391, 1;
	bra.uni 	$L__BB9_59;
$L__BB9_58:
	setp.eq.s16 	%p255, %rs302, 0;
	selp.b16 	%rs391, %rs40, %rs391, %p255;
	selp.b64 	%rd416, %rd52, %rd416, %p255;
$L__BB9_59:
	cvt.u32.u16 	%r385, %rs391;
	and.b32  	%r366, %r385, 255;
	mov.b32 	%r382, 16;
	mov.b32 	%r384, -1;
	// begin inline asm
	shfl.sync.down.b32 %r365, %r366, %r382, %r292, %r384;
	// end inline asm
	// begin inline asm
	shfl.sync.down.b32 %r370, %r371, %r382, %r292, %r384;
	// end inline asm
	mov.b64 	{%r376, %r381}, %rd416;
	// begin inline asm
	shfl.sync.down.b32 %r375, %r376, %r382, %r292, %r384;
	// end inline asm
	// begin inline asm
	shfl.sync.down.b32 %r380, %r381, %r382, %r292, %r384;
	// end inline asm
	mov.b64 	%rd56, {%r375, %r380};
	cvt.u16.u32 	%rs43, %r365;
	add.s32 	%r386, %r273, 16;
	setp.gt.s32 	%p256, %r386, %r292;
	@%p256 bra 	$L__BB9_63;
	and.b16  	%rs306, %rs391, 255;
	setp.eq.s16 	%p257, %rs306, 0;
	and.b16  	%rs307, %rs43, 255;
	setp.eq.s16 	%p258, %rs307, 0;
	or.pred  	%p259, %p257, %p258;
	@%p259 bra 	$L__BB9_62;
	min.s64 	%rd416, %rd56, %rd416;
	mov.b16 	%rs391, 1;
	bra.uni 	$L__BB9_63;
$L__BB9_62:
	setp.eq.s16 	%p260, %rs306, 0;
	selp.b16 	%rs391, %rs43, %rs391, %p260;
	selp.b64 	%rd416, %rd56, %rd416, %p260;
$L__BB9_63:
	setp.ne.s32 	%p261, %r273, 0;
	@%p261 bra 	$L__BB9_65;
	shr.u32 	%r387, %r2, 1;
	and.b32  	%r388, %r387, 496;
	mov.u32 	%r389, _ZZN3cub18CUB_300001_SM_10006detail6reduce28DeviceReduceSingleTileKernelINS2_10policy_hubIN4cuda3std3__45tupleIJblEEEyN6thrust24THRUST_300001_SM_1000_NS8cuda_cub9__find_if7functorIS9_EEE10Policy1000ENSB_12zip_iteratorINS8_IJNSD_26transform_input_iterator_tIbNSC_6detail35transform_pair_of_input_iterators_tIbNSB_6detail15normal_iteratorINSB_10device_ptrIiEEEESQ_NS7_8equal_toIiEEEENS7_10__not_fn_tINS7_10__identityEEEEENSB_17counting_iteratorIlNSB_11use_defaultESZ_SZ_EEEEEEEPS9_ySF_S9_S9_SV_EEvT0_T1_T2_T3_T4_T6_E12temp_storage;
	add.s32 	%r390, %r389, %r388;
	st.shared.u8 	[%r390+8], %rs391;
	st.shared.u64 	[%r390+16], %rd416;
$L__BB9_65:
	bar.sync 	0;
	setp.ne.s32 	%p262, %r2, 0;
	@%p262 bra 	$L__BB9_120;
	setp.lt.u64 	%p263, %rd121, 33;
	@%p263 bra 	$L__BB9_68;
	ld.shared.u8 	%rs310, [_ZZN3cub18CUB_300001_SM_10006detail6reduce28DeviceReduceSingleTileKernelINS2_10policy_hubIN4cuda3std3__45tupleIJblEEEyN6thrust24THRUST_300001_SM_1000_NS8cuda_cub9__find_if7functorIS9_EEE10Policy1000ENSB_12zip_iteratorINS8_IJNSD_26transform_input_iterator_tIbNSC_6detail35transform_pair_of_input_iterators_tIbNSB_6detail15normal_iteratorINSB_10device_ptrIiEEEESQ_NS7_8equal_toIiEEEENS7_10__not_fn_tINS7_10__identityEEEEENSB_17counting_iteratorIlNSB_11use_defaultESZ_SZ_EEEEEEEPS9_ySF_S9_S9_SV_EEvT0_T1_T2_T3_T4_T6_E12temp_storage+24];
	ld.shared.u64 	%rd356, [_ZZN3cub18CUB_300001_SM_10006detail6reduce28DeviceReduceSingleTileKernelINS2_10policy_hubIN4cuda3std3__45tupleIJblEEEyN6thrust24THRUST_300001_SM_1000_NS8cuda_cub9__find_if7functorIS9_EEE10Policy1000ENSB_12zip_iteratorINS8_IJNSD_26transform_input_iterator_tIbNSC_6detail35transform_pair_of_input_iterators_tIbNSB_6detail15normal_iteratorINSB_10device_ptrIiEEEESQ_NS7_8equal_toIiEEEENS7_10__not_fn_tINS7_10__identityEEEEENSB_17counting_iteratorIlNSB_11use_defaultESZ_SZ_EEEEEEEPS9_ySF_S9_S9_SV_EEvT0_T1_T2_T3_T4_T6_E12temp_storage+32];
	and.b16  	%rs311, %rs391, 255;
	setp.eq.s16 	%p264, %rs311, 0;
	setp.eq.s16 	%p265, %rs310, 0;
	min.s64 	%rd357, %rd356, %rd416;
	selp.b16 	%rs312, %rs391, 1, %p265;
	selp.b16 	%rs391, %rs310, %rs312, %p264;
	selp.b64 	%rd358, %rd416, %rd357, %p265;
	selp.b64 	%rd416, %rd356, %rd358, %p264;
$L__BB9_68:
	setp.lt.u64 	%p266, %rd121, 65;
	@%p266 bra 	$L__BB9_70;
	ld.shared.u8 	%rs313, [_ZZN3cub18CUB_300001_SM_10006detail6reduce28DeviceReduceSingleTileKernelINS2_10policy_hubIN4cuda3std3__45tupleIJblEEEyN6thrust24THRUST_300001_SM_1000_NS8cuda_cub9__find_if7functorIS9_EEE10Policy1000ENSB_12zip_iteratorINS8_IJNSD_26transform_input_iterator_tIbNSC_6detail35transform_pair_of_input_iterators_tIbNSB_6detail15normal_iteratorINSB_10device_ptrIiEEEESQ_NS7_8equal_toIiEEEENS7_10__not_fn_tINS7_10__identityEEEEENSB_17counting_iteratorIlNSB_11use_defaultESZ_SZ_EEEEEEEPS9_ySF_S9_S9_SV_EEvT0_T1_T2_T3_T4_T6_E12temp_storage+40];
	ld.shared.u64 	%rd359, [_ZZN3cub18CUB_300001_SM_10006detail6reduce28DeviceReduceSingleTileKernelINS2_10policy_hubIN4cuda3std3__45tupleIJblEEEyN6thrust24THRUST_300001_SM_1000_NS8cuda_cub9__find_if7functorIS9_EEE10Policy1000ENSB_12zip_iteratorINS8_IJNSD_26transform_input_iterator_tIbNSC_6detail35transform_pair_of_input_iterators_tIbNSB_6detail15normal_iteratorINSB_10device_ptrIiEEEESQ_NS7_8equal_toIiEEEENS7_10__not_fn_tINS7_10__identityEEEEENSB_17counting_iteratorIlNSB_11use_defaultESZ_SZ_EEEEEEEPS9_ySF_S9_S9_SV_EEvT0_T1_T2_T3_T4_T6_E12temp_storage+48];
	and.b16  	%rs314, %rs391, 255;
	setp.eq.s16 	%p267, %rs314, 0;
	setp.eq.s16 	%p268, %rs313, 0;
	min.s64 	%rd360, %rd359, %rd416;
	selp.b16 	%rs315, %rs391, 1, %p268;
	selp.b16 	%rs391, %rs313, %rs315, %p267;
	selp.b64 	%rd361, %rd416, %rd360, %p268;
	selp.b64 	%rd416, %rd359, %rd361, %p267;
$L__BB9_70:
	setp.lt.u64 	%p269, %rd121, 97;
	@%p269 bra 	$L__BB9_72;
	ld.shared.u8 	%rs316, [_ZZN3cub18CUB_300001_SM_10006detail6reduce28DeviceReduceSingleTileKernelINS2_10policy_hubIN4cuda3std3__45tupleIJblEEEyN6thrust24THRUST_300001_SM_1000_NS8cuda_cub9__find_if7functorIS9_EEE10Policy1000ENSB_12zip_iteratorINS8_IJNSD_26transform_input_iterator_tIbNSC_6detail35transform_pair_of_input_iterators_tIbNSB_6detail15normal_iteratorINSB_10device_ptrIiEEEESQ_NS7_8equal_toIiEEEENS7_10__not_fn_tINS7_10__identityEEEEENSB_17counting_iteratorIlNSB_11use_defaultESZ_SZ_EEEEEEEPS9_ySF_S9_S9_SV_EEvT0_T1_T2_T3_T4_T6_E12temp_storage+56];
	ld.shared.u64 	%rd362, [_ZZN3cub18CUB_300001_SM_10006detail6reduce28DeviceReduceSingleTileKernelINS2_10policy_hubIN4cuda3std3__45tupleIJblEEEyN6thrust24THRUST_300001_SM_1000_NS8cuda_cub9__find_if7functorIS9_EEE10Policy1000ENSB_12zip_iteratorINS8_IJNSD_26transform_input_iterator_tIbNSC_6detail35transform_pair_of_input_iterators_tIbNSB_6detail15normal_iteratorINSB_10device_ptrIiEEEESQ_NS7_8equal_toIiEEEENS7_10__not_fn_tINS7_10__identityEEEEENSB_17counting_iteratorIlNSB_11use_defaultESZ_SZ_EEEEEEEPS9_ySF_S9_S9_SV_EEvT0_T1_T2_T3_T4_T6_E12temp_storage+64];
	and.b16  	%rs317, %rs391, 255;
	setp.eq.s16 	%p270, %rs317, 0;
	setp.eq.s16 	%p271, %rs316, 0;
	min.s64 	%rd363, %rd362, %rd416;
	selp.b16 	%rs318, %rs391, 1, %p271;
	selp.b16 	%rs391, %rs316, %rs318, %p270;
	selp.b64 	%rd364, %rd416, %rd363, %p271;
	selp.b64 	%rd416, %rd362, %rd364, %p270;
$L__BB9_72:
	setp.lt.u64 	%p272, %rd121, 129;
	@%p272 bra 	$L__BB9_74;
	ld.shared.u8 	%rs319, [_ZZN3cub18CUB_300001_SM_10006detail6reduce28DeviceReduceSingleTileKernelINS2_10policy_hubIN4cuda3std3__45tupleIJblEEEyN6thrust24THRUST_300001_SM_1000_NS8cuda_cub9__find_if7functorIS9_EEE10Policy1000ENSB_12zip_iteratorINS8_IJNSD_26transform_input_iterator_tIbNSC_6detail35transform_pair_of_input_iterators_tIbNSB_6detail15normal_iteratorINSB_10device_ptrIiEEEESQ_NS7_8equal_toIiEEEENS7_10__not_fn_tINS7_10__identityEEEEENSB_17counting_iteratorIlNSB_11use_defaultESZ_SZ_EEEEEEEPS9_ySF_S9_S9_SV_EEvT0_T1_T2_T3_T4_T6_E12temp_storage+72];
	ld.shared.u64 	%rd365, [_ZZN3cub18CUB_300001_SM_10006detail6reduce28DeviceReduceSingleTileKernelINS2_10policy_hubIN4cuda3std3__45tupleIJblEEEyN6thrust24THRUST_300001_SM_1000_NS8cuda_cub9__find_if7functorIS9_EEE10Policy1000ENSB_12zip_iteratorINS8_IJNSD_26transform_input_iterator_tIbNSC_6detail35transform_pair_of_input_iterators_tIbNSB_6detail15normal_iteratorINSB_10device_ptrIiEEEESQ_NS7_8equal_toIiEEEENS7_10__not_fn_tINS7_10__identityEEEEENSB_17counting_iteratorIlNSB_11use_defaultESZ_SZ_EEEEEEEPS9_ySF_S9_S9_SV_EEvT0_T1_T2_T3_T4_T6_E12temp_storage+80];
	and.b16  	%rs320, %rs391, 255;
	setp.eq.s16 	%p273, %rs320, 0;
	setp.eq.s16 	%p274, %rs319, 0;
	min.s64 	%rd366, %rd365, %rd416;
	selp.b16 	%rs321, %rs391, 1, %p274;
	selp.b16 	%rs391, %rs319, %rs321, %p273;
	selp.b64 	%rd367, %rd416, %rd366, %p274;
	selp.b64 	%rd416, %rd365, %rd367, %p273;
$L__BB9_74:
	setp.lt.u64 	%p275, %rd121, 161;
	@%p275 bra 	$L__BB9_76;
	ld.shared.u8 	%rs322, [_ZZN3cub18CUB_300001_SM_10006detail6reduce28DeviceReduceSingleTileKernelINS2_10policy_hubIN4cuda3std3__45tupleIJblEEEyN6thrust24THRUST_300001_SM_1000_NS8cuda_cub9__find_if7functorIS9_EEE10Policy1000ENSB_12zip_iteratorINS8_IJNSD_26transform_input_iterator_tIbNSC_6detail35transform_pair_of_input_iterators_tIbNSB_6detail15normal_iteratorINSB_10device_ptrIiEEEESQ_NS7_8equal_toIiEEEENS7_10__not_fn_tINS7_10__identityEEEEENSB_17counting_iteratorIlNSB_11use_defaultESZ_SZ_EEEEEEEPS9_ySF_S9_S9_SV_EEvT0_T1_T2_T3_T4_T6_E12temp_storage+88];
	ld.shared.u64 	%rd368, [_ZZN3cub18CUB_300001_SM_10006detail6reduce28DeviceReduceSingleTileKernelINS2_10policy_hubIN4cuda3std3__45tupleIJblEEEyN6thrust24THRUST_300001_SM_1000_NS8cuda_cub9__find_if7functorIS9_EEE10Policy1000ENSB_12zip_iteratorINS8_IJNSD_26transform_input_iterator_tIbNSC_6detail35transform_pair_of_input_iterators_tIbNSB_6detail15normal_iteratorINSB_10device_ptrIiEEEESQ_NS7_8equal_toIiEEEENS7_10__not_fn_tINS7_10__identityEEEEENSB_17counting_iteratorIlNSB_11use_defaultESZ_SZ_EEEEEEEPS9_ySF_S9_S9_SV_EEvT0_T1_T2_T3_T4_T6_E12temp_storage+96];
	and.b16  	%rs323, %rs391, 255;
	setp.eq.s16 	%p276, %rs323, 0;
	setp.eq.s16 	%p277, %rs322, 0;
	min.s64 	%rd369, %rd368, %rd416;
	selp.b16 	%rs324, %rs391, 1, %p277;
	selp.b16 	%rs391, %rs322, %rs324, %p276;
	selp.b64 	%rd370, %rd416, %rd369, %p277;
	selp.b64 	%rd416, %rd368, %rd370, %p276;
$L__BB9_76:
	setp.lt.u64 	%p278, %rd121, 193;
	@%p278 bra 	$L__BB9_78;
	ld.shared.u8 	%rs325, [_ZZN3cub18CUB_300001_SM_10006detail6reduce28DeviceReduceSingleTileKernelINS2_10policy_hubIN4cuda3std3__45tupleIJblEEEyN6thrust24THRUST_300001_SM_1000_NS8cuda_cub9__find_if7functorIS9_EEE10Policy1000ENSB_12zip_iteratorINS8_IJNSD_26transform_input_iterator_tIbNSC_6detail35transform_pair_of_input_iterators_tIbNSB_6detail15normal_iteratorINSB_10device_ptrIiEEEESQ_NS7_8equal_toIiEEEENS7_10__not_fn_tINS7_10__identityEEEEENSB_17counting_iteratorIlNSB_11use_defaultESZ_SZ_EEEEEEEPS9_ySF_S9_S9_SV_EEvT0_T1_T2_T3_T4_T6_E12temp_storage+104];
	ld.shared.u64 	%rd371, [_ZZN3cub18CUB_300001_SM_10006detail6reduce28DeviceReduceSingleTileKernelINS2_10policy_hubIN4cuda3std3__45tupleIJblEEEyN6thrust24THRUST_300001_SM_1000_NS8cuda_cub9__find_if7functorIS9_EEE10Policy1000ENSB_12zip_iteratorINS8_IJNSD_26transform_input_iterator_tIbNSC_6detail35transform_pair_of_input_iterators_tIbNSB_6detail15normal_iteratorINSB_10device_ptrIiEEEESQ_NS7_8equal_toIiEEEENS7_10__not_fn_tINS7_10__identityEEEEENSB_17counting_iteratorIlNSB_11use_defaultESZ_SZ_EEEEEEEPS9_ySF_S9_S9_SV_EEvT0_T1_T2_T3_T4_T6_E12temp_storage+112];
	and.b16  	%rs326, %rs391, 255;
	setp.eq.s16 	%p279, %rs326, 0;
	setp.eq.s16 	%p280, %rs325, 0;
	min.s64 	%rd372, %rd371, %rd416;
	selp.b16 	%rs327, %rs391, 1, %p280;
	selp.b16 	%rs391, %rs325, %rs327, %p279;
	selp.b64 	%rd373, %rd416, %rd372, %p280;
	selp.b64 	%rd416, %rd371, %rd373, %p279;
$L__BB9_78:
	setp.lt.u64 	%p281, %rd121, 225;
	@%p281 bra 	$L__BB9_120;
	ld.shared.u8 	%rs328, [_ZZN3cub18CUB_300001_SM_10006detail6reduce28DeviceReduceSingleTileKernelINS2_10policy_hubIN4cuda3std3__45tupleIJblEEEyN6thrust24THRUST_300001_SM_1000_NS8cuda_cub9__find_if7functorIS9_EEE10Policy1000ENSB_12zip_iteratorINS8_IJNSD_26transform_input_iterator_tIbNSC_6detail35transform_pair_of_input_iterators_tIbNSB_6detail15normal_iteratorINSB_10device_ptrIiEEEESQ_NS7_8equal_toIiEEEENS7_10__not_fn_tINS7_10__identityEEEEENSB_17counting_iteratorIlNSB_11use_defaultESZ_SZ_EEEEEEEPS9_ySF_S9_S9_SV_EEvT0_T1_T2_T3_T4_T6_E12temp_storage+120];
	ld.shared.u64 	%rd374, [_ZZN3cub18CUB_300001_SM_10006detail6reduce28DeviceReduceSingleTileKernelINS2_10policy_hubIN4cuda3std3__45tupleIJblEEEyN6thrust24THRUST_300001_SM_1000_NS8cuda_cub9__find_if7functorIS9_EEE10Policy1000ENSB_12zip_iteratorINS8_IJNSD_26transform_input_iterator_tIbNSC_6detail35transform_pair_of_input_iterators_tIbNSB_6detail15normal_iteratorINSB_10device_ptrIiEEEESQ_NS7_8equal_toIiEEEENS7_10__not_fn_tINS7_10__identityEEEEENSB_17counting_iteratorIlNSB_11use_defaultESZ_SZ_EEEEEEEPS9_ySF_S9_S9_SV_EEvT0_T1_T2_T3_T4_T6_E12temp_storage+128];
	and.b16  	%rs329, %rs391, 255;
	setp.eq.s16 	%p282, %rs329, 0;
	setp.eq.s16 	%p283, %rs328, 0;
	min.s64 	%rd375, %rd374, %rd416;
	selp.b16 	%rs330, %rs391, 1, %p283;
	selp.b16 	%rs391, %rs328, %rs330, %p282;
	selp.b64 	%rd376, %rd416, %rd375, %p283;
	selp.b64 	%rd416, %rd374, %rd376, %p282;
	bra.uni 	$L__BB9_120;
$L__BB9_80:
	mov.u32 	%r21, %tid.x;
	cvt.u64.u32 	%rd73, %r21;
	mul.wide.u32 	%rd125, %r21, 4;
	add.s64 	%rd74, %rd2, %rd125;
	add.s64 	%rd75, %rd3, %rd125;
	ld.global.u32 	%r56, [%rd74];
	ld.global.u32 	%r57, [%rd75];
	setp.ne.s32 	%p3, %r56, %r57;
	add.s32 	%r58, %r21, 256;
	cvt.u64.u32 	%rd126, %r58;
	ld.global.u32 	%r59, [%rd74+1024];
	ld.global.u32 	%r61, [%rd75+1024];
	setp.ne.s32 	%p4, %r59, %r61;
	add.s32 	%r63, %r21, 512;
	cvt.u64.u32 	%rd127, %r63;
	add.s64 	%rd128, %rd120, %rd127;
	ld.global.u32 	%r64, [%rd74+2048];
	ld.global.u32 	%r65, [%rd75+2048];
	setp.ne.s32 	%p5, %r64, %r65;
	add.s64 	%rd129, %rd128, 256;
	ld.global.u32 	%r66, [%rd74+3072];
	ld.global.u32 	%r67, [%rd75+3072];
	setp.ne.s32 	%p7, %r66, %r67;
	or.pred  	%p9, %p3, %p4;
	selp.b64 	%rd130, %rd73, %rd126, %p3;
	add.s64 	%rd131, %rd120, %rd130;
	min.s64 	%rd132, %rd128, %rd131;
	selp.b64 	%rd133, %rd132, %rd131, %p5;
	or.pred  	%p10, %p9, %p5;
	selp.b64 	%rd134, %rd133, %rd128, %p9;
	min.s64 	%rd135, %rd129, %rd134;
	selp.b64 	%rd136, %rd135, %rd134, %p7;
	or.pred  	%p11, %p10, %p7;
	selp.u16 	%rs391, 1, 0, %p11;
	selp.b64 	%rd416, %rd136, %rd129, %p10;
	add.s64 	%rd77, %rd121, -1024;
	setp.lt.u64 	%p12, %rd77, 1024;
	mov.b64 	%rd435, 1024;
	@%p12 bra 	$L__BB9_84;
	mov.b64 	%rd435, 1024;
$L__BB9_82:
	add.s64 	%rd138, %rd435, %rd73;
	shl.b64 	%rd139, %rd435, 2;
	add.s64 	%rd140, %rd74, %rd139;
	add.s64 	%rd141, %rd75, %rd139;
	add.s64 	%rd142, %rd138, %rd120;
	ld.global.u32 	%r68, [%rd140];
	ld.global.u32 	%r69, [%rd141];
	setp.ne.s32 	%p13, %r68, %r69;
	add.s64 	%rd143, %rd142, 256;
	ld.global.u32 	%r70, [%rd140+1024];
	ld.global.u32 	%r71, [%rd141+1024];
	setp.ne.s32 	%p14, %r70, %r71;
	selp.u16 	%rs109, 1, 0, %p14;
	add.s64 	%rd144, %rd142, 512;
	ld.global.u32 	%r72, [%rd140+2048];
	ld.global.u32 	%r73, [%rd141+2048];
	setp.ne.s32 	%p15, %r72, %r73;
	selp.u16 	%rs110, 1, 0, %p15;
	add.s64 	%rd145, %rd142, 768;
	ld.global.u32 	%r74, [%rd140+3072];
	ld.global.u32 	%r75, [%rd141+3072];
	setp.ne.s32 	%p16, %r74, %r75;
	selp.u16 	%rs111, 1, 0, %p16;
	and.b16  	%rs112, %rs391, 255;
	setp.eq.s16 	%p17, %rs112, 0;
	selp.u16 	%rs113, 1, 0, %p13;
	min.s64 	%rd146, %rd142, %rd416;
	selp.b16 	%rs114, 1, %rs391, %p13;
	selp.b64 	%rd147, %rd146, %rd416, %p13;
	selp.b16 	%rs115, %rs113, %rs114, %p17;
	and.b16  	%rs116, %rs115, 255;
	selp.b64 	%rd148, %rd142, %rd147, %p17;
	setp.eq.s16 	%p18, %rs116, 0;
	min.s64 	%rd149, %rd143, %rd148;
	selp.b16 	%rs117, 1, %rs115, %p14;
	selp.b64 	%rd150, %rd149, %rd148, %p14;
	selp.b16 	%rs118, %rs109, %rs117, %p18;
	and.b16  	%rs119, %rs118, 255;
	selp.b64 	%rd151, %rd143, %rd150, %p18;
	setp.eq.s16 	%p19, %rs119, 0;
	min.s64 	%rd152, %rd144, %rd151;
	selp.b16 	%rs120, 1, %rs118, %p15;
	selp.b64 	%rd153, %rd152, %rd151, %p15;
	selp.b16 	%rs121, %rs110, %rs120, %p19;
	and.b16  	%rs122, %rs121, 255;
	selp.b64 	%rd154, %rd144, %rd153, %p19;
	setp.eq.s16 	%p20, %rs122, 0;
	min.s64 	%rd155, %rd145, %rd154;
	selp.b16 	%rs123, 1, %rs121, %p16;
	selp.b64 	%rd156, %rd155, %rd154, %p16;
	selp.b16 	%rs391, %rs111, %rs123, %p20;
	selp.b64 	%rd416, %rd145, %rd156, %p20;
	sub.s64 	%rd157, %rd121, %rd435;
	setp.lt.u64 	%p21, %rd157, 1024;
	@%p21 bra 	$L__BB9_96;
	add.s64 	%rd435, %rd435, 1024;
	setp.le.u64 	%p22, %rd435, %rd77;
	@%p22 bra 	$L__BB9_82;
$L__BB9_84:
	setp.le.u64 	%p23, %rd121, %rd435;
	cvt.u32.u64 	%r76, %rd435;
	cvt.u32.u64 	%r77, %rd121;
	sub.s32 	%r78, %r77, %r76;
	setp.ge.s32 	%p24, %r21, %r78;
	or.pred  	%p25, %p23, %p24;
	@%p25 bra 	$L__BB9_96;
	not.b32 	%r81, %r21;
	add.s32 	%r82, %r81, %r77;
	sub.s32 	%r22, %r82, %r76;
	shr.u32 	%r84, %r22, 8;
	add.s32 	%r23, %r84, 1;
	and.b32  	%r24, %r23, 7;
	setp.lt.u32 	%p26, %r22, 1792;
	mov.u32 	%r511, %r21;
	@%p26 bra 	$L__BB9_88;
	and.b32  	%r85, %r23, 33554424;
	neg.s32 	%r509, %r85;
	mov.u32 	%r511, %r21;
$L__BB9_87:
	.pragma "nounroll";
	cvt.u64.u32 	%rd159, %r511;
	add.s64 	%rd160, %rd435, %rd159;
	shl.b64 	%rd161, %rd160, 2;
	add.s64 	%rd162, %rd2, %rd161;
	add.s64 	%rd163, %rd3, %rd161;
	add.s64 	%rd164, %rd160, %rd120;
	ld.global.u32 	%r86, [%rd162];
	ld.global.u32 	%r87, [%rd163];
	setp.ne.s32 	%p27, %r86, %r87;
	selp.u16 	%rs125, 1, 0, %p27;
	and.b16  	%rs126, %rs391, 255;
	setp.ne.s16 	%p29, %rs126, 0;
	and.pred  	%p30, %p29, %p27;
	min.s64 	%rd165, %rd164, %rd416;
	setp.eq.s16 	%p31, %rs126, 0;
	selp.b16 	%rs127, %rs125, %rs391, %p31;
	selp.b64 	%rd166, %rd164, %rd416, %p31;
	selp.b16 	%rs128, 1, %rs127, %p30;
	and.b16  	%rs129, %rs128, 255;
	selp.b64 	%rd167, %rd165, %rd166, %p30;
	add.s64 	%rd168, %rd164, 256;
	ld.global.u32 	%r88, [%rd162+1024];
	ld.global.u32 	%r89, [%rd163+1024];
	setp.ne.s32 	%p32, %r88, %r89;
	selp.u16 	%rs130, 1, 0, %p32;
	setp.ne.s16 	%p34, %rs129, 0;
	and.pred  	%p35, %p34, %p32;
	min.s64 	%rd169, %rd168, %rd167;
	setp.eq.s16 	%p36, %rs129, 0;
	selp.b16 	%rs131, %rs130, %rs128, %p36;
	selp.b64 	%rd170, %rd168, %rd167, %p36;
	selp.b16 	%rs132, 1, %rs131, %p35;
	and.b16  	%rs133, %rs132, 255;
	selp.b64 	%rd171, %rd169, %rd170, %p35;
	add.s64 	%rd172, %rd164, 512;
	ld.global.u32 	%r90, [%rd162+2048];
	ld.global.u32 	%r91, [%rd163+2048];
	setp.ne.s32 	%p37, %r90, %r91;
	selp.u16 	%rs134, 1, 0, %p37;
	setp.ne.s16 	%p39, %rs133, 0;
	and.pred  	%p40, %p39, %p37;
	min.s64 	%rd173, %rd172, %rd171;
	setp.eq.s16 	%p41, %rs133, 0;
	selp.b16 	%rs135, %rs134, %rs132, %p41;
	selp.b64 	%rd174, %rd172, %rd171, %p41;
	selp.b16 	%rs136, 1, %rs135, %p40;
	and.b16  	%rs137, %rs136, 255;
	selp.b64 	%rd175, %rd173, %rd174, %p40;
	add.s64 	%rd176, %rd164, 768;
	ld.global.u32 	%r92, [%rd162+3072];
	ld.global.u32 	%r93, [%rd163+3072];
	setp.ne.s32 	%p42, %r92, %r93;
	selp.u16 	%rs138, 1, 0, %p42;
	setp.ne.s16 	%p44, %rs137, 0;
	and.pred  	%p45, %p44, %p42;
	min.s64 	%rd177, %rd176, %rd175;
	setp.eq.s16 	%p46, %rs137, 0;
	selp.b16 	%rs139, %rs138, %rs136, %p46;
	selp.b64 	%rd178, %rd176, %rd175, %p46;
	selp.b16 	%rs140, 1, %rs139, %p45;
	and.b16  	%rs141, %rs140, 255;
	selp.b64 	%rd179, %rd177, %rd178, %p45;
	add.s64 	%rd180, %rd164, 1024;
	ld.global.u32 	%r94, [%rd162+4096];
	ld.global.u32 	%r95, [%rd163+4096];
	setp.ne.s32 	%p47, %r94, %r95;
	selp.u16 	%rs142, 1, 0, %p47;
	setp.ne.s16 	%p49, %rs141, 0;
	and.pred  	%p50, %p49, %p47;
	min.s64 	%rd181, %rd180, %rd179;
	setp.eq.s16 	%p51, %rs141, 0;
	selp.b16 	%rs143, %rs142, %rs140, %p51;
	selp.b64 	%rd182, %rd180, %rd179, %p51;
	selp.b16 	%rs144, 1, %rs143, %p50;
	and.b16  	%rs145, %rs144, 255;
	selp.b64 	%rd183, %rd181, %rd182, %p50;
	add.s64 	%rd184, %rd164, 1280;
	ld.global.u32 	%r96, [%rd162+5120];
	ld.global.u32 	%r97, [%rd163+5120];
	setp.ne.s32 	%p52, %r96, %r97;
	selp.u16 	%rs146, 1, 0, %p52;
	setp.ne.s16 	%p54, %rs145, 0;
	and.pred  	%p55, %p54, %p52;
	min.s64 	%rd185, %rd184, %rd183;
	setp.eq.s16 	%p56, %rs145, 0;
	selp.b16 	%rs147, %rs146, %rs144, %p56;
	selp.b64 	%rd186, %rd184, %rd183, %p56;
	selp.b16 	%rs148, 1, %rs147, %p55;
	and.b16  	%rs149, %rs148, 255;
	selp.b64 	%rd187, %rd185, %rd186, %p55;
	add.s64 	%rd188, %rd164, 1536;
	ld.global.u32 	%r98, [%rd162+6144];
	ld.global.u32 	%r99, [%rd163+6144];
	setp.ne.s32 	%p57, %r98, %r99;
	selp.u16 	%rs150, 1, 0, %p57;
	setp.ne.s16 	%p59, %rs149, 0;
	and.pred  	%p60, %p59, %p57;
	min.s64 	%rd189, %rd188, %rd187;
	setp.eq.s16 	%p61, %rs149, 0;
	selp.b16 	%rs151, %rs150, %rs148, %p61;
	selp.b64 	%rd190, %rd188, %rd187, %p61;
	selp.b16 	%rs152, 1, %rs151, %p60;
	and.b16  	%rs153, %rs152, 255;
	selp.b64 	%rd191, %rd189, %rd190, %p60;
	add.s64 	%rd192, %rd164, 1792;
	ld.global.u32 	%r100, [%rd162+7168];
	ld.global.u32 	%r101, [%rd163+7168];
	setp.ne.s32 	%p62, %r100, %r101;
	selp.u16 	%rs154, 1, 0, %p62;
	setp.ne.s16 	%p64, %rs153, 0;
	and.pred  	%p65, %p64, %p62;
	min.s64 	%rd193, %rd192, %rd191;
	setp.eq.s16 	%p66, %rs153, 0;
	selp.b16 	%rs155, %rs154, %rs152, %p66;
	selp.b64 	%rd194, %rd192, %rd191, %p66;
	selp.b16 	%rs391, 1, %rs155, %p65;
	selp.b64 	%rd416, %rd193, %rd194, %p65;
	add.s32 	%r511, %r511, 2048;
	add.s32 	%r509, %r509, 8;
	setp.ne.s32 	%p67, %r509, 0;
	@%p67 bra 	$L__BB9_87;
$L__BB9_88:
	setp.eq.s32 	%p68, %r24, 0;
	@%p68 bra 	$L__BB9_96;
	setp.lt.u32 	%p69, %r24, 4;
	@%p69 bra 	$L__BB9_91;
	cvt.u64.u32 	%rd196, %r511;
	add.s64 	%rd197, %rd435, %rd196;
	shl.b64 	%rd198, %rd197, 2;
	add.s64 	%rd199, %rd2, %rd198;
	add.s64 	%rd200, %rd3, %rd198;
	add.s64 	%rd201, %rd197, %rd120;
	ld.global.u32 	%r102, [%rd199];
	ld.global.u32 	%r103, [%rd200];
	setp.ne.s32 	%p70, %r102, %r103;
	selp.u16 	%rs157, 1, 0, %p70;
	and.b16  	%rs158, %rs391, 255;
	setp.ne.s16 	%p72, %rs158, 0;
	and.pred  	%p73, %p72, %p70;
	min.s64 	%rd202, %rd201, %rd416;
	setp.eq.s16 	%p74, %rs158, 0;
	selp.b16 	%rs159, %rs157, %rs391, %p74;
	selp.b64 	%rd203, %rd201, %rd416, %p74;
	selp.b16 	%rs160, 1, %rs159, %p73;
	and.b16  	%rs161, %rs160, 255;
	selp.b64 	%rd204, %rd202, %rd203, %p73;
	add.s32 	%r104, %r511, 256;
	cvt.u64.u32 	%rd205, %r104;
	add.s64 	%rd206, %rd435, %rd205;
	add.s64 	%rd207, %rd206, %rd120;
	ld.global.u32 	%r105, [%rd199+1024];
	ld.global.u32 	%r106, [%rd200+1024];
	setp.ne.s32 	%p75, %r105, %r106;
	selp.u16 	%rs162, 1, 0, %p75;
	setp.ne.s16 	%p77, %rs161, 0;
	and.pred  	%p78, %p77, %p75;
	min.s64 	%rd208, %rd207, %rd204;
	setp.eq.s16 	%p79, %rs161, 0;
	selp.b16 	%rs163, %rs162, %rs160, %p79;
	selp.b64 	%rd209, %rd207, %rd204, %p79;
	selp.b16 	%rs164, 1, %rs163, %p78;
	and.b16  	%rs165, %rs164, 255;
	selp.b64 	%rd210, %rd208, %rd209, %p78;
	add.s32 	%r107, %r511, 512;
	cvt.u64.u32 	%rd211, %r107;
	add.s64 	%rd212, %rd435, %rd211;
	add.s64 	%rd213, %rd212, %rd120;
	ld.global.u32 	%r108, [%rd199+2048];
	ld.global.u32 	%r109, [%rd200+2048];
	setp.ne.s32 	%p80, %r108, %r109;
	selp.u16 	%rs166, 1, 0, %p80;
	setp.ne.s16 	%p82, %rs165, 0;
	and.pred  	%p83, %p82, %p80;
	min.s64 	%rd214, %rd213, %rd210;
	setp.eq.s16 	%p84, %rs165, 0;
	selp.b16 	%rs167, %rs166, %rs164, %p84;
	selp.b64 	%rd215, %rd213, %rd210, %p84;
	selp.b16 	%rs168, 1, %rs167, %p83;
	and.b16  	%rs169, %rs168, 255;
	selp.b64 	%rd216, %rd214, %rd215, %p83;
	add.s32 	%r110, %r511, 768;
	cvt.u64.u32 	%rd217, %r110;
	add.s64 	%rd218, %rd435, %rd217;
	add.s64 	%rd219, %rd218, %rd120;
	ld.global.u32 	%r111, [%rd199+3072];
	ld.global.u32 	%r112, [%rd200+3072];
	setp.ne.s32 	%p85, %r111, %r112;
	selp.u16 	%rs170, 1, 0, %p85;
	setp.ne.s16 	%p87, %rs169, 0;
	and.pred  	%p88, %p87, %p85;
	min.s64 	%rd220, %rd219, %rd216;
	setp.eq.s16 	%p89, %rs169, 0;
	selp.b16 	%rs171, %rs170, %rs168, %p89;
	selp.b64 	%rd221, %rd219, %rd216, %p89;
	selp.b16 	%rs391, 1, %rs171, %p88;
	selp.b64 	%rd416, %rd220, %rd221, %p88;
	add.s32 	%r511, %r511, 1024;
$L__BB9_91:
	and.b32  	%r113, %r23, 3;
	setp.eq.s32 	%p90, %r113, 0;
	@%p90 bra 	$L__BB9_96;
	setp.eq.s32 	%p91, %r113, 1;
	@%p91 bra 	$L__BB9_94;
	cvt.u64.u32 	%rd223, %r511;
	add.s64 	%rd224, %rd435, %rd223;
	shl.b64 	%rd225, %rd224, 2;
	add.s64 	%rd226, %rd2, %rd225;
	add.s64 	%rd227, %rd3, %rd225;
	add.s64 	%rd228, %rd224, %rd120;
	ld.global.u32 	%r114, [%rd226];
	ld.global.u32 	%r115, [%rd227];
	setp.ne.s32 	%p92, %r114, %r115;
	selp.u16 	%rs173, 1, 0, %p92;
	and.b16  	%rs174, %rs391, 255;
	setp.ne.s16 	%p94, %rs174, 0;
	and.pred  	%p95, %p94, %p92;
	min.s64 	%rd229, %rd228, %rd416;
	setp.eq.s16 	%p96, %rs174, 0;
	selp.b16 	%rs175, %rs173, %rs391, %p96;
	selp.b64 	%rd230, %rd228, %rd416, %p96;
	selp.b16 	%rs176, 1, %rs175, %p95;
	and.b16  	%rs177, %rs176, 255;
	selp.b64 	%rd231, %rd229, %rd230, %p95;
	add.s32 	%r116, %r511, 256;
	cvt.u64.u32 	%rd232, %r116;
	add.s64 	%rd233, %rd435, %rd232;
	add.s64 	%rd234, %rd233, %rd120;
	ld.global.u32 	%r117, [%rd226+1024];
	ld.global.u32 	%r118, [%rd227+1024];
	setp.ne.s32 	%p97, %r117, %r118;
	selp.u16 	%rs178, 1, 0, %p97;
	setp.ne.s16 	%p99, %rs177, 0;
	and.pred  	%p100, %p99, %p97;
	min.s64 	%rd235, %rd234, %rd231;
	setp.eq.s16 	%p101, %rs177, 0;
	selp.b16 	%rs179, %rs178, %rs176, %p101;
	selp.b64 	%rd236, %rd234, %rd231, %p101;
	selp.b16 	%rs391, 1, %rs179, %p100;
	selp.b64 	%rd416, %rd235, %rd236, %p100;
	add.s32 	%r511, %r511, 512;
$L__BB9_94:
	and.b32  	%r119, %r22, 256;
	setp.ne.s32 	%p102, %r119, 0;
	@%p102 bra 	$L__BB9_96;
	cvt.u64.u32 	%rd237, %r511;
	add.s64 	%rd238, %rd435, %rd237;
	shl.b64 	%rd239, %rd238, 2;
	add.s64 	%rd240, %rd2, %rd239;
	add.s64 	%rd241, %rd3, %rd239;
	add.s64 	%rd242, %rd238, %rd120;
	ld.global.u32 	%r120, [%rd240];
	ld.global.u32 	%r121, [%rd241];
	setp.ne.s32 	%p103, %r120, %r121;
	selp.u16 	%rs180, 1, 0, %p103;
	and.b16  	%rs181, %rs391, 255;
	setp.ne.s16 	%p105, %rs181, 0;
	and.pred  	%p106, %p105, %p103;
	min.s64 	%rd243, %rd242, %rd416;
	setp.eq.s16 	%p107, %rs181, 0;
	selp.b16 	%rs182, %rs180, %rs391, %p107;
	selp.b64 	%rd244, %rd242, %rd416, %p107;
	selp.b16 	%rs391, 1, %rs182, %p106;
	selp.b64 	%rd416, %rd243, %rd244, %p106;
$L__BB9_96:
	// begin inline asm
	mov.u32 %r122, %laneid;
	// end inline asm
	cvt.u32.u16 	%r143, %rs391;
	and.b32  	%r124, %r143, 255;
	mov.b32 	%r140, 1;
	mov.b32 	%r141, 31;
	mov.b32 	%r142, -1;
	// begin inline asm
	shfl.sync.down.b32 %r123, %r124, %r140, %r141, %r142;
	// end inline asm
	// begin inline asm
	shfl.sync.down.b32 %r128, %r129, %r140, %r141, %r142;
	// end inline asm
	mov.b64 	{%r134, %r139}, %rd416;
	// begin inline asm
	shfl.sync.down.b32 %r133, %r134, %r140, %r141, %r142;
	// end inline asm
	// begin inline asm
	shfl.sync.down.b32 %r138, %r139, %r140, %r141, %r142;
	// end inline asm
	mov.b64 	%rd96, {%r133, %r138};
	cvt.u16.u32 	%rs75, %r123;
	setp.gt.s32 	%p108, %r122, 30;
	@%p108 bra 	$L__BB9_100;
	and.b16  	%rs183, %rs391, 255;
	setp.eq.s16 	%p109, %rs183, 0;
	and.b16  	%rs184, %rs75, 255;
	setp.eq.s16 	%p110, %rs184, 0;
	or.pred  	%p111, %p109, %p110;
	@%p111 bra 	$L__BB9_99;
	min.s64 	%rd416, %rd96, %rd416;
	mov.b16 	%rs391, 1;
	bra.uni 	$L__BB9_100;
$L__BB9_99:
	setp.eq.s16 	%p112, %rs183, 0;
	selp.b16 	%rs391, %rs75, %rs391, %p112;
	selp.b64 	%rd416, %rd96, %rd416, %p112;
$L__BB9_100:
	cvt.u32.u16 	%r164, %rs391;
	and.b32  	%r145, %r164, 255;
	mov.b32 	%r161, 2;
	mov.b32 	%r162, 31;
	mov.b32 	%r163, -1;
	// begin inline asm
	shfl.sync.down.b32 %r144, %r145, %r161, %r162, %r163;
	// end inline asm
	// begin inline asm
	shfl.sync.down.b32 %r149, %r150, %r161, %r162, %r163;
	// end inline asm
	mov.b64 	{%r155, %r160}, %rd416;
	// begin inline asm
	shfl.sync.down.b32 %r154, %r155, %r161, %r162, %r163;
	// end inline asm
	// begin inline asm
	shfl.sync.down.b32 %r159, %r160, %r161, %r162, %r163;
	// end inline asm
	mov.b64 	%rd100, {%r154, %r159};
	cvt.u16.u32 	%rs78, %r144;
	setp.gt.s32 	%p113, %r122, 29;
	@%p113 bra 	$L__BB9_104;
	and.b16  	%rs187, %rs391, 255;
	setp.eq.s16 	%p114, %rs187, 0;
	and.b16  	%rs188, %rs78, 255;
	setp.eq.s16 	%p115, %rs188, 0;
	or.pred  	%p116, %p114, %p115;
	@%p116 bra 	$L__BB9_103;
	min.s64 	%rd416, %rd100, %rd416;
	mov.b16 	%rs391, 1;
	bra.uni 	$L__BB9_104;
$L__BB9_103:
	setp.eq.s16 	%p117, %rs187, 0;
	selp.b16 	%rs391, %rs78, %rs391, %p117;
	selp.b64 	%rd416, %rd100, %rd416, %p117;
$L__BB9_104:
	cvt.u32.u16 	%r185, %rs391;
	and.b32  	%r166, %r185, 255;
	mov.b32 	%r182, 4;
	mov.b32 	%r183, 31;
	mov.b32 	%r184, -1;
	// begin inline asm
	shfl.sync.down.b32 %r165, %r166, %r182, %r183, %r184;
	// end inline asm
	// begin inline asm
	shfl.sync.down.b32 %r170, %r171, %r182, %r183, %r184;
	// end inline asm
	mov.b64 	{%r176, %r181}, %rd416;
	// begin inline asm
	shfl.sync.down.b32 %r175, %r176, %r182, %r183, %r184;
	// end inline asm
	// begin inline asm
	shfl.sync.down.b32 %r180, %r181, %r182, %r183, %r184;
	// end inline asm
	mov.b64 	%rd104, {%r175, %r180};
	cvt.u16.u32 	%rs81, %r165;
	setp.gt.s32 	%p118, %r122, 27;
	@%p118 bra 	$L__BB9_108;
	and.b16  	%rs191, %rs391, 255;
	setp.eq.s16 	%p119, %rs191, 0;
	and.b16  	%rs192, %rs81, 255;
	setp.eq.s16 	%p120, %rs192, 0;
	or.pred  	%p121, %p119, %p120;
	@%p121 bra 	$L__BB9_107;
	min.s64 	%rd416, %rd104, %rd416;
	mov.b16 	%rs391, 1;
	bra.uni 	$L__BB9_108;
$L__BB9_107:
	setp.eq.s16 	%p122, %rs191, 0;
	selp.b16 	%rs391, %rs81, %rs391, %p122;
	selp.b64 	%rd416, %rd104, %rd416, %p122;
$L__BB9_108:
	cvt.u32.u16 	%r206, %rs391;
	and.b32  	%r187, %r206, 255;
	mov.b32 	%r203, 8;
	mov.b32 	%r204, 31;
	mov.b32 	%r205, -1;
	// begin inline asm
	shfl.sync.down.b32 %r186, %r187, %r203, %r204, %r205;
	// end inline asm
	// begin inline asm
	shfl.sync.down.b32 %r191, %r192, %r203, %r204, %r205;
	// end inline asm
	mov.b64 	{%r197, %r202}, %rd416;
	// begin inline asm
	shfl.sync.down.b32 %r196, %r197, %r203, %r204, %r205;
	// end inline asm
	// begin inline asm
	shfl.sync.down.b32 %r201, %r202, %r203, %r204, %r205;
	// end inline asm
	mov.b64 	%rd108, {%r196, %r201};
	cvt.u16.u32 	%rs84, %r186;
	setp.gt.s32 	%p123, %r122, 23;
	@%p123 bra 	$L__BB9_112;
	and.b16  	%rs195, %rs391, 255;
	setp.eq.s16 	%p124, %rs195, 0;
	and.b16  	%rs196, %rs84, 255;
	setp.eq.s16 	%p125, %rs196, 0;
	or.pred  	%p126, %p124, %p125;
	@%p126 bra 	$L__BB9_111;
	min.s64 	%rd416, %rd108, %rd416;
	mov.b16 	%rs391, 1;
	bra.uni 	$L__BB9_112;
$L__BB9_111:
	setp.eq.s16 	%p127, %rs195, 0;
	selp.b16 	%rs391, %rs84, %rs391, %p127;
	selp.b64 	%rd416, %rd108, %rd416, %p127;
$L__BB9_112:
	cvt.u32.u16 	%r227, %rs391;
	and.b32  	%r208, %r227, 255;
	mov.b32 	%r224, 16;
	mov.b32 	%r225, 31;
	mov.b32 	%r226, -1;
	// begin inline asm
	shfl.sync.down.b32 %r207, %r208, %r224, %r225, %r226;
	// end inline asm
	// begin inline asm
	shfl.sync.down.b32 %r212, %r213, %r224, %r225, %r226;
	// end inline asm
	mov.b64 	{%r218, %r223}, %rd416;
	// begin inline asm
	shfl.sync.down.b32 %r217, %r218, %r224, %r225, %r226;
	// end inline asm
	// begin inline asm
	shfl.sync.down.b32 %r222, %r223, %r224, %r225, %r226;
	// end inline asm
	mov.b64 	%rd112, {%r217, %r222};
	cvt.u16.u32 	%rs87, %r207;
	setp.gt.s32 	%p128, %r122, 15;
	@%p128 bra 	$L__BB9_116;
	and.b16  	%rs199, %rs391, 255;
	setp.eq.s16 	%p129, %rs199, 0;
	and.b16  	%rs200, %rs87, 255;
	setp.eq.s16 	%p130, %rs200, 0;
	or.pred  	%p131, %p129, %p130;
	@%p131 bra 	$L__BB9_115;
	min.s64 	%rd416, %rd112, %rd416;
	mov.b16 	%rs391, 1;
	bra.uni 	$L__BB9_116;
$L__BB9_115:
	setp.eq.s16 	%p132, %rs199, 0;
	selp.b16 	%rs391, %rs87, %rs391, %p132;
	selp.b64 	%rd416, %rd112, %rd416, %p132;
$L__BB9_116:
	setp.ne.s32 	%p133, %r122, 0;
	@%p133 bra 	$L__BB9_118;
	shr.u32 	%r228, %r21, 1;
	and.b32  	%r229, %r228, 496;
	mov.u32 	%r230, _ZZN3cub18CUB_300001_SM_10006detail6reduce28DeviceReduceSingleTileKernelINS2_10policy_hubIN4cuda3std3__45tupleIJblEEEyN6thrust24THRUST_300001_SM_1000_NS8cuda_cub9__find_if7functorIS9_EEE10Policy1000ENSB_12zip_iteratorINS8_IJNSD_26transform_input_iterator_tIbNSC_6detail35transform_pair_of_input_iterators_tIbNSB_6detail15normal_iteratorINSB_10device_ptrIiEEEESQ_NS7_8equal_toIiEEEENS7_10__not_fn_tINS7_10__identityEEEEENSB_17counting_iteratorIlNSB_11use_defaultESZ_SZ_EEEEEEEPS9_ySF_S9_S9_SV_EEvT0_T1_T2_T3_T4_T6_E12temp_storage;
	add.s32 	%r231, %r230, %r229;
	st.shared.u8 	[%r231+8], %rs391;
	st.shared.u64 	[%r231+16], %rd416;
$L__BB9_118:
	bar.sync 	0;
	setp.ne.s32 	%p134, %r21, 0;
	@%p134 bra 	$L__BB9_120;
	ld.shared.u8 	%rs203, [_ZZN3cub18CUB_300001_SM_10006detail6reduce28DeviceReduceSingleTileKernelINS2_10policy_hubIN4cuda3std3__45tupleIJblEEEyN6thrust24THRUST_300001_SM_1000_NS8cuda_cub9__find_if7functorIS9_EEE10Policy1000ENSB_12zip_iteratorINS8_IJNSD_26transform_input_iterator_tIbNSC_6detail35transform_pair_of_input_iterators_tIbNSB_6detail15normal_iteratorINSB_10device_ptrIiEEEESQ_NS7_8equal_toIiEEEENS7_10__not_fn_tINS7_10__identityEEEEENSB_17counting_iteratorIlNSB_11use_defaultESZ_SZ_EEEEEEEPS9_ySF_S9_S9_SV_EEvT0_T1_T2_T3_T4_T6_E12temp_storage+24];
	ld.shared.u64 	%rd245, [_ZZN3cub18CUB_300001_SM_10006detail6reduce28DeviceReduceSingleTileKernelINS2_10policy_hubIN4cuda3std3__45tupleIJblEEEyN6thrust24THRUST_300001_SM_1000_NS8cuda_cub9__find_if7functorIS9_EEE10Policy1000ENSB_12zip_iteratorINS8_IJNSD_26transform_input_iterator_tIbNSC_6detail35transform_pair_of_input_iterators_tIbNSB_6detail15normal_iteratorINSB_10device_ptrIiEEEESQ_NS7_8equal_toIiEEEENS7_10__not_fn_tINS7_10__identityEEEEENSB_17counting_iteratorIlNSB_11use_defaultESZ_SZ_EEEEEEEPS9_ySF_S9_S9_SV_EEvT0_T1_T2_T3_T4_T6_E12temp_storage+32];
	and.b16  	%rs204, %rs391, 255;
	setp.eq.s16 	%p135, %rs204, 0;
	setp.eq.s16 	%p136, %rs203, 0;
	min.s64 	%rd246, %rd245, %rd416;
	selp.b16 	%rs205, %rs391, 1, %p136;
	selp.b16 	%rs206, %rs203, %rs205, %p135;
	and.b16  	%rs207, %rs206, 255;
	selp.b64 	%rd247, %rd416, %rd246, %p136;
	selp.b64 	%rd248, %rd245, %rd247, %p135;
	ld.shared.u8 	%rs208, [_ZZN3cub18CUB_300001_SM_10006detail6reduce28DeviceReduceSingleTileKernelINS2_10policy_hubIN4cuda3std3__45tupleIJblEEEyN6thrust24THRUST_300001_SM_1000_NS8cuda_cub9__find_if7functorIS9_EEE10Policy1000ENSB_12zip_iteratorINS8_IJNSD_26transform_input_iterator_tIbNSC_6detail35transform_pair_of_input_iterators_tIbNSB_6detail15normal_iteratorINSB_10device_ptrIiEEEESQ_NS7_8equal_toIiEEEENS7_10__not_fn_tINS7_10__identityEEEEENSB_17counting_iteratorIlNSB_11use_defaultESZ_SZ_EEEEEEEPS9_ySF_S9_S9_SV_EEvT0_T1_T2_T3_T4_T6_E12temp_storage+40];
	ld.shared.u64 	%rd249, [_ZZN3cub18CUB_300001_SM_10006detail6reduce28DeviceReduceSingleTileKernelINS2_10policy_hubIN4cuda3std3__45tupleIJblEEEyN6thrust24THRUST_300001_SM_1000_NS8cuda_cub9__find_if7functorIS9_EEE10Policy1000ENSB_12zip_iteratorINS8_IJNSD_26transform_input_iterator_tIbNSC_6detail35transform_pair_of_input_iterators_tIbNSB_6detail15normal_iteratorINSB_10device_ptrIiEEEESQ_NS7_8equal_toIiEEEENS7_10__not_fn_tINS7_10__identityEEEEENSB_17counting_iteratorIlNSB_11use_defaultESZ_SZ_EEEEEEEPS9_ySF_S9_S9_SV_EEvT0_T1_T2_T3_T4_T6_E12temp_storage+48];
	setp.eq.s16 	%p137, %rs207, 0;
	setp.eq.s16 	%p138, %rs208, 0;
	min.s64 	%rd250, %rd249, %rd248;
	selp.b16 	%rs209, %rs206, 1, %p138;
	selp.b16 	%rs210, %rs208, %rs209, %p137;
	and.b16  	%rs211, %rs210, 255;
	selp.b64 	%rd251, %rd248, %rd250, %p138;
	selp.b64 	%rd252, %rd249, %rd251, %p137;
	ld.shared.u8 	%rs212, [_ZZN3cub18CUB_300001_SM_10006detail6reduce28DeviceReduceSingleTileKernelINS2_10policy_hubIN4cuda3std3__45tupleIJblEEEyN6thrust24THRUST_300001_SM_1000_NS8cuda_cub9__find_if7functorIS9_EEE10Policy1000ENSB_12zip_iteratorINS8_IJNSD_26transform_input_iterator_tIbNSC_6detail35transform_pair_of_input_iterators_tIbNSB_6detail15normal_iteratorINSB_10device_ptrIiEEEESQ_NS7_8equal_toIiEEEENS7_10__not_fn_tINS7_10__identityEEEEENSB_17counting_iteratorIlNSB_11use_defaultESZ_SZ_EEEEEEEPS9_ySF_S9_S9_SV_EEvT0_T1_T2_T3_T4_T6_E12temp_storage+56];
	ld.shared.u64 	%rd253, [_ZZN3cub18CUB_300001_SM_10006detail6reduce28DeviceReduceSingleTileKernelINS2_10policy_hubIN4cuda3std3__45tupleIJblEEEyN6thrust24THRUST_300001_SM_1000_NS8cuda_cub9__find_if7functorIS9_EEE10Policy1000ENSB_12zip_iteratorINS8_IJNSD_26transform_input_iterator_tIbNSC_6detail35transform_pair_of_input_iterators_tIbNSB_6detail15normal_iteratorINSB_10device_ptrIiEEEESQ_NS7_8equal_toIiEEEENS7_10__not_fn_tINS7_10__identityEEEEENSB_17counting_iteratorIlNSB_11use_defaultESZ_SZ_EEEEEEEPS9_ySF_S9_S9_SV_EEvT0_T1_T2_T3_T4_T6_E12temp_storage+64];
	setp.eq.s16 	%p139, %rs211, 0;
	setp.eq.s16 	%p140, %rs212, 0;
	min.s64 	%rd254, %rd253, %rd252;
	selp.b16 	%rs213, %rs210, 1, %p140;
	selp.b16 	%rs214, %rs212, %rs213, %p139;
	and.b16  	%rs215, %rs214, 255;
	selp.b64 	%rd255, %rd252, %rd254, %p140;
	selp.b64 	%rd256, %rd253, %rd255, %p139;
	ld.shared.u8 	%rs216, [_ZZN3cub18CUB_300001_SM_10006detail6reduce28DeviceReduceSingleTileKernelINS2_10policy_hubIN4cuda3std3__45tupleIJblEEEyN6thrust24THRUST_300001_SM_1000_NS8cuda_cub9__find_if7functorIS9_EEE10Policy1000ENSB_12zip_iteratorINS8_IJNSD_26transform_input_iterator_tIbNSC_6detail35transform_pair_of_input_iterators_tIbNSB_6detail15normal_iteratorINSB_10device_ptrIiEEEESQ_NS7_8equal_toIiEEEENS7_10__not_fn_tINS7_10__identityEEEEENSB_17counting_iteratorIlNSB_11use_defaultESZ_SZ_EEEEEEEPS9_ySF_S9_S9_SV_EEvT0_T1_T2_T3_T4_T6_E12temp_storage+72];
	ld.shared.u64 	%rd257, [_ZZN3cub18CUB_300001_SM_10006detail6reduce28DeviceReduceSingleTileKernelINS2_10policy_hubIN4cuda3std3__45tupleIJblEEEyN6thrust24THRUST_300001_SM_1000_NS8cuda_cub9__find_if7functorIS9_EEE10Policy1000ENSB_12zip_iteratorINS8_IJNSD_26transform_input_iterator_tIbNSC_6detail35transform_pair_of_input_iterators_tIbNSB_6detail15normal_iteratorINSB_10device_ptrIiEEEESQ_NS7_8equal_toIiEEEENS7_10__not_fn_tINS7_10__identityEEEEENSB_17counting_iteratorIlNSB_11use_defaultESZ_SZ_EEEEEEEPS9_ySF_S9_S9_SV_EEvT0_T1_T2_T3_T4_T6_E12temp_storage+80];
	setp.eq.s16 	%p141, %rs215, 0;
	setp.eq.s16 	%p142, %rs216, 0;
	min.s64 	%rd258, %rd257, %rd256;
	selp.b16 	%rs217, %rs214, 1, %p142;
	selp.b16 	%rs218, %rs216, %rs217, %p141;
	and.b16  	%rs219, %rs218, 255;
	selp.b64 	%rd259, %rd256, %rd258, %p142;
	selp.b64 	%rd260, %rd257, %rd259, %p141;
	ld.shared.u8 	%rs220, [_ZZN3cub18CUB_300001_SM_10006detail6reduce28DeviceReduceSingleTileKernelINS2_10policy_hubIN4cuda3std3__45tupleIJblEEEyN6thrust24THRUST_300001_SM_1000_NS8cuda_cub9__find_if7functorIS9_EEE10Policy1000ENSB_12zip_iteratorINS8_IJNSD_26transform_input_iterator_tIbNSC_6detail35transform_pair_of_input_iterators_tIbNSB_6detail15normal_iteratorINSB_10device_ptrIiEEEESQ_NS7_8equal_toIiEEEENS7_10__not_fn_tINS7_10__identityEEEEENSB_17counting_iteratorIlNSB_11use_defaultESZ_SZ_EEEEEEEPS9_ySF_S9_S9_SV_EEvT0_T1_T2_T3_T4_T6_E12temp_storage+88];
	ld.shared.u64 	%rd261, [_ZZN3cub18CUB_300001_SM_10006detail6reduce28DeviceReduceSingleTileKernelINS2_10policy_hubIN4cuda3std3__45tupleIJblEEEyN6thrust24THRUST_300001_SM_1000_NS8cuda_cub9__find_if7functorIS9_EEE10Policy1000ENSB_12zip_iteratorINS8_IJNSD_26transform_input_iterator_tIbNSC_6detail35transform_pair_of_input_iterators_tIbNSB_6detail15normal_iteratorINSB_10device_ptrIiEEEESQ_NS7_8equal_toIiEEEENS7_10__not_fn_tINS7_10__identityEEEEENSB_17counting_iteratorIlNSB_11use_defaultESZ_SZ_EEEEEEEPS9_ySF_S9_S9_SV_EEvT0_T1_T2_T3_T4_T6_E12temp_storage+96];
	setp.eq.s16 	%p143, %rs219, 0;
	setp.eq.s16 	%p144, %rs220, 0;
	min.s64 	%rd262, %rd261, %rd260;
	selp.b16 	%rs221, %rs218, 1, %p144;
	selp.b16 	%rs222, %rs220, %rs221, %p143;
	and.b16  	%rs223, %rs222, 255;
	selp.b64 	%rd263, %rd260, %rd262, %p144;
	selp.b64 	%rd264, %rd261, %rd263, %p143;
	ld.shared.u8 	%rs224, [_ZZN3cub18CUB_300001_SM_10006detail6reduce28DeviceReduceSingleTileKernelINS2_10policy_hubIN4cuda3std3__45tupleIJblEEEyN6thrust24THRUST_300001_SM_1000_NS8cuda_cub9__find_if7functorIS9_EEE10Policy1000ENSB_12zip_iteratorINS8_IJNSD_26transform_input_iterator_tIbNSC_6detail35transform_pair_of_input_iterators_tIbNSB_6detail15normal_iteratorINSB_10device_ptrIiEEEESQ_NS7_8equal_toIiEEEENS7_10__not_fn_tINS7_10__identityEEEEENSB_17counting_iteratorIlNSB_11use_defaultESZ_SZ_EEEEEEEPS9_ySF_S9_S9_SV_EEvT0_T1_T2_T3_T4_T6_E12temp_storage+104];
	ld.shared.u64 	%rd265, [_ZZN3cub18CUB_300001_SM_10006detail6reduce28DeviceReduceSingleTileKernelINS2_10policy_hubIN4cuda3std3__45tupleIJblEEEyN6thrust24THRUST_300001_SM_1000_NS8cuda_cub9__find_if7functorIS9_EEE10Policy1000ENSB_12zip_iteratorINS8_IJNSD_26transform_input_iterator_tIbNSC_6detail35transform_pair_of_input_iterators_tIbNSB_6detail15normal_iteratorINSB_10device_ptrIiEEEESQ_NS7_8equal_toIiEEEENS7_10__not_fn_tINS7_10__identityEEEEENSB_17counting_iteratorIlNSB_11use_defaultESZ_SZ_EEEEEEEPS9_ySF_S9_S9_SV_EEvT0_T1_T2_T3_T4_T6_E12temp_storage+112];
	setp.eq.s16 	%p145, %rs223, 0;
	setp.eq.s16 	%p146, %rs224, 0;
	min.s64 	%rd266, %rd265, %rd264;
	selp.b16 	%rs225, %rs222, 1, %p146;
	selp.b16 	%rs226, %rs224, %rs225, %p145;
	and.b16  	%rs227, %rs226, 255;
	selp.b64 	%rd267, %rd264, %rd266, %p146;
	selp.b64 	%rd268, %rd265, %rd267, %p145;
	ld.shared.u8 	%rs228, [_ZZN3cub18CUB_300001_SM_10006detail6reduce28DeviceReduceSingleTileKernelINS2_10policy_hubIN4cuda3std3__45tupleIJblEEEyN6thrust24THRUST_300001_SM_1000_NS8cuda_cub9__find_if7functorIS9_EEE10Policy1000ENSB_12zip_iteratorINS8_IJNSD_26transform_input_iterator_tIbNSC_6detail35transform_pair_of_input_iterators_tIbNSB_6detail15normal_iteratorINSB_10device_ptrIiEEEESQ_NS7_8equal_toIiEEEENS7_10__not_fn_tINS7_10__identityEEEEENSB_17counting_iteratorIlNSB_11use_defaultESZ_SZ_EEEEEEEPS9_ySF_S9_S9_SV_EEvT0_T1_T2_T3_T4_T6_E12temp_storage+120];
	ld.shared.u64 	%rd269, [_ZZN3cub18CUB_300001_SM_10006detail6reduce28DeviceReduceSingleTileKernelINS2_10policy_hubIN4cuda3std3__45tupleIJblEEEyN6thrust24THRUST_300001_SM_1000_NS8cuda_cub9__find_if7functorIS9_EEE10Policy1000ENSB_12zip_iteratorINS8_IJNSD_26transform_input_iterator_tIbNSC_6detail35transform_pair_of_input_iterators_tIbNSB_6detail15normal_iteratorINSB_10device_ptrIiEEEESQ_NS7_8equal_toIiEEEENS7_10__not_fn_tINS7_10__identityEEEEENSB_17counting_iteratorIlNSB_11use_defaultESZ_SZ_EEEEEEEPS9_ySF_S9_S9_SV_EEvT0_T1_T2_T3_T4_T6_E12temp_storage+128];
	setp.eq.s16 	%p147, %rs227, 0;
	setp.eq.s16 	%p148, %rs228, 0;
	min.s64 	%rd270, %rd269, %rd268;
	selp.b16 	%rs229, %rs226, 1, %p148;
	selp.b16 	%rs391, %rs228, %rs229, %p147;
	selp.b64 	%rd271, %rd268, %rd270, %p148;
	selp.b64 	%rd416, %rd269, %rd271, %p147;
$L__BB9_120:
	mov.u32 	%r501, %tid.x;
	setp.ne.s32 	%p325, %r501, 0;
	@%p325 bra 	$L__BB9_122;
	setp.eq.s16 	%p326, %rs108, 0;
	and.b16  	%rs379, %rs391, 255;
	setp.eq.s16 	%p327, %rs379, 0;
	min.s64 	%rd404, %rd416, %rd122;
	selp.b16 	%rs380, %rs108, 1, %p327;
	selp.b16 	%rs381, %rs391, %rs380, %p326;
	selp.b64 	%rd405, %rd122, %rd404, %p327;
	selp.b64 	%rd406, %rd416, %rd405, %p326;
	st.global.u8 	[%rd1], %rs381;
	st.global.u64 	[%rd1+8], %rd406;
$L__BB9_122:
	ret;

}
	// .globl	_ZN3cub18CUB_300001_SM_10006detail6reduce18DeviceReduceKernelINS2_10policy_hubIN4cuda3std3__45tupleIJblEEEyN6thrust24THRUST_300001_SM_1000_NS8cuda_cub9__find_if7functorIS9_EEE10Policy1000ENSB_12zip_iteratorINS8_IJNSD_26transform_input_iterator_tIbNSC_6detail35transform_pair_of_input_iterators_tIbNSB_6detail15normal_iteratorINSB_10device_ptrIiEEEESQ_NS7_8equal_toIiEEEENS7_10__not_fn_tINS7_10__identityEEEEENSB_17counting_iteratorIlNSB_11use_defaultESZ_SZ_EEEEEEEySF_S9_SV_EEvT0_PT3_T1_NS0_13GridEvenShareIS16_EET2_T4_
.visible .entry _ZN3cub18CUB_300001_SM_10006detail6reduce18DeviceReduceKernelINS2_10policy_hubIN4cuda3std3__45tupleIJblEEEyN6thrust24THRUST_300001_SM_1000_NS8cuda_cub9__find_if7functorIS9_EEE10Policy1000ENSB_12zip_iteratorINS8_IJNSD_26transform_input_iterator_tIbNSC_6detail35transform_pair_of_input_iterators_tIbNSB_6detail15normal_iteratorINSB_10device_ptrIiEEEESQ_NS7_8equal_toIiEEEENS7_10__not_fn_tINS7_10__identityEEEEENSB_17counting_iteratorIlNSB_11use_defaultESZ_SZ_EEEEEEEySF_S9_SV_EEvT0_PT3_T1_NS0_13GridEvenShareIS16_EET2_T4_(
	.param .align 8 .b8 _ZN3cub18CUB_300001_SM_10006detail6reduce18DeviceReduceKernelINS2_10policy_hubIN4cuda3std3__45tupleIJblEEEyN6thrust24THRUST_300001_SM_1000_NS8cuda_cub9__find_if7functorIS9_EEE10Policy1000ENSB_12zip_iteratorINS8_IJNSD_26transform_input_iterator_tIbNSC_6detail35transform_pair_of_input_iterators_tIbNSB_6detail15normal_iteratorINSB_10device_ptrIiEEEESQ_NS7_8equal_toIiEEEENS7_10__not_fn_tINS7_10__identityEEEEENSB_17counting_iteratorIlNSB_11use_defaultESZ_SZ_EEEEEEEySF_S9_SV_EEvT0_PT3_T1_NS0_13GridEvenShareIS16_EET2_T4__param_0[40],
	.param .u64 .ptr .align 1 _ZN3cub18CUB_300001_SM_10006detail6reduce18DeviceReduceKernelINS2_10policy_hubIN4cuda3std3__45tupleIJblEEEyN6thrust24THRUST_300001_SM_1000_NS8cuda_cub9__find_if7functorIS9_EEE10Policy1000ENSB_12zip_iteratorINS8_IJNSD_26transform_input_iterator_tIbNSC_6detail35transform_pair_of_input_iterators_tIbNSB_6detail15normal_iteratorINSB_10device_ptrIiEEEESQ_NS7_8equal_toIiEEEENS7_10__not_fn_tINS7_10__identityEEEEENSB_17counting_iteratorIlNSB_11use_defaultESZ_SZ_EEEEEEEySF_S9_SV_EEvT0_PT3_T1_NS0_13GridEvenShareIS16_EET2_T4__param_1,
	.param .u64 _ZN3cub18CUB_300001_SM_10006detail6reduce18DeviceReduceKernelINS2_10policy_hubIN4cuda3std3__45tupleIJblEEEyN6thrust24THRUST_300001_SM_1000_NS8cuda_cub9__find_if7functorIS9_EEE10Policy1000ENSB_12zip_iteratorINS8_IJNSD_26transform_input_iterator_tIbNSC_6detail35transform_pair_of_input_iterators_tIbNSB_6detail15normal_iteratorINSB_10device_ptrIiEEEESQ_NS7_8equal_toIiEEEENS7_10__not_fn_tINS7_10__identityEEEEENSB_17counting_iteratorIlNSB_11use_defaultESZ_SZ_EEEEEEEySF_S9_SV_EEvT0_PT3_T1_NS0_13GridEvenShareIS16_EET2_T4__param_2,
	.param .align 8 .b8 _ZN3cub18CUB_300001_SM_10006detail6reduce18DeviceReduceKernelINS2_10policy_hubIN4cuda3std3__45tupleIJblEEEyN6thrust24THRUST_300001_SM_1000_NS8cuda_cub9__find_if7functorIS9_EEE10Policy1000ENSB_12zip_iteratorINS8_IJNSD_26transform_input_iterator_tIbNSC_6detail35transform_pair_of_input_iterators_tIbNSB_6detail15normal_iteratorINSB_10device_ptrIiEEEESQ_NS7_8equal_toIiEEEENS7_10__not_fn_tINS7_10__identityEEEEENSB_17counting_iteratorIlNSB_11use_defaultESZ_SZ_EEEEEEEySF_S9_SV_EEvT0_PT3_T1_NS0_13GridEvenShareIS16_EET2_T4__param_3[72],
	.param .align 1 .b8 _ZN3cub18CUB_300001_SM_10006detail6reduce18DeviceReduceKernelINS2_10policy_hubIN4cuda3std3__45tupleIJblEEEyN6thrust24THRUST_300001_SM_1000_NS8cuda_cub9__find_if7functorIS9_EEE10Policy1000ENSB_12zip_iteratorINS8_IJNSD_26transform_input_iterator_tIbNSC_6detail35transform_pair_of_input_iterators_tIbNSB_6detail15normal_iteratorINSB_10device_ptrIiEEEESQ_NS7_8equal_toIiEEEENS7_10__not_fn_tINS7_10__identityEEEEENSB_17counting_iteratorIlNSB_11use_defaultESZ_SZ_EEEEEEEySF_S9_SV_EEvT0_PT3_T1_NS0_13GridEvenShareIS16_EET2_T4__param_4[1],
	.param .align 1 .b8 _ZN3cub18CUB_300001_SM_10006detail6reduce18DeviceReduceKernelINS2_10policy_hubIN4cuda3std3__45tupleIJblEEEyN6thrust24THRUST_300001_SM_1000_NS8cuda_cub9__find_if7functorIS9_EEE10Policy1000ENSB_12zip_iteratorINS8_IJNSD_26transform_input_iterator_tIbNSC_6detail35transform_pair_of_input_iterators_tIbNSB_6detail15normal_iteratorINSB_10device_ptrIiEEEESQ_NS7_8equal_toIiEEEENS7_10__not_fn_tINS7_10__identityEEEEENSB_17counting_iteratorIlNSB_11use_defaultESZ_SZ_EEEEEEEySF_S9_SV_EEvT0_PT3_T1_NS0_13GridEvenShareIS16_EET2_T4__param_5[1]
)
.maxntid 256
{
	.reg .pred 	%p<325>;
	.reg .b16 	%rs<416>;
	.reg .b32 	%r<553>;
	.reg .b64 	%rd<471>;
	// demoted variable
	.shared .align 8 .b8 _ZZN3cub18CUB_300001_SM_10006detail6reduce18DeviceReduceKernelINS2_10policy_hubIN4cuda3std3__45tupleIJblEEEyN6thrust24THRUST_300001_SM_1000_NS8cuda_cub9__find_if7functorIS9_EEE10Policy1000ENSB_12zip_iteratorINS8_IJNSD_26transform_input_iterator_tIbNSC_6detail35transform_pair_of_input_iterators_tIbNSB_6detail15normal_iteratorINSB_10device_ptrIiEEEESQ_NS7_8equal_toIiEEEENS7_10__not_fn_tINS7_10__identityEEEEENSB_17counting_iteratorIlNSB_11use_defaultESZ_SZ_EEEEEEEySF_S9_SV_EEvT0_PT3_T1_NS0_13GridEvenShareIS16_EET2_T4_E12temp_storage[152];
	ld.param.u64 	%rd119, [_ZN3cub18CUB_300001_SM_10006detail6reduce18DeviceReduceKernelINS2_10policy_hubIN4cuda3std3__45tupleIJblEEEyN6thrust24THRUST_300001_SM_1000_NS8cuda_cub9__find_if7functorIS9_EEE10Policy1000ENSB_12zip_iteratorINS8_IJNSD_26transform_input_iterator_tIbNSC_6detail35transform_pair_of_input_iterators_tIbNSB_6detail15normal_iteratorINSB_10device_ptrIiEEEESQ_NS7_8equal_toIiEEEENS7_10__not_fn_tINS7_10__identityEEEEENSB_17counting_iteratorIlNSB_11use_defaultESZ_SZ_EEEEEEEySF_S9_SV_EEvT0_PT3_T1_NS0_13GridEvenShareIS16_EET2_T4__param_0+32];
	ld.param.u64 	%rd1, [_ZN3cub18CUB_300001_SM_10006detail6reduce18DeviceReduceKernelINS2_10policy_hubIN4cuda3std3__45tupleIJblEEEyN6thrust24THRUST_300001_SM_1000_NS8cuda_cub9__find_if7functorIS9_EEE10Policy1000ENSB_12zip_iteratorINS8_IJNSD_26transform_input_iterator_tIbNSC_6detail35transform_pair_of_input_iterators_tIbNSB_6detail15normal_iteratorINSB_10device_ptrIiEEEESQ_NS7_8equal_toIiEEEENS7_10__not_fn_tINS7_10__identityEEEEENSB_17counting_iteratorIlNSB_11use_defaultESZ_SZ_EEEEEEEySF_S9_SV_EEvT0_PT3_T1_NS0_13GridEvenShareIS16_EET2_T4__param_3+32];
	ld.param.u32 	%r1, [_ZN3cub18CUB_300001_SM_10006detail6reduce18DeviceReduceKernelINS2_10policy_hubIN4cuda3std3__45tupleIJblEEEyN6thrust24THRUST_300001_SM_1000_NS8cuda_cub9__find_if7functorIS9_EEE10Policy1000ENSB_12zip_iteratorINS8_IJNSD_26transform_input_iterator_tIbNSC_6detail35transform_pair_of_input_iterators_tIbNSB_6detail15normal_iteratorINSB_10device_ptrIiEEEESQ_NS7_8equal_toIiEEEENS7_10__not_fn_tINS7_10__identityEEEEENSB_17counting_iteratorIlNSB_11use_defaultESZ_SZ_EEEEEEEySF_S9_SV_EEvT0_PT3_T1_NS0_13GridEvenShareIS16_EET2_T4__param_3+40];
	ld.param.u64 	%rd118, [_ZN3cub18CUB_300001_SM_10006detail6reduce18DeviceReduceKernelINS2_10policy_hubIN4cuda3std3__45tupleIJblEEEyN6thrust24THRUST_300001_SM_1000_NS8cuda_cub9__find_if7functorIS9_EEE10Policy1000ENSB_12zip_iteratorINS8_IJNSD_26transform_input_iterator_tIbNSC_6detail35transform_pair_of_input_iterators_tIbNSB_6detail15normal_iteratorINSB_10device_ptrIiEEEESQ_NS7_8equal_toIiEEEENS7_10__not_fn_tINS7_10__identityEEEEENSB_17counting_iteratorIlNSB_11use_defaultESZ_SZ_EEEEEEEySF_S9_SV_EEvT0_PT3_T1_NS0_13GridEvenShareIS16_EET2_T4__param_0+8];
	ld.param.u64 	%rd117, [_ZN3cub18CUB_300001_SM_10006detail6reduce18DeviceReduceKernelINS2_10policy_hubIN4cuda3std3__45tupleIJblEEEyN6thrust24THRUST_300001_SM_1000_NS8cuda_cub9__find_if7functorIS9_EEE10Policy1000ENSB_12zip_iteratorINS8_IJNSD_26transform_input_iterator_tIbNSC_6detail35transform_pair_of_input_iterators_tIbNSB_6detail15normal_iteratorINSB_10device_ptrIiEEEESQ_NS7_8equal_toIiEEEENS7_10__not_fn_tINS7_10__identityEEEEENSB_17counting_iteratorIlNSB_11use_defaultESZ_SZ_EEEEEEEySF_S9_SV_EEvT0_PT3_T1_NS0_13GridEvenShareIS16_EET2_T4__param_0];
	cvta.to.global.u64 	%rd2, %rd117;
	cvta.to.global.u64 	%rd3, %rd118;
	mov.u32 	%r2, %ctaid.x;
	shl.b32 	%r67, %r1, 10;
	cvt.s64.s32 	%rd5, %r67;
	shl.b32 	%r68, %r2, 10;
	cvt.u64.u32 	%rd6, %r68;
	sub.s64 	%rd7, %rd1, %rd6;
	setp.gt.u64 	%p1, %rd7, 1023;
	@%p1 bra 	$L__BB10_78;
	cvt.u32.u64 	%r258, %rd6;
	cvt.u32.u64 	%r3, %rd1;
	sub.s32 	%r4, %r3, %r258;
	mov.u32 	%r5, %tid.x;
	setp.ge.s32 	%p148, %r5, %r4;
	mov.b16 	%rs385, 0;
	mov.b64 	%rd439, 0;
	mov.u32 	%r543, %r5;
	@%p148 bra 	$L__BB10_3;
	add.s32 	%r260, %r258, %r5;
	cvt.u64.u32 	%rd273, %r260;
	mul.wide.u32 	%rd274, %r260, 4;
	add.s64 	%rd275, %rd2, %rd274;
	add.s64 	%rd276, %rd3, %rd274;
	add.s64 	%rd439, %rd119, %rd273;
	ld.global.u32 	%r261, [%rd275];
	ld.global.u32 	%r262, [%rd276];
	setp.ne.s32 	%p149, %r261, %r262;
	selp.u16 	%rs385, 1, 0, %p149;
	add.s32 	%r543, %r5, 256;
$L__BB10_3:
	setp.ge.s32 	%p150, %r543, %r4;
	@%p150 bra 	$L__BB10_16;
	not.b32 	%r264, %r543;
	add.s32 	%r8, %r264, %r3;
	sub.s32 	%r265, %r8, %r258;
	shr.u32 	%r266, %r265, 8;
	add.s32 	%r9, %r266, 1;
	and.b32  	%r10, %r9, 7;
	setp.lt.u32 	%p151, %r265, 1792;
	@%p151 bra 	$L__BB10_8;
	add.s32 	%r542, %r543, 1024;
	and.b32  	%r267, %r9, 33554424;
	neg.s32 	%r541, %r267;
$L__BB10_6:
	.pragma "nounroll";
	add.s32 	%r268, %r542, -1024;
	cvt.s64.s32 	%rd278, %r268;
	add.s64 	%rd279, %rd278, %rd6;
	shl.b64 	%rd280, %rd279, 2;
	add.s64 	%rd281, %rd2, %rd280;
	add.s64 	%rd282, %rd3, %rd280;
	add.s64 	%rd283, %rd279, %rd119;
	ld.global.u32 	%r269, [%rd281];
	ld.global.u32 	%r270, [%rd282];
	setp.ne.s32 	%p152, %r269, %r270;
	selp.u16 	%rs230, 1, 0, %p152;
	and.b16  	%rs231, %rs385, 255;
	setp.ne.s16 	%p154, %rs231, 0;
	and.pred  	%p155, %p154, %p152;
	min.s64 	%rd284, %rd283, %rd439;
	setp.eq.s16 	%p156, %rs231, 0;
	selp.b64 	%rd285, %rd283, %rd439, %p156;
	selp.b16 	%rs232, %rs230, %rs385, %p156;
	selp.b64 	%rd286, %rd284, %rd285, %p155;
	selp.b16 	%rs233, 1, %rs232, %p155;
	and.b16  	%rs234, %rs233, 255;
	add.s32 	%r271, %r542, -768;
	cvt.s64.s32 	%rd287, %r271;
	add.s64 	%rd288, %rd287, %rd6;
	add.s64 	%rd289, %rd288, %rd119;
	ld.global.u32 	%r272, [%rd281+1024];
	ld.global.u32 	%r273, [%rd282+1024];
	setp.ne.s32 	%p157, %r272, %r273;
	selp.u16 	%rs235, 1, 0, %p157;
	setp.ne.s16 	%p159, %rs234, 0;
	and.pred  	%p160, %p159, %p157;
	min.s64 	%rd290, %rd289, %rd286;
	setp.eq.s16 	%p161, %rs234, 0;
	selp.b64 	%rd291, %rd289, %rd286, %p161;
	selp.b16 	%rs236, %rs235, %rs233, %p161;
	selp.b64 	%rd292, %rd290, %rd291, %p160;
	selp.b16 	%rs237, 1, %rs236, %p160;
	and.b16  	%rs238, %rs237, 255;
	add.s32 	%r274, %r542, -512;
	cvt.s64.s32 	%rd293, %r274;
	add.s64 	%rd294, %rd293, %rd6;
	add.s64 	%rd295, %rd294, %rd119;
	ld.global.u32 	%r275, [%rd281+2048];
	ld.global.u32 	%r276, [%rd282+2048];
	setp.ne.s32 	%p162, %r275, %r276;
	selp.u16 	%rs239, 1, 0, %p162;
	setp.ne.s16 	%p164, %rs238, 0;
	and.pred  	%p165, %p164, %p162;
	min.s64 	%rd296, %rd295, %rd292;
	setp.eq.s16 	%p166, %rs238, 0;
	selp.b64 	%rd297, %rd295, %rd292, %p166;
	selp.b16 	%rs240, %rs239, %rs237, %p166;
	selp.b64 	%rd298, %rd296, %rd297, %p165;
	selp.b16 	%rs241, 1, %rs240, %p165;
	and.b16  	%rs242, %rs241, 255;
	add.s32 	%r277, %r542, -256;
	cvt.s64.s32 	%rd299, %r277;
	add.s64 	%rd300, %rd299, %rd6;
	add.s64 	%rd301, %rd300, %rd119;
	ld.global.u32 	%r278, [%rd281+3072];
	ld.global.u32 	%r279, [%rd282+3072];
	setp.ne.s32 	%p167, %r278, %r279;
	selp.u16 	%rs243, 1, 0, %p167;
	setp.ne.s16 	%p169, %rs242, 0;
	and.pred  	%p170, %p169, %p167;
	min.s64 	%rd302, %rd301, %rd298;
	setp.eq.s16 	%p171, %rs242, 0;
	selp.b64 	%rd303, %rd301, %rd298, %p171;
	selp.b16 	%rs244, %rs243, %rs241, %p171;
	selp.b64 	%rd304, %rd302, %rd303, %p170;
	selp.b16 	%rs245, 1, %rs244, %p170;
	and.b16  	%rs246, %rs245, 255;
	add.s32 	%r280, %r542, 768;
	cvt.s64.s32 	%rd305, %r542;
	add.s64 	%rd306, %rd305, %rd6;
	add.s64 	%rd307, %rd306, %rd119;
	ld.global.u32 	%r281, [%rd281+4096];
	ld.global.u32 	%r282, [%rd282+4096];
	setp.ne.s32 	%p172, %r281, %r282;
	selp.u16 	%rs247, 1, 0, %p172;
	setp.ne.s16 	%p174, %rs246, 0;
	and.pred  	%p175, %p174, %p172;
	min.s64 	%rd308, %rd307, %rd304;
	setp.eq.s16 	%p176, %rs246, 0;
	selp.b64 	%rd309, %rd307, %rd304, %p176;
	selp.b16 	%rs248, %rs247, %rs245, %p176;
	selp.b64 	%rd310, %rd308, %rd309, %p175;
	selp.b16 	%rs249, 1, %rs248, %p175;
	and.b16  	%rs250, %rs249, 255;
	add.s32 	%r283, %r542, 256;
	cvt.s64.s32 	%rd311, %r283;
	add.s64 	%rd312, %rd311, %rd6;
	add.s64 	%rd313, %rd312, %rd119;
	ld.global.u32 	%r284, [%rd281+5120];
	ld.global.u32 	%r285, [%rd282+5120];
	setp.ne.s32 	%p177, %r284, %r285;
	selp.u16 	%rs251, 1, 0, %p177;
	setp.ne.s16 	%p179, %rs250, 0;
	and.pred  	%p180, %p179, %p177;
	min.s64 	%rd314, %rd313, %rd310;
	setp.eq.s16 	%p181, %rs250, 0;
	selp.b64 	%rd315, %rd313, %rd310, %p181;
	selp.b16 	%rs252, %rs251, %rs249, %p181;
	selp.b64 	%rd316, %rd314, %rd315, %p180;
	selp.b16 	%rs253, 1, %rs252, %p180;
	and.b16  	%rs254, %rs253, 255;
	add.s32 	%r286, %r542, 512;
	cvt.s64.s32 	%rd317, %r286;
	add.s64 	%rd318, %rd317, %rd6;
	add.s64 	%rd319, %rd318, %rd119;
	ld.global.u32 	%r287, [%rd281+6144];
	ld.global.u32 	%r288, [%rd282+6144];
	setp.ne.s32 	%p182, %r287, %r288;
	selp.u16 	%rs255, 1, 0, %p182;
	setp.ne.s16 	%p184, %rs254, 0;
	and.pred  	%p185, %p184, %p182;
	min.s64 	%rd320, %rd319, %rd316;
	setp.eq.s16 	%p186, %rs254, 0;
	selp.b64 	%rd321, %rd319, %rd316, %p186;
	selp.b16 	%rs256, %rs255, %rs253, %p186;
	selp.b64 	%rd322, %rd320, %rd321, %p185;
	selp.b16 	%rs257, 1, %rs256, %p185;
	and.b16  	%rs258, %rs257, 255;
	cvt.s64.s32 	%rd323, %r280;
	add.s64 	%rd324, %rd323, %rd6;
	add.s64 	%rd325, %rd324, %rd119;
	ld.global.u32 	%r289, [%rd281+7168];
	ld.global.u32 	%r290, [%rd282+7168];
	setp.ne.s32 	%p187, %r289, %r290;
	selp.u16 	%rs259, 1, 0, %p187;
	setp.ne.s16 	%p189, %rs258, 0;
	and.pred  	%p190, %p189, %p187;
	min.s64 	%rd326, %rd325, %rd322;
	setp.eq.s16 	%p191, %rs258, 0;
	selp.b64 	%rd327, %rd325, %rd322, %p191;
	selp.b16 	%rs260, %rs259, %rs257, %p191;
	selp.b64 	%rd439, %rd326, %rd327, %p190;
	selp.b16 	%rs385, 1, %rs260, %p190;
	add.s32 	%r542, %r542, 2048;
	add.s32 	%r541, %r541, 8;
	setp.ne.s32 	%p192, %r541, 0;
	@%p192 bra 	$L__BB10_6;
	add.s32 	%r543, %r542, -1024;
$L__BB10_8:
	setp.eq.s32 	%p193, %r10, 0;
	@%p193 bra 	$L__BB10_16;
	setp.lt.u32 	%p194, %r10, 4;
	@%p194 bra 	$L__BB10_11;
	cvt.s64.s32 	%rd329, %r543;
	add.s64 	%rd330, %rd329, %rd6;
	shl.b64 	%rd331, %rd330, 2;
	add.s64 	%rd332, %rd2, %rd331;
	add.s64 	%rd333, %rd3, %rd331;
	add.s64 	%rd334, %rd330, %rd119;
	ld.global.u32 	%r291, [%rd332];
	ld.global.u32 	%r292, [%rd333];
	setp.ne.s32 	%p195, %r291, %r292;
	selp.u16 	%rs262, 1, 0, %p195;
	and.b16  	%rs263, %rs385, 255;
	setp.ne.s16 	%p197, %rs263, 0;
	and.pred  	%p198, %p197, %p195;
	min.s64 	%rd335, %rd334, %rd439;
	setp.eq.s16 	%p199, %rs263, 0;
	selp.b64 	%rd336, %rd334, %rd439, %p199;
	selp.b16 	%rs264, %rs262, %rs385, %p199;
	selp.b64 	%rd337, %rd335, %rd336, %p198;
	selp.b16 	%rs265, 1, %rs264, %p198;
	and.b16  	%rs266, %rs265, 255;
	add.s32 	%r293, %r543, 256;
	cvt.s64.s32 	%rd338, %r293;
	add.s64 	%rd339, %rd338, %rd6;
	add.s64 	%rd340, %rd339, %rd119;
	ld.global.u32 	%r294, [%rd332+1024];
	ld.global.u32 	%r295, [%rd333+1024];
	setp.ne.s32 	%p200, %r294, %r295;
	selp.u16 	%rs267, 1, 0, %p200;
	setp.ne.s16 	%p202, %rs266, 0;
	and.pred  	%p203, %p202, %p200;
	min.s64 	%rd341, %rd340, %rd337;
	setp.eq.s16 	%p204, %rs266, 0;
	selp.b64 	%rd342, %rd340, %rd337, %p204;
	selp.b16 	%rs268, %rs267, %rs265, %p204;
	selp.b64 	%rd343, %rd341, %rd342, %p203;
	selp.b16 	%rs269, 1, %rs268, %p203;
	and.b16  	%rs270, %rs269, 255;
	add.s32 	%r296, %r543, 512;
	cvt.s64.s32 	%rd344, %r296;
	add.s64 	%rd345, %rd344, %rd6;
	add.s64 	%rd346, %rd345, %rd119;
	ld.global.u32 	%r297, [%rd332+2048];
	ld.global.u32 	%r298, [%rd333+2048];
	setp.ne.s32 	%p205, %r297, %r298;
	selp.u16 	%rs271, 1, 0, %p205;
	setp.ne.s16 	%p207, %rs270, 0;
	and.pred  	%p208, %p207, %p205;
	min.s64 	%rd347, %rd346, %rd343;
	setp.eq.s16 	%p209, %rs270, 0;
	selp.b64 	%rd348, %rd346, %rd343, %p209;
	selp.b16 	%rs272, %rs271, %rs269, %p209;
	selp.b64 	%rd349, %rd347, %rd348, %p208;
	selp.b16 	%rs273, 1, %rs272, %p208;
	and.b16  	%rs274, %rs273, 255;
	add.s32 	%r299, %r543, 768;
	cvt.s64.s32 	%rd350, %r299;
	add.s64 	%rd351, %rd350, %rd6;
	add.s64 	%rd352, %rd351, %rd119;
	ld.global.u32 	%r300, [%rd332+3072];
	ld.global.u32 	%r301, [%rd333+3072];
	setp.ne.s32 	%p210, %r300, %r301;
	selp.u16 	%rs275, 1, 0, %p210;
	setp.ne.s16 	%p212, %rs274, 0;
	and.pred  	%p213, %p212, %p210;
	min.s64 	%rd353, %rd352, %rd349;
	setp.eq.s16 	%p214, %rs274, 0;
	selp.b64 	%rd354, %rd352, %rd349, %p214;
	selp.b16 	%rs276, %rs275, %rs273, %p214;
	selp.b64 	%rd439, %rd353, %rd354, %p213;
	selp.b16 	%rs385, 1, %rs276, %p213;
	add.s32 	%r543, %r543, 1024;
$L__BB10_11:
	and.b32  	%r302, %r9, 3;
	setp.eq.s32 	%p215, %r302, 0;
	@%p215 bra 	$L__BB10_16;
	setp.eq.s32 	%p216, %r302, 1;
	@%p216 bra 	$L__BB10_14;
	cvt.s64.s32 	%rd356, %r543;
	add.s64 	%rd357, %rd356, %rd6;
	shl.b64 	%rd358, %rd357, 2;
	add.s64 	%rd359, %rd2, %rd358;
	add.s64 	%rd360, %rd3, %rd358;
	add.s64 	%rd361, %rd357, %rd119;
	ld.global.u32 	%r303, [%rd359];
	ld.global.u32 	%r304, [%rd360];
	setp.ne.s32 	%p217, %r303, %r304;
	selp.u16 	%rs278, 1, 0, %p217;
	and.b16  	%rs279, %rs385, 255;
	setp.ne.s16 	%p219, %rs279, 0;
	and.pred  	%p220, %p219, %p217;
	min.s64 	%rd362, %rd361, %rd439;
	setp.eq.s16 	%p221, %rs279, 0;
	selp.b64 	%rd363, %rd361, %rd439, %p221;
	selp.b16 	%rs280, %rs278, %rs385, %p221;
	selp.b64 	%rd364, %rd362, %rd363, %p220;
	selp.b16 	%rs281, 1, %rs280, %p220;
	and.b16  	%rs282, %rs281, 255;
	add.s32 	%r305, %r543, 256;
	cvt.s64.s32 	%rd365, %r305;
	add.s64 	%rd366, %rd365, %rd6;
	add.s64 	%rd367, %rd366, %rd119;
	ld.global.u32 	%r306, [%rd359+1024];
	ld.global.u32 	%r307, [%rd360+1024];
	setp.ne.s32 	%p222, %r306, %r307;
	selp.u16 	%rs283, 1, 0, %p222;
	setp.ne.s16 	%p224, %rs282, 0;
	and.pred  	%p225, %p224, %p222;
	min.s64 	%rd368, %rd367, %rd364;
	setp.eq.s16 	%p226, %rs282, 0;
	selp.b64 	%rd369, %rd367, %rd364, %p226;
	selp.b16 	%rs284, %rs283, %rs281, %p226;
	selp.b64 	%rd439, %rd368, %rd369, %p225;
	selp.b16 	%rs385, 1, %rs284, %p225;
	add.s32 	%r543, %r543, 512;
$L__BB10_14:
	and.b32  	%r308, %r8, 256;
	setp.ne.s32 	%p227, %r308, 0;
	@%p227 bra 	$L__BB10_16;
	cvt.s64.s32 	%rd370, %r543;
	add.s64 	%rd371, %rd370, %rd6;
	shl.b64 	%rd372, %rd371, 2;
	add.s64 	%rd373, %rd2, %rd372;
	add.s64 	%rd374, %rd3, %rd372;
	add.s64 	%rd375, %rd371, %rd119;
	ld.global.u32 	%r309, [%rd373];
	ld.global.u32 	%r310, [%rd374];
	setp.ne.s32 	%p228, %r309, %r310;
	selp.u16 	%rs285, 1, 0, %p228;
	and.b16  	%rs286, %rs385, 255;
	setp.ne.s16 	%p230, %rs286, 0;
	and.pred  	%p231, %p230, %p228;
	min.s64 	%rd376, %rd375, %rd439;
	setp.eq.s16 	%p232, %rs286, 0;
	selp.b64 	%rd377, %rd375, %rd439, %p232;
	selp.b16 	%rs287, %rs285, %rs385, %p232;
	selp.b64 	%rd439, %rd376, %rd377, %p231;
	selp.b16 	%rs385, 1, %rs287, %p231;
$L__BB10_16:
	setp.lt.s32 	%p233, %r4, 256;
	@%p233 bra 	$L__BB10_41;
	// begin inline asm
	mov.u32 %r429, %laneid;
	// end inline asm
	cvt.u32.u16 	%r450, %rs385;
	and.b32  	%r431, %r450, 255;
	mov.b32 	%r447, 1;
	mov.b32 	%r448, 31;
	mov.b32 	%r449, -1;
	// begin inline asm
	shfl.sync.down.b32 %r430, %r431, %r447, %r448, %r449;
	// end inline asm
	// begin inline asm
	shfl.sync.down.b32 %r435, %r436, %r447, %r448, %r449;
	// end inline asm
	mov.b64 	{%r441, %r446}, %rd439;
	// begin inline asm
	shfl.sync.down.b32 %r440, %r441, %r447, %r448, %r449;
	// end inline asm
	// begin inline asm
	shfl.sync.down.b32 %r445, %r446, %r447, %r448, %r449;
	// end inline asm
	mov.b64 	%rd22, {%r440, %r445};
	cvt.u16.u32 	%rs15, %r430;
	setp.gt.s32 	%p283, %r429, 30;
	@%p283 bra 	$L__BB10_21;
	and.b16  	%rs329, %rs385, 255;
	setp.eq.s16 	%p284, %rs329, 0;
	and.b16  	%rs330, %rs15, 255;
	setp.eq.s16 	%p285, %rs330, 0;
	or.pred  	%p286, %p284, %p285;
	@%p286 bra 	$L__BB10_20;
	min.s64 	%rd439, %rd22, %rd439;
	mov.b16 	%rs385, 1;
	bra.uni 	$L__BB10_21;
$L__BB10_20:
	setp.eq.s16 	%p287, %rs329, 0;
	selp.b64 	%rd439, %rd22, %rd439, %p287;
	selp.b16 	%rs385, %rs15, %rs385, %p287;
$L__BB10_21:
	cvt.u32.u16 	%r471, %rs385;
	and.b32  	%r452, %r471, 255;
	mov.b32 	%r468, 2;
	mov.b32 	%r469, 31;
	mov.b32 	%r470, -1;
	// begin inline asm
	shfl.sync.down.b32 %r451, %r452, %r468, %r469, %r470;
	// end inline asm
	// begin inline asm
	shfl.sync.down.b32 %r456, %r457, %r468, %r469, %r470;
	// end inline asm
	mov.b64 	{%r462, %r467}, %rd439;
	// begin inline asm
	shfl.sync.down.b32 %r461, %r462, %r468, %r469, %r470;
	// end inline asm
	// begin inline asm
	shfl.sync.down.b32 %r466, %r467, %r468, %r469, %r470;
	// end inline asm
	mov.b64 	%rd26, {%r461, %r466};
	cvt.u16.u32 	%rs18, %r451;
	setp.gt.s32 	%p288, %r429, 29;
	@%p288 bra 	$L__BB10_25;
	and.b16  	%rs333, %rs385, 255;
	setp.eq.s16 	%p289, %rs333, 0;
	and.b16  	%rs334, %rs18, 255;
	setp.eq.s16 	%p290, %rs334, 0;
	or.pred  	%p291, %p289, %p290;
	@%p291 bra 	$L__BB10_24;
	min.s64 	%rd439, %rd26, %rd439;
	mov.b16 	%rs385, 1;
	bra.uni 	$L__BB10_25;
$L__BB10_24:
	setp.eq.s16 	%p292, %rs333, 0;
	selp.b64 	%rd439, %rd26, %rd439, %p292;
	selp.b16 	%rs385, %rs18, %rs385, %p292;
$L__BB10_25:
	cvt.u32.u16 	%r492, %rs385;
	and.b32  	%r473, %r492, 255;
	mov.b32 	%r489, 4;
	mov.b32 	%r490, 31;
	mov.b32 	%r491, -1;
	// begin inline asm
	shfl.sync.down.b32 %r472, %r473, %r489, %r490, %r491;
	// end inline asm
	// begin inline asm
	shfl.sync.down.b32 %r477, %r478, %r489, %r490, %r491;
	// end inline asm
	mov.b64 	{%r483, %r488}, %rd439;
	// begin inline asm
	shfl.sync.down.b32 %r482, %r483, %r489, %r490, %r491;
	// end inline asm
	// begin inline asm
	shfl.sync.down.b32 %r487, %r488, %r489, %r490, %r491;
	// end inline asm
	mov.b64 	%rd30, {%r482, %r487};
	cvt.u16.u32 	%rs21, %r472;
	setp.gt.s32 	%p293, %r429, 27;
	@%p293 bra 	$L__BB10_29;
	and.b16  	%rs337, %rs385, 255;
	setp.eq.s16 	%p294, %rs337, 0;
	and.b16  	%rs338, %rs21, 255;
	setp.eq.s16 	%p295, %rs338, 0;
	or.pred  	%p296, %p294, %p295;
	@%p296 bra 	$L__BB10_28;
	min.s64 	%rd439, %rd30, %rd439;
	mov.b16 	%rs385, 1;
	bra.uni 	$L__BB10_29;
$L__BB10_28:
	setp.eq.s16 	%p297, %rs337, 0;
	selp.b16 	%rs385, %rs21, %rs385, %p297;
	selp.b64 	%rd439, %rd30, %rd439, %p297;
$L__BB10_29:
	cvt.u32.u16 	%r513, %rs385;
	and.b32  	%r494, %r513, 255;
	mov.b32 	%r510, 8;
	mov.b32 	%r511, 31;
	mov.b32 	%r512, -1;
	// begin inline asm
	shfl.sync.down.b32 %r493, %r494, %r510, %r511, %r512;
	// end inline asm
	// begin inline asm
	shfl.sync.down.b32 %r498, %r499, %r510, %r511, %r512;
	// end inline asm
	mov.b64 	{%r504, %r509}, %rd439;
	// begin inline asm
	shfl.sync.down.b32 %r503, %r504, %r510, %r511, %r512;
	// end inline asm
	// begin inline asm
	shfl.sync.down.b32 %r508, %r509, %r510, %r511, %r512;
	// end inline asm
	mov.b64 	%rd34, {%r503, %r508};
	cvt.u16.u32 	%rs24, %r493;
	setp.gt.s32 	%p298, %r429, 23;
	@%p298 bra 	$L__BB10_33;
	and.b16  	%rs341, %rs385, 255;
	setp.eq.s16 	%p299, %rs341, 0;
	and.b16  	%rs342, %rs24, 255;
	setp.eq.s16 	%p300, %rs342, 0;
	or.pred  	%p301, %p299, %p300;
	@%p301 bra 	$L__BB10_32;
	min.s64 	%rd439, %rd34, %rd439;
	mov.b16 	%rs385, 1;
	bra.uni 	$L__BB10_33;
$L__BB10_32:
	setp.eq.s16 	%p302, %rs341, 0;
	selp.b16 	%rs385, %rs24, %rs385, %p302;
	selp.b64 	%rd439, %rd34, %rd439, %p302;
$L__BB10_33:
	cvt.u32.u16 	%r534, %rs385;
	and.b32  	%r515, %r534, 255;
	mov.b32 	%r531, 16;
	mov.b32 	%r532, 31;
	mov.b32 	%r533, -1;
	// begin inline asm
	shfl.sync.down.b32 %r514, %r515, %r531, %r532, %r533;
	// end inline asm
	// begin inline asm
	shfl.sync.down.b32 %r519, %r520, %r531, %r532, %r533;
	// end inline asm
	mov.b64 	{%r525, %r530}, %rd439;
	// begin inline asm
	shfl.sync.down.b32 %r524, %r525, %r531, %r532, %r533;
	// end inline asm
	// begin inline asm
	shfl.sync.down.b32 %r529, %r530, %r531, %r532, %r533;
	// end inline asm
	mov.b64 	%rd38, {%r524, %r529};
	cvt.u16.u32 	%rs27, %r514;
	setp.gt.s32 	%p303, %r429, 15;
	@%p303 bra 	$L__BB10_37;
	and.b16  	%rs345, %rs385, 255;
	setp.eq.s16 	%p304, %rs345, 0;
	and.b16  	%rs346, %rs27, 255;
	setp.eq.s16 	%p305, %rs346, 0;
	or.pred  	%p306, %p304, %p305;
	@%p306 bra 	$L__BB10_36;
	min.s64 	%rd439, %rd38, %rd439;
	mov.b16 	%rs385, 1;
	bra.uni 	$L__BB10_37;
$L__BB10_36:
	setp.eq.s16 	%p307, %rs345, 0;
	selp.b16 	%rs385, %rs27, %rs385, %p307;
	selp.b64 	%rd439, %rd38, %rd439, %p307;
$L__BB10_37:
	setp.ne.s32 	%p308, %r429, 0;
	@%p308 bra 	$L__BB10_39;
	shr.u32 	%r535, %r5, 1;
	and.b32  	%r536, %r535, 496;
	mov.u32 	%r537, _ZZN3cub18CUB_300001_SM_10006detail6reduce18DeviceReduceKernelINS2_10policy_hubIN4cuda3std3__45tupleIJblEEEyN6thrust24THRUST_300001_SM_1000_NS8cuda_cub9__find_if7functorIS9_EEE10Policy1000ENSB_12zip_iteratorINS8_IJNSD_26transform_input_iterator_tIbNSC_6detail35transform_pair_of_input_iterators_tIbNSB_6detail15normal_iteratorINSB_10device_ptrIiEEEESQ_NS7_8equal_toIiEEEENS7_10__not_fn_tINS7_10__identityEEEEENSB_17counting_iteratorIlNSB_11use_defaultESZ_SZ_EEEEEEEySF_S9_SV_EEvT0_PT3_T1_NS0_13GridEvenShareIS16_EET2_T4_E12temp_storage;
	add.s32 	%r538, %r537, %r536;
	st.shared.u8 	[%r538+8], %rs385;
	st.shared.u64 	[%r538+16], %rd439;
$L__BB10_39:
	bar.sync 	0;
	setp.ne.s32 	%p309, %r5, 0;
	@%p309 bra 	$L__BB10_118;
	ld.shared.u8 	%rs349, [_ZZN3cub18CUB_300001_SM_10006detail6reduce18DeviceReduceKernelINS2_10policy_hubIN4cuda3std3__45tupleIJblEEEyN6thrust24THRUST_300001_SM_1000_NS8cuda_cub9__find_if7functorIS9_EEE10Policy1000ENSB_12zip_iteratorINS8_IJNSD_26transform_input_iterator_tIbNSC_6detail35transform_pair_of_input_iterators_tIbNSB_6detail15normal_iteratorINSB_10device_ptrIiEEEESQ_NS7_8equal_toIiEEEENS7_10__not_fn_tINS7_10__identityEEEEENSB_17counting_iteratorIlNSB_11use_defaultESZ_SZ_EEEEEEEySF_S9_SV_EEvT0_PT3_T1_NS0_13GridEvenShareIS16_EET2_T4_E12temp_storage+24];
	ld.shared.u64 	%rd399, [_ZZN3cub18CUB_300001_SM_10006detail6reduce18DeviceReduceKernelINS2_10policy_hubIN4cuda3std3__45tupleIJblEEEyN6thrust24THRUST_300001_SM_1000_NS8cuda_cub9__find_if7functorIS9_EEE10Policy1000ENSB_12zip_iteratorINS8_IJNSD_26transform_input_iterator_tIbNSC_6detail35transform_pair_of_input_iterators_tIbNSB_6detail15normal_iteratorINSB_10device_ptrIiEEEESQ_NS7_8equal_toIiEEEENS7_10__not_fn_tINS7_10__identityEEEEENSB_17counting_iteratorIlNSB_11use_defaultESZ_SZ_EEEEEEEySF_S9_SV_EEvT0_PT3_T1_NS0_13GridEvenShareIS16_EET2_T4_E12temp_storage+32];
	and.b16  	%rs350, %rs385, 255;
	setp.eq.s16 	%p310, %rs350, 0;
	setp.eq.s16 	%p311, %rs349, 0;
	min.s64 	%rd400, %rd399, %rd439;
	selp.b16 	%rs351, %rs385, 1, %p311;
	selp.b16 	%rs352, %rs349, %rs351, %p310;
	and.b16  	%rs353, %rs352, 255;
	selp.b64 	%rd401, %rd439, %rd400, %p311;
	selp.b64 	%rd402, %rd399, %rd401, %p310;
	ld.shared.u8 	%rs354, [_ZZN3cub18CUB_300001_SM_10006detail6reduce18DeviceReduceKernelINS2_10policy_hubIN4cuda3std3__45tupleIJblEEEyN6thrust24THRUST_300001_SM_1000_NS8cuda_cub9__find_if7functorIS9_EEE10Policy1000ENSB_12zip_iteratorINS8_IJNSD_26transform_input_iterator_tIbNSC_6detail35transform_pair_of_input_iterators_tIbNSB_6detail15normal_iteratorINSB_10device_ptrIiEEEESQ_NS7_8equal_toIiEEEENS7_10__not_fn_tINS7_10__identityEEEEENSB_17counting_iteratorIlNSB_11use_defaultESZ_SZ_EEEEEEEySF_S9_SV_EEvT0_PT3_T1_NS0_13GridEvenShareIS16_EET2_T4_E12temp_storage+40];
	ld.shared.u64 	%rd403, [_ZZN3cub18CUB_300001_SM_10006detail6reduce18DeviceReduceKernelINS2_10policy_hubIN4cuda3std3__45tupleIJblEEEyN6thrust24THRUST_300001_SM_1000_NS8cuda_cub9__find_if7functorIS9_EEE10Policy1000ENSB_12zip_iteratorINS8_IJNSD_26transform_input_iterator_tIbNSC_6detail35transform_pair_of_input_iterators_tIbNSB_6detail15normal_iteratorINSB_10device_ptrIiEEEESQ_NS7_8equal_toIiEEEENS7_10__not_fn_tINS7_10__identityEEEEENSB_17counting_iteratorIlNSB_11use_defaultESZ_SZ_EEEEEEEySF_S9_SV_EEvT0_PT3_T1_NS0_13GridEvenShareIS16_EET2_T4_E12temp_storage+48];
	setp.eq.s16 	%p312, %rs353, 0;
	setp.eq.s16 	%p313, %rs354, 0;
	min.s64 	%rd404, %rd403, %rd402;
	selp.b16 	%rs355, %rs352, 1, %p313;
	selp.b16 	%rs356, %rs354, %rs355, %p312;
	and.b16  	%rs357, %rs356, 255;
	selp.b64 	%rd405, %rd402, %rd404, %p313;
	selp.b64 	%rd406, %rd403, %rd405, %p312;
	ld.shared.u8 	%rs358, [_ZZN3cub18CUB_300001_SM_10006detail6reduce18DeviceReduceKernelINS2_10policy_hubIN4cuda3std3__45tupleIJblEEEyN6thrust24THRUST_300001_SM_1000_NS8cuda_cub9__find_if7functorIS9_EEE10Policy1000ENSB_12zip_iteratorINS8_IJNSD_26transform_input_iterator_tIbNSC_6detail35transform_pair_of_input_iterators_tIbNSB_6detail15normal_iteratorINSB_10device_ptrIiEEEESQ_NS7_8equal_toIiEEEENS7_10__not_fn_tINS7_10__identityEEEEENSB_17counting_iteratorIlNSB_11use_defaultESZ_SZ_EEEEEEEySF_S9_SV_EEvT0_PT3_T1_NS0_13GridEvenShareIS16_EET2_T4_E12temp_storage+56];
	ld.shared.u64 	%rd407, [_ZZN3cub18CUB_300001_SM_10006detail6reduce18DeviceReduceKernelINS2_10policy_hubIN4cuda3std3__45tupleIJblEEEyN6thrust24THRUST_300001_SM_1000_NS8cuda_cub9__find_if7functorIS9_EEE10Policy1000ENSB_12zip_iteratorINS8_IJNSD_26transform_input_iterator_tIbNSC_6detail35transform_pair_of_input_iterators_tIbNSB_6detail15normal_iteratorINSB_10device_ptrIiEEEESQ_NS7_8equal_toIiEEEENS7_10__not_fn_tINS7_10__identityEEEEENSB_17counting_iteratorIlNSB_11use_defaultESZ_SZ_EEEEEEEySF_S9_SV_EEvT0_PT3_T1_NS0_13GridEvenShareIS16_EET2_T4_E12temp_storage+64];
	setp.eq.s16 	%p314, %rs357, 0;
	setp.eq.s16 	%p315, %rs358, 0;
	min.s64 	%rd408, %rd407, %rd406;
	selp.b16 	%rs359, %rs356, 1, %p315;
	selp.b16 	%rs360, %rs358, %rs359, %p314;
	and.b16  	%rs361, %rs360, 255;
	selp.b64 	%rd409, %rd406, %rd408, %p315;
	selp.b64 	%rd410, %rd407, %rd409, %p314;
	ld.shared.u8 	%rs362, [_ZZN3cub18CUB_300001_SM_10006detail6reduce18DeviceReduceKernelINS2_10policy_hubIN4cuda3std3__45tupleIJblEEEyN6thrust24THRUST_300001_SM_1000_NS8cuda_cub9__find_if7functorIS9_EEE10Policy1000ENSB_12zip_iteratorINS8_IJNSD_26transform_input_iterator_tIbNSC_6detail35transform_pair_of_input_iterators_tIbNSB_6detail15normal_iteratorINSB_10device_ptrIiEEEESQ_NS7_8equal_toIiEEEENS7_10__not_fn_tINS7_10__identityEEEEENSB_17counting_iteratorIlNSB_11use_defaultESZ_SZ_EEEEEEEySF_S9_SV_EEvT0_PT3_T1_NS0_13GridEvenShareIS16_EET2_T4_E12temp_storage+72];
	ld.shared.u64 	%rd411, [_ZZN3cub18CUB_300001_SM_10006detail6reduce18DeviceReduceKernelINS2_10policy_hubIN4cuda3std3__45tupleIJblEEEyN6thrust24THRUST_300001_SM_1000_NS8cuda_cub9__find_if7functorIS9_EEE10Policy1000ENSB_12zip_iteratorINS8_IJNSD_26transform_input_iterator_tIbNSC_6detail35transform_pair_of_input_iterators_tIbNSB_6detail15normal_iteratorINSB_10device_ptrIiEEEESQ_NS7_8equal_toIiEEEENS7_10__not_fn_tINS7_10__identityEEEEENSB_17counting_iteratorIlNSB_11use_defaultESZ_SZ_EEEEEEEySF_S9_SV_EEvT0_PT3_T1_NS0_13GridEvenShareIS16_EET2_T4_E12temp_storage+80];
	setp.eq.s16 	%p316, %rs361, 0;
	setp.eq.s16 	%p317, %rs362, 0;
	min.s64 	%rd412, %rd411, %rd410;
	selp.b16 	%rs363, %rs360, 1, %p317;
	selp.b16 	%rs364, %rs362, %rs363, %p316;
	and.b16  	%rs365, %rs364, 255;
	selp.b64 	%rd413, %rd410, %rd412, %p317;
	selp.b64 	%rd414, %rd411, %rd413, %p316;
	ld.shared.u8 	%rs366, [_ZZN3cub18CUB_300001_SM_10006detail6reduce18DeviceReduceKernelINS2_10policy_hubIN4cuda3std3__45tupleIJblEEEyN6thrust24THRUST_300001_SM_1000_NS8cuda_cub9__find_if7functorIS9_EEE10Policy1000ENSB_12zip_iteratorINS8_IJNSD_26transform_input_iterator_tIbNSC_6detail35transform_pair_of_input_iterators_tIbNSB_6detail15normal_iteratorINSB_10device_ptrIiEEEESQ_NS7_8equal_toIiEEEENS7_10__not_fn_tINS7_10__identityEEEEENSB_17counting_iteratorIlNSB_11use_defaultESZ_SZ_EEEEEEEySF_S9_SV_EEvT0_PT3_T1_NS0_13GridEvenShareIS16_EET2_T4_E12temp_storage+88];
	ld.shared.u64 	%rd415, [_ZZN3cub18CUB_300001_SM_10006detail6reduce18DeviceReduceKernelINS2_10policy_hubIN4cuda3std3__45tupleIJblEEEyN6thrust24THRUST_300001_SM_1000_NS8cuda_cub9__find_if7functorIS9_EEE10Policy1000ENSB_12zip_iteratorINS8_IJNSD_26transform_input_iterator_tIbNSC_6detail35transform_pair_of_input_iterators_tIbNSB_6detail15normal_iteratorINSB_10device_ptrIiEEEESQ_NS7_8equal_toIiEEEENS7_10__not_fn_tINS7_10__identityEEEEENSB_17counting_iteratorIlNSB_11use_defaultESZ_SZ_EEEEEEEySF_S9_SV_EEvT0_PT3_T1_NS0_13GridEvenShareIS16_EET2_T4_E12temp_storage+96];
	setp.eq.s16 	%p318, %rs365, 0;
	setp.eq.s16 	%p319, %rs366, 0;
	min.s64 	%rd416, %rd415, %rd414;
	selp.b16 	%rs367, %rs364, 1, %p319;
	selp.b16 	%rs368, %rs366, %rs367, %p318;
	and.b16  	%rs369, %rs368, 255;
	selp.b64 	%rd417, %rd414, %rd416, %p319;
	selp.b64 	%rd418, %rd415, %rd417, %p318;
	ld.shared.u8 	%rs370, [_ZZN3cub18CUB_300001_SM_10006detail6reduce18DeviceReduceKernelINS2_10policy_hubIN4cuda3std3__45tupleIJblEEEyN6thrust24THRUST_300001_SM_1000_NS8cuda_cub9__find_if7functorIS9_EEE10Policy1000ENSB_12zip_iteratorINS8_IJNSD_26transform_input_iterator_tIbNSC_6detail35transform_pair_of_input_iterators_tIbNSB_6detail15normal_iteratorINSB_10device_ptrIiEEEESQ_NS7_8equal_toIiEEEENS7_10__not_fn_tINS7_10__identityEEEEENSB_17counting_iteratorIlNSB_11use_defaultESZ_SZ_EEEEEEEySF_S9_SV_EEvT0_PT3_T1_NS0_13GridEvenShareIS16_EET2_T4_E12temp_storage+104];
	ld.shared.u64 	%rd419, [_ZZN3cub18CUB_300001_SM_10006detail6reduce18DeviceReduceKernelINS2_10policy_hubIN4cuda3std3__45tupleIJblEEEyN6thrust24THRUST_300001_SM_1000_NS8cuda_cub9__find_if7functorIS9_EEE10Policy1000ENSB_12zip_iteratorINS8_IJNSD_26transform_input_iterator_tIbNSC_6detail35transform_pair_of_input_iterators_tIbNSB_6detail15normal_iteratorINSB_10device_ptrIiEEEESQ_NS7_8equal_toIiEEEENS7_10__not_fn_tINS7_10__identityEEEEENSB_17counting_iteratorIlNSB_11use_defaultESZ_SZ_EEEEEEEySF_S9_SV_EEvT0_PT3_T1_NS0_13GridEvenShareIS16_EET2_T4_E12temp_storage+112];
	setp.eq.s16 	%p320, %rs369, 0;
	setp.eq.s16 	%p321, %rs370, 0;
	min.s64 	%rd420, %rd419, %rd418;
	selp.b16 	%rs371, %rs368, 1, %p321;
	selp.b16 	%rs372, %rs370, %rs371, %p320;
	and.b16  	%rs373, %rs372, 255;
	selp.b64 	%rd421, %rd418, %rd420, %p321;
	selp.b64 	%rd422, %rd419, %rd421, %p320;
	ld.shared.u8 	%rs374, [_ZZN3cub18CUB_300001_SM_10006detail6reduce18DeviceReduceKernelINS2_10policy_hubIN4cuda3std3__45tupleIJblEEEyN6thrust24THRUST_300001_SM_1000_NS8cuda_cub9__find_if7functorIS9_EEE10Policy1000ENSB_12zip_iteratorINS8_IJNSD_26transform_input_iterator_tIbNSC_6detail35transform_pair_of_input_iterators_tIbNSB_6detail15normal_iteratorINSB_10device_ptrIiEEEESQ_NS7_8equal_toIiEEEENS7_10__not_fn_tINS7_10__identityEEEEENSB_17counting_iteratorIlNSB_11use_defaultESZ_SZ_EEEEEEEySF_S9_SV_EEvT0_PT3_T1_NS0_13GridEvenShareIS16_EET2_T4_E12temp_storage+120];
	ld.shared.u64 	%rd423, [_ZZN3cub18CUB_300001_SM_10006detail6reduce18DeviceReduceKernelINS2_10policy_hubIN4cuda3std3__45tupleIJblEEEyN6thrust24THRUST_300001_SM_1000_NS8cuda_cub9__find_if7functorIS9_EEE10Policy1000ENSB_12zip_iteratorINS8_IJNSD_26transform_input_iterator_tIbNSC_6detail35transform_pair_of_input_iterators_tIbNSB_6detail15normal_iteratorINSB_10device_ptrIiEEEESQ_NS7_8equal_toIiEEEENS7_10__not_fn_tINS7_10__identityEEEEENSB_17counting_iteratorIlNSB_11use_defaultESZ_SZ_EEEEEEEySF_S9_SV_EEvT0_PT3_T1_NS0_13GridEvenShareIS16_EET2_T4_E12temp_storage+128];
	setp.eq.s16 	%p322, %rs373, 0;
	setp.eq.s16 	%p323, %rs374, 0;
	min.s64 	%rd424, %rd423, %rd422;
	selp.b16 	%rs375, %rs372, 1, %p323;
	selp.b16 	%rs385, %rs374, %rs375, %p322;
	selp.b64 	%rd425, %rd422, %rd424, %p323;
	selp.b64 	%rd439, %rd423, %rd425, %p322;
	bra.uni 	$L__BB10_118;
$L__BB10_41:
	// begin inline asm
	mov.u32 %r311, %laneid;
	// end inline asm
	and.b32  	%r332, %r5, 992;
	add.s32 	%r333, %r332, 32;
	setp.gt.s32 	%p234, %r333, %r4;
	not.b32 	%r334, %r332;
	add.s32 	%r335, %r4, %r334;
	selp.b32 	%r330, %r335, 31, %p234;
	cvt.u32.u16 	%r336, %rs385;
	and.b32  	%r313, %r336, 255;
	mov.b32 	%r329, 1;
	mov.b32 	%r331, -1;
	// begin inline asm
	shfl.sync.down.b32 %r312, %r313, %r329, %r330, %r331;
	// end inline asm
	// begin inline asm
	shfl.sync.down.b32 %r317, %r318, %r329, %r330, %r331;
	// end inline asm
	mov.b64 	{%r323, %r328}, %rd439;
	// begin inline asm
	shfl.sync.down.b32 %r322, %r323, %r329, %r330, %r331;
	// end inline asm
	// begin inline asm
	shfl.sync.down.b32 %r327, %r328, %r329, %r330, %r331;
	// end inline asm
	mov.b64 	%rd43, {%r322, %r327};
	cvt.u16.u32 	%rs31, %r312;
	setp.ge.s32 	%p235, %r311, %r330;
	@%p235 bra 	$L__BB10_45;
	and.b16  	%rs288, %rs385, 255;
	setp.eq.s16 	%p236, %rs288, 0;
	and.b16  	%rs289, %rs31, 255;
	setp.eq.s16 	%p237, %rs289, 0;
	or.pred  	%p238, %p236, %p237;
	@%p238 bra 	$L__BB10_44;
	min.s64 	%rd439, %rd43, %rd439;
	mov.b16 	%rs385, 1;
	bra.uni 	$L__BB10_45;
$L__BB10_44:
	setp.eq.s16 	%p239, %rs288, 0;
	selp.b16 	%rs385, %rs31, %rs385, %p239;
	selp.b64 	%rd439, %rd43, %rd439, %p239;
$L__BB10_45:
	cvt.u32.u16 	%r357, %rs385;
	and.b32  	%r338, %r357, 255;
	mov.b32 	%r354, 2;
	mov.b32 	%r356, -1;
	// begin inline asm
	shfl.sync.down.b32 %r337, %r338, %r354, %r330, %r356;
	// end inline asm
	// begin inline asm
	shfl.sync.down.b32 %r342, %r343, %r354, %r330, %r356;
	// end inline asm
	mov.b64 	{%r348, %r353}, %rd439;
	// begin inline asm
	shfl.sync.down.b32 %r347, %r348, %r354, %r330, %r356;
	// end inline asm
	// begin inline asm
	shfl.sync.down.b32 %r352, %r353, %r354, %r330, %r356;
	// end inline asm
	mov.b64 	%rd47, {%r347, %r352};
	cvt.u16.u32 	%rs34, %r337;
	add.s32 	%r358, %r311, 2;
	setp.gt.s32 	%p240, %r358, %r330;
	@%p240 bra 	$L__BB10_49;
	and.b16  	%rs292, %rs385, 255;
	setp.eq.s16 	%p241, %rs292, 0;
	and.b16  	%rs293, %rs34, 255;
	setp.eq.s16 	%p242, %rs293, 0;
	or.pred  	%p243, %p241, %p242;
	@%p243 bra 	$L__BB10_48;
	min.s64 	%rd439, %rd47, %rd439;
	mov.b16 	%rs385, 1;
	bra.uni 	$L__BB10_49;
$L__BB10_48:
	setp.eq.s16 	%p244, %rs292, 0;
	selp.b16 	%rs385, %rs34, %rs385, %p244;
	selp.b64 	%rd439, %rd47, %rd439, %p244;
$L__BB10_49:
	cvt.u32.u16 	%r379, %rs385;
	and.b32  	%r360, %r379, 255;
	mov.b32 	%r376, 4;
	mov.b32 	%r378, -1;
	// begin inline asm
	shfl.sync.down.b32 %r359, %r360, %r376, %r330, %r378;
	// end inline asm
	// begin inline asm
	shfl.sync.down.b32 %r364, %r365, %r376, %r330, %r378;
	// end inline asm
	mov.b64 	{%r370, %r375}, %rd439;
	// begin inline asm
	shfl.sync.down.b32 %r369, %r370, %r376, %r330, %r378;
	// end inline asm
	// begin inline asm
	shfl.sync.down.b32 %r374, %r375, %r376, %r330, %r378;
	// end inline asm
	mov.b64 	%rd51, {%r369, %r374};
	cvt.u16.u32 	%rs37, %r359;
	add.s32 	%r380, %r311, 4;
	setp.gt.s32 	%p245, %r380, %r330;
	@%p245 bra 	$L__BB10_53;
	and.b16  	%rs296, %rs385, 255;
	setp.eq.s16 	%p246, %rs296, 0;
	and.b16  	%rs297, %rs37, 255;
	setp.eq.s16 	%p247, %rs297, 0;
	or.pred  	%p248, %p246, %p247;
	@%p248 bra 	$L__BB10_52;
	min.s64 	%rd439, %rd51, %rd439;
	mov.b16 	%rs385, 1;
	bra.uni 	$L__BB10_53;
$L__BB10_52:
	setp.eq.s16 	%p249, %rs296, 0;
	selp.b16 	%rs385, %rs37, %rs385, %p249;
	selp.b64 	%rd439, %rd51, %rd439, %p249;
$L__BB10_53:
	cvt.u32.u16 	%r401, %rs385;
	and.b32  	%r382, %r401, 255;
	mov.b32 	%r398, 8;
	mov.b32 	%r400, -1;
	// begin inline asm
	shfl.sync.down.b32 %r381, %r382, %r398, %r330, %r400;
	// end inline asm
	// begin inline asm
	shfl.sync.down.b32 %r386, %r387, %r398, %r330, %r400;
	// end inline asm
	mov.b64 	{%r392, %r397}, %rd439;
	// begin inline asm
	shfl.sync.down.b32 %r391, %r392, %r398, %r330, %r400;
	// end inline asm
	// begin inline asm
	shfl.sync.down.b32 %r396, %r397, %r398, %r330, %r400;
	// end inline asm
	mov.b64 	%rd55, {%r391, %r396};
	cvt.u16.u32 	%rs40, %r381;
	add.s32 	%r402, %r311, 8;
	setp.gt.s32 	%p250, %r402, %r330;
	@%p250 bra 	$L__BB10_57;
	and.b16  	%rs300, %rs385, 255;
	setp.eq.s16 	%p251, %rs300, 0;
	and.b16  	%rs301, %rs40, 255;
	setp.eq.s16 	%p252, %rs301, 0;
	or.pred  	%p253, %p251, %p252;
	@%p253 bra 	$L__BB10_56;
	min.s64 	%rd439, %rd55, %rd439;
	mov.b16 	%rs385, 1;
	bra.uni 	$L__BB10_57;
$L__BB10_56:
	setp.eq.s16 	%p254, %rs300, 0;
	selp.b16 	%rs385, %rs40, %rs385, %p254;
	selp.b64 	%rd439, %rd55, %rd439, %p254;
$L__BB10_57:
	cvt.u32.u16 	%r423, %rs385;
	and.b32  	%r404, %r423, 255;
	mov.b32 	%r420, 16;
	mov.b32 	%r422, -1;
	// begin inline asm
	shfl.sync.down.b32 %r403, %r404, %r420, %r330, %r422;
	// end inline asm
	// begin inline asm
	shfl.sync.down.b32 %r408, %r409, %r420, %r330, %r422;
	// end inline asm
	mov.b64 	{%r414, %r419}, %rd439;
	// begin inline asm
	shfl.sync.down.b32 %r413, %r414, %r420, %r330, %r422;
	// end inline asm
	// begin inline asm
	shfl.sync.down.b32 %r418, %r419, %r420, %r330, %r422;
	// end inline asm
	mov.b64 	%rd59, {%r413, %r418};
	cvt.u16.u32 	%rs43, %r403;
	add.s32 	%r424, %r311, 16;
	setp.gt.s32 	%p255, %r424, %r330;
	@%p255 bra 	$L__BB10_61;
	and.b16  	%rs304, %rs385, 255;
	setp.eq.s16 	%p256, %rs304, 0;
	and.b16  	%rs305, %rs43, 255;
	setp.eq.s16 	%p257, %rs305, 0;
	or.pred  	%p258, %p256, %p257;
	@%p258 bra 	$L__BB10_60;
	min.s64 	%rd439, %rd59, %rd439;
	mov.b16 	%rs385, 1;
	bra.uni 	$L__BB10_61;
$L__BB10_60:
	setp.eq.s16 	%p259, %rs304, 0;
	selp.b16 	%rs385, %rs43, %rs385, %p259;
	selp.b64 	%rd439, %rd59, %rd439, %p259;
$L__BB10_61:
	setp.ne.s32 	%p260, %r311, 0;
	@%p260 bra 	$L__BB10_63;
	shr.u32 	%r425, %r5, 1;
	and.b32  	%r426, %r425, 496;
	mov.u32 	%r427, _ZZN3cub18CUB_300001_SM_10006detail6reduce18DeviceReduceKernelINS2_10policy_hubIN4cuda3std3__45tupleIJblEEEyN6thrust24THRUST_300001_SM_1000_NS8cuda_cub9__find_if7functorIS9_EEE10Policy1000ENSB_12zip_iteratorINS8_IJNSD_26transform_input_iterator_tIbNSC_6detail35transform_pair_of_input_iterators_tIbNSB_6detail15normal_iteratorINSB_10device_ptrIiEEEESQ_NS7_8equal_toIiEEEENS7_10__not_fn_tINS7_10__identityEEEEENSB_17counting_iteratorIlNSB_11use_defaultESZ_SZ_EEEEEEEySF_S9_SV_EEvT0_PT3_T1_NS0_13GridEvenShareIS16_EET2_T4_E12temp_storage;
	add.s32 	%r428, %r427, %r426;
	st.shared.u8 	[%r428+8], %rs385;
	st.shared.u64 	[%r428+16], %rd439;
$L__BB10_63:
	bar.sync 	0;
	setp.ne.s32 	%p261, %r5, 0;
	@%p261 bra 	$L__BB10_118;
	setp.lt.s32 	%p262, %r4, 33;
	@%p262 bra 	$L__BB10_66;
	ld.shared.u8 	%rs308, [_ZZN3cub18CUB_300001_SM_10006detail6reduce18DeviceReduceKernelINS2_10policy_hubIN4cuda3std3__45tupleIJblEEEyN6thrust24THRUST_300001_SM_1000_NS8cuda_cub9__find_if7functorIS9_EEE10Policy1000ENSB_12zip_iteratorINS8_IJNSD_26transform_input_iterator_tIbNSC_6detail35transform_pair_of_input_iterators_tIbNSB_6detail15normal_iteratorINSB_10device_ptrIiEEEESQ_NS7_8equal_toIiEEEENS7_10__not_fn_tINS7_10__identityEEEEENSB_17counting_iteratorIlNSB_11use_defaultESZ_SZ_EEEEEEEySF_S9_SV_EEvT0_PT3_T1_NS0_13GridEvenShareIS16_EET2_T4_E12temp_storage+24];
	ld.shared.u64 	%rd378, [_ZZN3cub18CUB_300001_SM_10006detail6reduce18DeviceReduceKernelINS2_10policy_hubIN4cuda3std3__45tupleIJblEEEyN6thrust24THRUST_300001_SM_1000_NS8cuda_cub9__find_if7functorIS9_EEE10Policy1000ENSB_12zip_iteratorINS8_IJNSD_26transform_input_iterator_tIbNSC_6detail35transform_pair_of_input_iterators_tIbNSB_6detail15normal_iteratorINSB_10device_ptrIiEEEESQ_NS7_8equal_toIiEEEENS7_10__not_fn_tINS7_10__identityEEEEENSB_17counting_iteratorIlNSB_11use_defaultESZ_SZ_EEEEEEEySF_S9_SV_EEvT0_PT3_T1_NS0_13GridEvenShareIS16_EET2_T4_E12temp_storage+32];
	and.b16  	%rs309, %rs385, 255;
	setp.eq.s16 	%p263, %rs309, 0;
	setp.eq.s16 	%p264, %rs308, 0;
	min.s64 	%rd379, %rd378, %rd439;
	selp.b16 	%rs310, %rs385, 1, %p264;
	selp.b16 	%rs385, %rs308, %rs310, %p263;
	selp.b64 	%rd380, %rd439, %rd379, %p264;
	selp.b64 	%rd439, %rd378, %rd380, %p263;
$L__BB10_66:
	setp.lt.s32 	%p265, %r4, 65;
	@%p265 bra 	$L__BB10_68;
	ld.shared.u8 	%rs311, [_ZZN3cub18CUB_300001_SM_10006detail6reduce18DeviceReduceKernelINS2_10policy_hubIN4cuda3std3__45tupleIJblEEEyN6thrust24THRUST_300001_SM_1000_NS8cuda_cub9__find_if7functorIS9_EEE10Policy1000ENSB_12zip_iteratorINS8_IJNSD_26transform_input_iterator_tIbNSC_6detail35transform_pair_of_input_iterators_tIbNSB_6detail15normal_iteratorINSB_10device_ptrIiEEEESQ_NS7_8equal_toIiEEEENS7_10__not_fn_tINS7_10__identityEEEEENSB_17counting_iteratorIlNSB_11use_defaultESZ_SZ_EEEEEEEySF_S9_SV_EEvT0_PT3_T1_NS0_13GridEvenShareIS16_EET2_T4_E12temp_storage+40];
	ld.shared.u64 	%rd381, [_ZZN3cub18CUB_300001_SM_10006detail6reduce18DeviceReduceKernelINS2_10policy_hubIN4cuda3std3__45tupleIJblEEEyN6thrust24THRUST_300001_SM_1000_NS8cuda_cub9__find_if7functorIS9_EEE10Policy1000ENSB_12zip_iteratorINS8_IJNSD_26transform_input_iterator_tIbNSC_6detail35transform_pair_of_input_iterators_tIbNSB_6detail15normal_iteratorINSB_10device_ptrIiEEEESQ_NS7_8equal_toIiEEEENS7_10__not_fn_tINS7_10__identityEEEEENSB_17counting_iteratorIlNSB_11use_defaultESZ_SZ_EEEEEEEySF_S9_SV_EEvT0_PT3_T1_NS0_13GridEvenShareIS16_EET2_T4_E12temp_storage+48];
	and.b16  	%rs312, %rs385, 255;
	setp.eq.s16 	%p266, %rs312, 0;
	setp.eq.s16 	%p267, %rs311, 0;
	min.s64 	%rd382, %rd381, %rd439;
	selp.b16 	%rs313, %rs385, 1, %p267;
	selp.b16 	%rs385, %rs311, %rs313, %p266;
	selp.b64 	%rd383, %rd439, %rd382, %p267;
	selp.b64 	%rd439, %rd381, %rd383, %p266;
$L__BB10_68:
	setp.lt.s32 	%p268, %r4, 97;
	@%p268 bra 	$L__BB10_70;
	ld.shared.u8 	%rs314, [_ZZN3cub18CUB_300001_SM_10006detail6reduce18DeviceReduceKernelINS2_10policy_hubIN4cuda3std3__45tupleIJblEEEyN6thrust24THRUST_300001_SM_1000_NS8cuda_cub9__find_if7functorIS9_EEE10Policy1000ENSB_12zip_iteratorINS8_IJNSD_26transform_input_iterator_tIbNSC_6detail35transform_pair_of_input_iterators_tIbNSB_6detail15normal_iteratorINSB_10device_ptrIiEEEESQ_NS7_8equal_toIiEEEENS7_10__not_fn_tINS7_10__identityEEEEENSB_17counting_iteratorIlNSB_11use_defaultESZ_SZ_EEEEEEEySF_S9_SV_EEvT0_PT3_T1_NS0_13GridEvenShareIS16_EET2_T4_E12temp_storage+56];
	ld.shared.u64 	%rd384, [_ZZN3cub18CUB_300001_SM_10006detail6reduce18DeviceReduceKernelINS2_10policy_hubIN4cuda3std3__45tupleIJblEEEyN6thrust24THRUST_300001_SM_1000_NS8cuda_cub9__find_if7functorIS9_EEE10Policy1000ENSB_12zip_iteratorINS8_IJNSD_26transform_input_iterator_tIbNSC_6detail35transform_pair_of_input_iterators_tIbNSB_6detail15normal_iteratorINSB_10device_ptrIiEEEESQ_NS7_8equal_toIiEEEENS7_10__not_fn_tINS7_10__identityEEEEENSB_17counting_iteratorIlNSB_11use_defaultESZ_SZ_EEEEEEEySF_S9_SV_EEvT0_PT3_T1_NS0_13GridEvenShareIS16_EET2_T4_E12temp_storage+64];
	and.b16  	%rs315, %rs385, 255;
	setp.eq.s16 	%p269, %rs315, 0;
	setp.eq.s16 	%p270, %rs314, 0;
	min.s64 	%rd385, %rd384, %rd439;
	selp.b16 	%rs316, %rs385, 1, %p270;
	selp.b16 	%rs385, %rs314, %rs316, %p269;
	selp.b64 	%rd386, %rd439, %rd385, %p270;
	selp.b64 	%rd439, %rd384, %rd386, %p269;
$L__BB10_70:
	setp.lt.s32 	%p271, %r4, 129;
	@%p271 bra 	$L__BB10_72;
	ld.shared.u8 	%rs317, [_ZZN3cub18CUB_300001_SM_10006detail6reduce18DeviceReduceKernelINS2_10policy_hubIN4cuda3std3__45tupleIJblEEEyN6thrust24THRUST_300001_SM_1000_NS8cuda_cub9__find_if7functorIS9_EEE10Policy1000ENSB_12zip_iteratorINS8_IJNSD_26transform_input_iterator_tIbNSC_6detail35transform_pair_of_input_iterators_tIbNSB_6detail15normal_iteratorINSB_10device_ptrIiEEEESQ_NS7_8equal_toIiEEEENS7_10__not_fn_tINS7_10__identityEEEEENSB_17counting_iteratorIlNSB_11use_defaultESZ_SZ_EEEEEEEySF_S9_SV_EEvT0_PT3_T1_NS0_13GridEvenShareIS16_EET2_T4_E12temp_storage+72];
	ld.shared.u64 	%rd387, [_ZZN3cub18CUB_300001_SM_10006detail6reduce18DeviceReduceKernelINS2_10policy_hubIN4cuda3std3__45tupleIJblEEEyN6thrust24THRUST_300001_SM_1000_NS8cuda_cub9__find_if7functorIS9_EEE10Policy1000ENSB_12zip_iteratorINS8_IJNSD_26transform_input_iterator_tIbNSC_6detail35transform_pair_of_input_iterators_tIbNSB_6detail15normal_iteratorINSB_10device_ptrIiEEEESQ_NS7_8equal_toIiEEEENS7_10__not_fn_tINS7_10__identityEEEEENSB_17counting_iteratorIlNSB_11use_defaultESZ_SZ_EEEEEEEySF_S9_SV_EEvT0_PT3_T1_NS0_13GridEvenShareIS16_EET2_T4_E12temp_storage+80];
	and.b16  	%rs318, %rs385, 255;
	setp.eq.s16 	%p272, %rs318, 0;
	setp.eq.s16 	%p273, %rs317, 0;
	min.s64 	%rd388, %rd387, %rd439;
	selp.b16 	%rs319, %rs385, 1, %p273;
	selp.b16 	%rs385, %rs317, %rs319, %p272;
	selp.b64 	%rd389, %rd439, %rd388, %p273;
	selp.b64 	%rd439, %rd387, %rd389, %p272;
$L__BB10_72:
	setp.lt.s32 	%p274, %r4, 161;
	@%p274 bra 	$L__BB10_74;
	ld.shared.u8 	%rs320, [_ZZN3cub18CUB_300001_SM_10006detail6reduce18DeviceReduceKernelINS2_10policy_hubIN4cuda3std3__45tupleIJblEEEyN6thrust24THRUST_300001_SM_1000_NS8cuda_cub9__find_if7functorIS9_EEE10Policy1000ENSB_12zip_iteratorINS8_IJNSD_26transform_input_iterator_tIbNSC_6detail35transform_pair_of_input_iterators_tIbNSB_6detail15normal_iteratorINSB_10device_ptrIiEEEESQ_NS7_8equal_toIiEEEENS7_10__not_fn_tINS7_10__identityEEEEENSB_17counting_iteratorIlNSB_11use_defaultESZ_SZ_EEEEEEEySF_S9_SV_EEvT0_PT3_T1_NS0_13GridEvenShareIS16_EET2_T4_E12temp_storage+88];
	ld.shared.u64 	%rd390, [_ZZN3cub18CUB_300001_SM_10006detail6reduce18DeviceReduceKernelINS2_10policy_hubIN4cuda3std3__45tupleIJblEEEyN6thrust24THRUST_300001_SM_1000_NS8cuda_cub9__find_if7functorIS9_EEE10Policy1000ENSB_12zip_iteratorINS8_IJNSD_26transform_input_iterator_tIbNSC_6detail35transform_pair_of_input_iterators_tIbNSB_6detail15normal_iteratorINSB_10device_ptrIiEEEESQ_NS7_8equal_toIiEEEENS7_10__not_fn_tINS7_10__identityEEEEENSB_17counting_iteratorIlNSB_11use_defaultESZ_SZ_EEEEEEEySF_S9_SV_EEvT0_PT3_T1_NS0_13GridEvenShareIS16_EET2_T4_E12temp_storage+96];
	and.b16  	%rs321, %rs385, 255;
	setp.eq.s16 	%p275, %rs321, 0;
	setp.eq.s16 	%p276, %rs320, 0;
	min.s64 	%rd391, %rd390, %rd439;
	selp.b16 	%rs322, %rs385, 1, %p276;
	selp.b16 	%rs385, %rs320, %rs322, %p275;
	selp.b64 	%rd392, %rd439, %rd391, %p276;
	selp.b64 	%rd439, %rd390, %rd392, %p275;
$L__BB10_74:
	setp.lt.s32 	%p277, %r4, 193;
	@%p277 bra 	$L__BB10_76;
	ld.shared.u8 	%rs323, [_ZZN3cub18CUB_300001_SM_10006detail6reduce18DeviceReduceKernelINS2_10policy_hubIN4cuda3std3__45tupleIJblEEEyN6thrust24THRUST_300001_SM_1000_NS8cuda_cub9__find_if7functorIS9_EEE10Policy1000ENSB_12zip_iteratorINS8_IJNSD_26transform_input_iterator_tIbNSC_6detail35transform_pair_of_input_iterators_tIbNSB_6detail15normal_iteratorINSB_10device_ptrIiEEEESQ_NS7_8equal_toIiEEEENS7_10__not_fn_tINS7_10__identityEEEEENSB_17counting_iteratorIlNSB_11use_defaultESZ_SZ_EEEEEEEySF_S9_SV_EEvT0_PT3_T1_NS0_13GridEvenShareIS16_EET2_T4_E12temp_storage+104];
	ld.shared.u64 	%rd393, [_ZZN3cub18CUB_300001_SM_10006detail6reduce18DeviceReduceKernelINS2_10policy_hubIN4cuda3std3__45tupleIJblEEEyN6thrust24THRUST_300001_SM_1000_NS8cuda_cub9__find_if7functorIS9_EEE10Policy1000ENSB_12zip_iteratorINS8_IJNSD_26transform_input_iterator_tIbNSC_6detail35transform_pair_of_input_iterators_tIbNSB_6detail15normal_iteratorINSB_10device_ptrIiEEEESQ_NS7_8equal_toIiEEEENS7_10__not_fn_tINS7_10__identityEEEEENSB_17counting_iteratorIlNSB_11use_defaultESZ_SZ_EEEEEEEySF_S9_SV_EEvT0_PT3_T1_NS0_13GridEvenShareIS16_EET2_T4_E12temp_storage+112];
	and.b16  	%rs324, %rs385, 255;
	setp.eq.s16 	%p278, %rs324, 0;
	setp.eq.s16 	%p279, %rs323, 0;
	min.s64 	%rd394, %rd393, %rd439;
	selp.b16 	%rs325, %rs385, 1, %p279;
	selp.b16 	%rs385, %rs323, %rs325, %p278;
	selp.b64 	%rd395, %rd439, %rd394, %p279;
	selp.b64 	%rd439, %rd393, %rd395, %p278;
$L__BB10_76:
	setp.lt.s32 	%p280, %r4, 225;
	@%p280 bra 	$L__BB10_118;
	ld.shared.u8 	%rs326, [_ZZN3cub18CUB_300001_SM_10006detail6reduce18DeviceReduceKernelINS2_10policy_hubIN4cuda3std3__45tupleIJblEEEyN6thrust24THRUST_300001_SM_1000_NS8cuda_cub9__find_if7functorIS9_EEE10Policy1000ENSB_12zip_iteratorINS8_IJNSD_26transform_input_iterator_tIbNSC_6detail35transform_pair_of_input_iterators_tIbNSB_6detail15normal_iteratorINSB_10device_ptrIiEEEESQ_NS7_8equal_toIiEEEENS7_10__not_fn_tINS7_10__identityEEEEENSB_17counting_iteratorIlNSB_11use_defaultESZ_SZ_EEEEEEEySF_S9_SV_EEvT0_PT3_T1_NS0_13GridEvenShareIS16_EET2_T4_E12temp_storage+120];
	ld.shared.u64 	%rd396, [_ZZN3cub18CUB_300001_SM_10006detail6reduce18DeviceReduceKernelINS2_10policy_hubIN4cuda3std3__45tupleIJblEEEyN6thrust24THRUST_300001_SM_1000_NS8cuda_cub9__find_if7functorIS9_EEE10Policy1000ENSB_12zip_iteratorINS8_IJNSD_26transform_input_iterator_tIbNSC_6detail35transform_pair_of_input_iterators_tIbNSB_6detail15normal_iteratorINSB_10device_ptrIiEEEESQ_NS7_8equal_toIiEEEENS7_10__not_fn_tINS7_10__identityEEEEENSB_17counting_iteratorIlNSB_11use_defaultESZ_SZ_EEEEEEEySF_S9_SV_EEvT0_PT3_T1_NS0_13GridEvenShareIS16_EET2_T4_E12temp_storage+128];
	and.b16  	%rs327, %rs385, 255;
	setp.eq.s16 	%p281, %rs327, 0;
	setp.eq.s16 	%p282, %rs326, 0;
	min.s64 	%rd397, %rd396, %rd439;
	selp.b16 	%rs328, %rs385, 1, %p282;
	selp.b16 	%rs385, %rs326, %rs328, %p281;
	selp.b64 	%rd398, %rd439, %rd397, %p282;
	selp.b64 	%rd439, %rd396, %rd398, %p281;
	bra.uni 	$L__BB10_118;
$L__BB10_78:
	mov.u32 	%r26, %tid.x;
	add.s64 	%rd121, %rd119, %rd6;
	cvt.u64.u32 	%rd76, %r26;
	add.s64 	%rd122, %rd76, %rd6;
	shl.b64 	%rd123, %rd122, 2;
	add.s64 	%rd124, %rd2, %rd123;
	add.s64 	%rd125, %rd3, %rd123;
	ld.global.u32 	%r69, [%rd124];
	ld.global.u32 	%r70, [%rd125];
	setp.ne.s32 	%p2, %r69, %r70;
	add.s32 	%r71, %r26, 256;
	cvt.u64.u32 	%rd126, %r71;
	ld.global.u32 	%r72, [%rd124+1024];
	ld.global.u32 	%r74, [%rd125+1024];
	setp.ne.s32 	%p3, %r72, %r74;
	add.s32 	%r76, %r26, 512;
	cvt.u64.u32 	%rd127, %r76;
	add.s64 	%rd128, %rd121, %rd127;
	ld.global.u32 	%r77, [%rd124+2048];
	ld.global.u32 	%r78, [%rd125+2048];
	setp.ne.s32 	%p4, %r77, %r78;
	add.s64 	%rd129, %rd128, 256;
	ld.global.u32 	%r79, [%rd124+3072];
	ld.global.u32 	%r80, [%rd125+3072];
	setp.ne.s32 	%p6, %r79, %r80;
	or.pred  	%p8, %p2, %p3;
	selp.b64 	%rd130, %rd76, %rd126, %p2;
	add.s64 	%rd131, %rd121, %rd130;
	min.s64 	%rd132, %rd128, %rd131;
	selp.b64 	%rd133, %rd132, %rd131, %p4;
	or.pred  	%p9, %p8, %p4;
	selp.b64 	%rd134, %rd133, %rd128, %p8;
	min.s64 	%rd135, %rd129, %rd134;
	selp.b64 	%rd136, %rd135, %rd134, %p6;
	or.pred  	%p10, %p9, %p6;
	selp.u16 	%rs385, 1, 0, %p10;
	selp.b64 	%rd439, %rd136, %rd129, %p9;
	setp.lt.u64 	%p11, %rd7, %rd5;
	@%p11 bra 	$L__BB10_94;
	cvt.u32.u64 	%r82, %rd5;
	cvt.u32.u64 	%r83, %rd6;
	cvt.u32.u64 	%r27, %rd1;
	not.b32 	%r84, %r26;
	add.s32 	%r85, %r84, %r27;
	sub.s32 	%r86, %r85, %r82;
	sub.s32 	%r546, %r86, %r83;
	mov.b32 	%r547, 0;
	mov.u64 	%rd456, %rd6;
$L__BB10_80:
	add.s64 	%rd456, %rd456, %rd5;
	add.s64 	%rd137, %rd1, -1024;
	setp.gt.u64 	%p12, %rd456, %rd137;
	@%p12 bra 	$L__BB10_82;
	cvt.u32.u64 	%r87, %rd5;
	add.s64 	%rd138, %rd456, %rd76;
	shl.b64 	%rd139, %rd138, 2;
	add.s64 	%rd140, %rd2, %rd139;
	add.s64 	%rd141, %rd3, %rd139;
	add.s64 	%rd142, %rd138, %rd119;
	ld.global.u32 	%r88, [%rd140];
	ld.global.u32 	%r89, [%rd141];
	setp.ne.s32 	%p13, %r88, %r89;
	add.s64 	%rd143, %rd142, 256;
	ld.global.u32 	%r90, [%rd140+1024];
	ld.global.u32 	%r91, [%rd141+1024];
	setp.ne.s32 	%p14, %r90, %r91;
	selp.u16 	%rs107, 1, 0, %p14;
	add.s64 	%rd144, %rd142, 512;
	ld.global.u32 	%r92, [%rd140+2048];
	ld.global.u32 	%r93, [%rd141+2048];
	setp.ne.s32 	%p15, %r92, %r93;
	selp.u16 	%rs108, 1, 0, %p15;
	add.s64 	%rd145, %rd142, 768;
	ld.global.u32 	%r94, [%rd140+3072];
	ld.global.u32 	%r95, [%rd141+3072];
	setp.ne.s32 	%p16, %r94, %r95;
	selp.u16 	%rs109, 1, 0, %p16;
	and.b16  	%rs110, %rs385, 255;
	setp.eq.s16 	%p17, %rs110, 0;
	selp.u16 	%rs111, 1, 0, %p13;
	min.s64 	%rd146, %rd142, %rd439;
	selp.b16 	%rs112, 1, %rs385, %p13;
	selp.b64 	%rd147, %rd146, %rd439, %p13;
	selp.b16 	%rs113, %rs111, %rs112, %p17;
	and.b16  	%rs114, %rs113, 255;
	selp.b64 	%rd148, %rd142, %rd147, %p17;
	setp.eq.s16 	%p18, %rs114, 0;
	min.s64 	%rd149, %rd143, %rd148;
	selp.b16 	%rs115, 1, %rs113, %p14;
	selp.b64 	%rd150, %rd149, %rd148, %p14;
	selp.b16 	%rs116, %rs107, %rs115, %p18;
	and.b16  	%rs117, %rs116, 255;
	selp.b64 	%rd151, %rd143, %rd150, %p18;
	setp.eq.s16 	%p19, %rs117, 0;
	min.s64 	%rd152, %rd144, %rd151;
	selp.b16 	%rs118, 1, %rs116, %p15;
	selp.b64 	%rd153, %rd152, %rd151, %p15;
	selp.b16 	%rs119, %rs108, %rs118, %p19;
	and.b16  	%rs120, %rs119, 255;
	selp.b64 	%rd154, %rd144, %rd153, %p19;
	setp.eq.s16 	%p20, %rs120, 0;
	min.s64 	%rd155, %rd145, %rd154;
	selp.b16 	%rs121, 1, %rs119, %p16;
	selp.b64 	%rd156, %rd155, %rd154, %p16;
	selp.b16 	%rs385, %rs109, %rs121, %p20;
	selp.b64 	%rd439, %rd145, %rd156, %p20;
	sub.s64 	%rd157, %rd1, %rd456;
	setp.lt.u64 	%p21, %rd157, %rd5;
	add.s32 	%r547, %r547, 1;
	sub.s32 	%r546, %r546, %r87;
	@%p21 bra 	$L__BB10_94;
	bra.uni 	$L__BB10_80;
$L__BB10_82:
	setp.le.u64 	%p22, %rd1, %rd456;
	cvt.u32.u64 	%r96, %rd456;
	cvt.u32.u64 	%r97, %rd1;
	sub.s32 	%r98, %r97, %r96;
	setp.ge.s32 	%p23, %r26, %r98;
	or.pred  	%p24, %p22, %p23;
	@%p24 bra 	$L__BB10_94;
	cvt.u32.u64 	%r100, %rd5;
	cvt.u32.u64 	%r101, %rd6;
	not.b32 	%r102, %r26;
	add.s32 	%r33, %r102, %r27;
	add.s32 	%r103, %r100, %r101;
	sub.s32 	%r104, %r33, %r103;
	mul.lo.s32 	%r105, %r1, %r547;
	shl.b32 	%r106, %r105, 10;
	sub.s32 	%r107, %r104, %r106;
	shr.u32 	%r108, %r107, 8;
	add.s32 	%r34, %r108, 1;
	and.b32  	%r35, %r34, 7;
	setp.lt.u32 	%p25, %r107, 1792;
	mov.u32 	%r550, %r26;
	@%p25 bra 	$L__BB10_86;
	shr.u32 	%r109, %r546, 8;
	add.s32 	%r110, %r109, 1;
	and.b32  	%r111, %r110, 33554424;
	neg.s32 	%r548, %r111;
	mov.u32 	%r550, %r26;
$L__BB10_85:
	.pragma "nounroll";
	cvt.u64.u32 	%rd159, %r550;
	add.s64 	%rd160, %rd456, %rd159;
	shl.b64 	%rd161, %rd160, 2;
	add.s64 	%rd162, %rd2, %rd161;
	add.s64 	%rd163, %rd3, %rd161;
	add.s64 	%rd164, %rd160, %rd119;
	ld.global.u32 	%r112, [%rd162];
	ld.global.u32 	%r113, [%rd163];
	setp.ne.s32 	%p26, %r112, %r113;
	selp.u16 	%rs123, 1, 0, %p26;
	and.b16  	%rs124, %rs385, 255;
	setp.ne.s16 	%p28, %rs124, 0;
	and.pred  	%p29, %p28, %p26;
	min.s64 	%rd165, %rd164, %rd439;
	setp.eq.s16 	%p30, %rs124, 0;
	selp.b16 	%rs125, %rs123, %rs385, %p30;
	selp.b64 	%rd166, %rd164, %rd439, %p30;
	selp.b16 	%rs126, 1, %rs125, %p29;
	and.b16  	%rs127, %rs126, 255;
	selp.b64 	%rd167, %rd165, %rd166, %p29;
	add.s64 	%rd168, %rd164, 256;
	ld.global.u32 	%r114, [%rd162+1024];
	ld.global.u32 	%r115, [%rd163+1024];
	setp.ne.s32 	%p31, %r114, %r115;
	selp.u16 	%rs128, 1, 0, %p31;
	setp.ne.s16 	%p33, %rs127, 0;
	and.pred  	%p34, %p33, %p31;
	min.s64 	%rd169, %rd168, %rd167;
	setp.eq.s16 	%p35, %rs127, 0;
	selp.b16 	%rs129, %rs128, %rs126, %p35;
	selp.b64 	%rd170, %rd168, %rd167, %p35;
	selp.b16 	%rs130, 1, %rs129, %p34;
	and.b16  	%rs131, %rs130, 255;
	selp.b64 	%rd171, %rd169, %rd170, %p34;
	add.s64 	%rd172, %rd164, 512;
	ld.global.u32 	%r116, [%rd162+2048];
	ld.global.u32 	%r117, [%rd163+2048];
	setp.ne.s32 	%p36, %r116, %r117;
	selp.u16 	%rs132, 1, 0, %p36;
	setp.ne.s16 	%p38, %rs131, 0;
	and.pred  	%p39, %p38, %p36;
	min.s64 	%rd173, %rd172, %rd171;
	setp.eq.s16 	%p40, %rs131, 0;
	selp.b16 	%rs133, %rs132, %rs130, %p40;
	selp.b64 	%rd174, %rd172, %rd171, %p40;
	selp.b16 	%rs134, 1, %rs133, %p39;
	and.b16  	%rs135, %rs134, 255;
	selp.b64 	%rd175, %rd173, %rd174, %p39;
	add.s64 	%rd176, %rd164, 768;
	ld.global.u32 	%r118, [%rd162+3072];
	ld.global.u32 	%r119, [%rd163+3072];
	setp.ne.s32 	%p41, %r118, %r119;
	selp.u16 	%rs136, 1, 0, %p41;
	setp.ne.s16 	%p43, %rs135, 0;
	and.pred  	%p44, %p43, %p41;
	min.s64 	%rd177, %rd176, %rd175;
	setp.eq.s16 	%p45, %rs135, 0;
	selp.b16 	%rs137, %rs136, %rs134, %p45;
	selp.b64 	%rd178, %rd176, %rd175, %p45;
	selp.b16 	%rs138, 1, %rs137, %p44;
	and.b16  	%rs139, %rs138, 255;
	selp.b64 	%rd179, %rd177, %rd178, %p44;
	add.s64 	%rd180, %rd164, 1024;
	ld.global.u32 	%r120, [%rd162+4096];
	ld.global.u32 	%r121, [%rd163+4096];
	setp.ne.s32 	%p46, %r120, %r121;
	selp.u16 	%rs140, 1, 0, %p46;
	setp.ne.s16 	%p48, %rs139, 0;
	and.pred  	%p49, %p48, %p46;
	min.s64 	%rd181, %rd180, %rd179;
	setp.eq.s16 	%p50, %rs139, 0;
	selp.b16 	%rs141, %rs140, %rs138, %p50;
	selp.b64 	%rd182, %rd180, %rd179, %p50;
	selp.b16 	%rs142, 1, %rs141, %p49;
	and.b16  	%rs143, %rs142, 255;
	selp.b64 	%rd183, %rd181, %rd182, %p49;
	add.s64 	%rd184, %rd164, 1280;
	ld.global.u32 	%r122, [%rd162+5120];
	ld.global.u32 	%r123, [%rd163+5120];
	setp.ne.s32 	%p51, %r122, %r123;
	selp.u16 	%rs144, 1, 0, %p51;
	setp.ne.s16 	%p53, %rs143, 0;
	and.pred  	%p54, %p53, %p51;
	min.s64 	%rd185, %rd184, %rd183;
	setp.eq.s16 	%p55, %rs143, 0;
	selp.b16 	%rs145, %rs144, %rs142, %p55;
	selp.b64 	%rd186, %rd184, %rd183, %p55;
	selp.b16 	%rs146, 1, %rs145, %p54;
	and.b16  	%rs147, %rs146, 255;
	selp.b64 	%rd187, %rd185, %rd186, %p54;
	add.s64 	%rd188, %rd164, 1536;
	ld.global.u32 	%r124, [%rd162+6144];
	ld.global.u32 	%r125, [%rd163+6144];
	setp.ne.s32 	%p56, %r124, %r125;
	selp.u16 	%rs148, 1, 0, %p56;
	setp.ne.s16 	%p58, %rs147, 0;
	and.pred  	%p59, %p58, %p56;
	min.s64 	%rd189, %rd188, %rd187;
	setp.eq.s16 	%p60, %rs147, 0;
	selp.b16 	%rs149, %rs148, %rs146, %p60;
	selp.b64 	%rd190, %rd188, %rd187, %p60;
	selp.b16 	%rs150, 1, %rs149, %p59;
	and.b16  	%rs151, %rs150, 255;
	selp.b64 	%rd191, %rd189, %rd190, %p59;
	add.s64 	%rd192, %rd164, 1792;
	ld.global.u32 	%r126, [%rd162+7168];
	ld.global.u32 	%r127, [%rd163+7168];
	setp.ne.s32 	%p61, %r126, %r127;
	selp.u16 	%rs152, 1, 0, %p61;
	setp.ne.s16 	%p63, %rs151, 0;
	and.pred  	%p64, %p63, %p61;
	min.s64 	%rd193, %rd192, %rd191;
	setp.eq.s16 	%p65, %rs151, 0;
	selp.b16 	%rs153, %rs152, %rs150, %p65;
	selp.b64 	%rd194, %rd192, %rd191, %p65;
	selp.b16 	%rs385, 1, %rs153, %p64;
	selp.b64 	%rd439, %rd193, %rd194, %p64;
	add.s32 	%r550, %r550, 2048;
	add.s32 	%r548, %r548, 8;
	setp.ne.s32 	%p66, %r548, 0;
	@%p66 bra 	$L__BB10_85;
$L__BB10_86:
	setp.eq.s32 	%p67, %r35, 0;
	@%p67 bra 	$L__BB10_94;
	setp.lt.u32 	%p68, %r35, 4;
	@%p68 bra 	$L__BB10_89;
	cvt.u64.u32 	%rd196, %r550;
	add.s64 	%rd197, %rd456, %rd196;
	shl.b64 	%rd198, %rd197, 2;
	add.s64 	%rd199, %rd2, %rd198;
	add.s64 	%rd200, %rd3, %rd198;
	add.s64 	%rd201, %rd197, %rd119;
	ld.global.u32 	%r128, [%rd199];
	ld.global.u32 	%r129, [%rd200];
	setp.ne.s32 	%p69, %r128, %r129;
	selp.u16 	%rs155, 1, 0, %p69;
	and.b16  	%rs156, %rs385, 255;
	setp.ne.s16 	%p71, %rs156, 0;
	and.pred  	%p72, %p71, %p69;
	min.s64 	%rd202, %rd201, %rd439;
	setp.eq.s16 	%p73, %rs156, 0;
	selp.b16 	%rs157, %rs155, %rs385, %p73;
	selp.b64 	%rd203, %rd201, %rd439, %p73;
	selp.b16 	%rs158, 1, %rs157, %p72;
	and.b16  	%rs159, %rs158, 255;
	selp.b64 	%rd204, %rd202, %rd203, %p72;
	add.s32 	%r130, %r550, 256;
	cvt.u64.u32 	%rd205, %r130;
	add.s64 	%rd206, %rd456, %rd205;
	add.s64 	%rd207, %rd206, %rd119;
	ld.global.u32 	%r131, [%rd199+1024];
	ld.global.u32 	%r132, [%rd200+1024];
	setp.ne.s32 	%p74, %r131, %r132;
	selp.u16 	%rs160, 1, 0, %p74;
	setp.ne.s16 	%p76, %rs159, 0;
	and.pred  	%p77, %p76, %p74;
	min.s64 	%rd208, %rd207, %rd204;
	setp.eq.s16 	%p78, %rs159, 0;
	selp.b16 	%rs161, %rs160, %rs158, %p78;
	selp.b64 	%rd209, %rd207, %rd204, %p78;
	selp.b16 	%rs162, 1, %rs161, %p77;
	and.b16  	%rs163, %rs162, 255;
	selp.b64 	%rd210, %rd208, %rd209, %p77;
	add.s32 	%r133, %r550, 512;
	cvt.u64.u32 	%rd211, %r133;
	add.s64 	%rd212, %rd456, %rd211;
	add.s64 	%rd213, %rd212, %rd119;
	ld.global.u32 	%r134, [%rd199+2048];
	ld.global.u32 	%r135, [%rd200+2048];
	setp.ne.s32 	%p79, %r134, %r135;
	selp.u16 	%rs164, 1, 0, %p79;
	setp.ne.s16 	%p81, %rs163, 0;
	and.pred  	%p82, %p81, %p79;
	min.s64 	%rd214, %rd213, %rd210;
	setp.eq.s16 	%p83, %rs163, 0;
	selp.b16 	%rs165, %rs164, %rs162, %p83;
	selp.b64 	%rd215, %rd213, %rd210, %p83;
	selp.b16 	%rs166, 1, %rs165, %p82;
	and.b16  	%rs167, %rs166, 255;
	selp.b64 	%rd216, %rd214, %rd215, %p82;
	add.s32 	%r136, %r550, 768;
	cvt.u64.u32 	%rd217, %r136;
	add.s64 	%rd218, %rd456, %rd217;
	add.s64 	%rd219, %rd218, %rd119;
	ld.global.u32 	%r137, [%rd199+3072];
	ld.global.u32 	%r138, [%rd200+3072];
	setp.ne.s32 	%p84, %r137, %r138;
	selp.u16 	%rs168, 1, 0, %p84;
	setp.ne.s16 	%p86, %rs167, 0;
	and.pred  	%p87, %p86, %p84;
	min.s64 	%rd220, %rd219, %rd216;
	setp.eq.s16 	%p88, %rs167, 0;
	selp.b16 	%rs169, %rs168, %rs166, %p88;
	selp.b64 	%rd221, %rd219, %rd216, %p88;
	selp.b16 	%rs385, 1, %rs169, %p87;
	selp.b64 	%rd439, %rd220, %rd221, %p87;
	add.s32 	%r550, %r550, 1024;
$L__BB10_89:
	and.b32  	%r139, %r34, 3;
	setp.eq.s32 	%p89, %r139, 0;
	@%p89 bra 	$L__BB10_94;
	setp.eq.s32 	%p90, %r139, 1;
	@%p90 bra 	$L__BB10_92;
	cvt.u64.u32 	%rd223, %r550;
	add.s64 	%rd224, %rd456, %rd223;
	shl.b64 	%rd225, %rd224, 2;
	add.s64 	%rd226, %rd2, %rd225;
	add.s64 	%rd227, %rd3, %rd225;
	add.s64 	%rd228, %rd224, %rd119;
	ld.global.u32 	%r140, [%rd226];
	ld.global.u32 	%r141, [%rd227];
	setp.ne.s32 	%p91, %r140, %r141;
	selp.u16 	%rs171, 1, 0, %p91;
	and.b16  	%rs172, %rs385, 255;
	setp.ne.s16 	%p93, %rs172, 0;
	and.pred  	%p94, %p93, %p91;
	min.s64 	%rd229, %rd228, %rd439;
	setp.eq.s16 	%p95, %rs172, 0;
	selp.b16 	%rs173, %rs171, %rs385, %p95;
	selp.b64 	%rd230, %rd228, %rd439, %p95;
	selp.b16 	%rs174, 1, %rs173, %p94;
	and.b16  	%rs175, %rs174, 255;
	selp.b64 	%rd231, %rd229, %rd230, %p94;
	add.s32 	%r142, %r550, 256;
	cvt.u64.u32 	%rd232, %r142;
	add.s64 	%rd233, %rd456, %rd232;
	add.s64 	%rd234, %rd233, %rd119;
	ld.global.u32 	%r143, [%rd226+1024];
	ld.global.u32 	%r144, [%rd227+1024];
	setp.ne.s32 	%p96, %r143, %r144;
	selp.u16 	%rs176, 1, 0, %p96;
	setp.ne.s16 	%p98, %rs175, 0;
	and.pred  	%p99, %p98, %p96;
	min.s64 	%rd235, %rd234, %rd231;
	setp.eq.s16 	%p100, %rs175, 0;
	selp.b16 	%rs177, %rs176, %rs174, %p100;
	selp.b64 	%rd236, %rd234, %rd231, %p100;
	selp.b16 	%rs385, 1, %rs177, %p99;
	selp.b64 	%rd439, %rd235, %rd236, %p99;
	add.s32 	%r550, %r550, 512;
$L__BB10_92:
	and.b32  	%r145, %r33, 256;
	setp.ne.s32 	%p101, %r145, 0;
	@%p101 bra 	$L__BB10_94;
	cvt.u64.u32 	%rd237, %r550;
	add.s64 	%rd238, %rd456, %rd237;
	shl.b64 	%rd239, %rd238, 2;
	add.s64 	%rd240, %rd2, %rd239;
	add.s64 	%rd241, %rd3, %rd239;
	add.s64 	%rd242, %rd238, %rd119;
	ld.global.u32 	%r146, [%rd240];
	ld.global.u32 	%r147, [%rd241];
	setp.ne.s32 	%p102, %r146, %r147;
	selp.u16 	%rs178, 1, 0, %p102;
	and.b16  	%rs179, %rs385, 255;
	setp.ne.s16 	%p104, %rs179, 0;
	and.pred  	%p105, %p104, %p102;
	min.s64 	%rd243, %rd242, %rd439;
	setp.eq.s16 	%p106, %rs179, 0;
	selp.b16 	%rs180, %rs178, %rs385, %p106;
	selp.b64 	%rd244, %rd242, %rd439, %p106;
	selp.b16 	%rs385, 1, %rs180, %p105;
	selp.b64 	%rd439, %rd243, %rd244, %p105;
$L__BB10_94:
	// begin inline asm
	mov.u32 %r148, %laneid;
	// end inline asm
	cvt.u32.u16 	%r169, %rs385;
	and.b32  	%r150, %r169, 255;
	mov.b32 	%r166, 1;
	mov.b32 	%r167, 31;
	mov.b32 	%r168, -1;
	// begin inline asm
	shfl.sync.down.b32 %r149, %r150, %r166, %r167, %r168;
	// end inline asm
	// begin inline asm
	shfl.sync.down.b32 %r154, %r155, %r166, %r167, %r168;
	// end inline asm
	mov.b64 	{%r160, %r165}, %rd439;
	// begin inline asm
	shfl.sync.down.b32 %r159, %r160, %r166, %r167, %r168;
	// end inline asm
	// begin inline asm
	shfl.sync.down.b32 %r164, %r165, %r166, %r167, %r168;
	// end inline asm
	mov.b64 	%rd95, {%r159, %r164};
	cvt.u16.u32 	%rs74, %r149;
	setp.gt.s32 	%p107, %r148, 30;
	@%p107 bra 	$L__BB10_98;
	and.b16  	%rs181, %rs385, 255;
	setp.eq.s16 	%p108, %rs181, 0;
	and.b16  	%rs182, %rs74, 255;
	setp.eq.s16 	%p109, %rs182, 0;
	or.pred  	%p110, %p108, %p109;
	@%p110 bra 	$L__BB10_97;
	min.s64 	%rd439, %rd95, %rd439;
	mov.b16 	%rs385, 1;
	bra.uni 	$L__BB10_98;
$L__BB10_97:
	setp.eq.s16 	%p111, %rs181, 0;
	selp.b16 	%rs385, %rs74, %rs385, %p111;
	selp.b64 	%rd439, %rd95, %rd439, %p111;
$L__BB10_98:
	cvt.u32.u16 	%r190, %rs385;
	and.b32  	%r171, %r190, 255;
	mov.b32 	%r187, 2;
	mov.b32 	%r188, 31;
	mov.b32 	%r189, -1;
	// begin inline asm
	shfl.sync.down.b32 %r170, %r171, %r187, %r188, %r189;
	// end inline asm
	// begin inline asm
	shfl.sync.down.b32 %r175, %r176, %r187, %r188, %r189;
	// end inline asm
	mov.b64 	{%r181, %r186}, %rd439;
	// begin inline asm
	shfl.sync.down.b32 %r180, %r181, %r187, %r188, %r189;
	// end inline asm
	// begin inline asm
	shfl.sync.down.b32 %r185, %r186, %r187, %r188, %r189;
	// end inline asm
	mov.b64 	%rd99, {%r180, %r185};
	cvt.u16.u32 	%rs77, %r170;
	setp.gt.s32 	%p112, %r148, 29;
	@%p112 bra 	$L__BB10_102;
	and.b16  	%rs185, %rs385, 255;
	setp.eq.s16 	%p113, %rs185, 0;
	and.b16  	%rs186, %rs77, 255;
	setp.eq.s16 	%p114, %rs186, 0;
	or.pred  	%p115, %p113, %p114;
	@%p115 bra 	$L__BB10_101;
	min.s64 	%rd439, %rd99, %rd439;
	mov.b16 	%rs385, 1;
	bra.uni 	$L__BB10_102;
$L__BB10_101:
	setp.eq.s16 	%p116, %rs185, 0;
	selp.b16 	%rs385, %rs77, %rs385, %p116;
	selp.b64 	%rd439, %rd99, %rd439, %p116;
$L__BB10_102:
	cvt.u32.u16 	%r211, %rs385;
	and.b32  	%r192, %r211, 255;
	mov.b32 	%r208, 4;
	mov.b32 	%r209, 31;
	mov.b32 	%r210, -1;
	// begin inline asm
	shfl.sync.down.b32 %r191, %r192, %r208, %r209, %r210;
	// end inline asm
	// begin inline asm
	shfl.sync.down.b32 %r196, %r197, %r208, %r209, %r210;
	// end inline asm
	mov.b64 	{%r202, %r207}, %rd439;
	// begin inline asm
	shfl.sync.down.b32 %r201, %r202, %r208, %r209, %r210;
	// end inline asm
	// begin inline asm
	shfl.sync.down.b32 %r206, %r207, %r208, %r209, %r210;
	// end inline asm
	mov.b64 	%rd103, {%r201, %r206};
	cvt.u16.u32 	%rs80, %r191;
	setp.gt.s32 	%p117, %r148, 27;
	@%p117 bra 	$L__BB10_106;
	and.b16  	%rs189, %rs385, 255;
	setp.eq.s16 	%p118, %rs189, 0;
	and.b16  	%rs190, %rs80, 255;
	setp.eq.s16 	%p119, %rs190, 0;
	or.pred  	%p120, %p118, %p119;
	@%p120 bra 	$L__BB10_105;
	min.s64 	%rd439, %rd103, %rd439;
	mov.b16 	%rs385, 1;
	bra.uni 	$L__BB10_106;
$L__BB10_105:
	setp.eq.s16 	%p121, %rs189, 0;
	selp.b16 	%rs385, %rs80, %rs385, %p121;
	selp.b64 	%rd439, %rd103, %rd439, %p121;
$L__BB10_106:
	cvt.u32.u16 	%r232, %rs385;
	and.b32  	%r213, %r232, 255;
	mov.b32 	%r229, 8;
	mov.b32 	%r230, 31;
	mov.b32 	%r231, -1;
	// begin inline asm
	shfl.sync.down.b32 %r212, %r213, %r229, %r230, %r231;
	// end inline asm
	// begin inline asm
	shfl.sync.down.b32 %r217, %r218, %r229, %r230, %r231;
	// end inline asm
	mov.b64 	{%r223, %r228}, %rd439;
	// begin inline asm
	shfl.sync.down.b32 %r222, %r223, %r229, %r230, %r231;
	// end inline asm
	// begin inline asm
	shfl.sync.down.b32 %r227, %r228, %r229, %r230, %r231;
	// end inline asm
	mov.b64 	%rd107, {%r222, %r227};
	cvt.u16.u32 	%rs83, %r212;
	setp.gt.s32 	%p122, %r148, 23;
	@%p122 bra 	$L__BB10_110;
	and.b16  	%rs193, %rs385, 255;
	setp.eq.s16 	%p123, %rs193, 0;
	and.b16  	%rs194, %rs83, 255;
	setp.eq.s16 	%p124, %rs194, 0;
	or.pred  	%p125, %p123, %p124;
	@%p125 bra 	$L__BB10_109;
	min.s64 	%rd439, %rd107, %rd439;
	mov.b16 	%rs385, 1;
	bra.uni 	$L__BB10_110;
$L__BB10_109:
	setp.eq.s16 	%p126, %rs193, 0;
	selp.b16 	%rs385, %rs83, %rs385, %p126;
	selp.b64 	%rd439, %rd107, %rd439, %p126;
$L__BB10_110:
	cvt.u32.u16 	%r253, %rs385;
	and.b32  	%r234, %r253, 255;
	mov.b32 	%r250, 16;
	mov.b32 	%r251, 31;
	mov.b32 	%r252, -1;
	// begin inline asm
	shfl.sync.down.b32 %r233, %r234, %r250, %r251, %r252;
	// end inline asm
	// begin inline asm
	shfl.sync.down.b32 %r238, %r239, %r250, %r251, %r252;
	// end inline asm
	mov.b64 	{%r244, %r249}, %rd439;
	// begin inline asm
	shfl.sync.down.b32 %r243, %r244, %r250, %r251, %r252;
	// end inline asm
	// begin inline asm
	shfl.sync.down.b32 %r248, %r249, %r250, %r251, %r252;
	// end inline asm
	mov.b64 	%rd111, {%r243, %r248};
	cvt.u16.u32 	%rs86, %r233;
	setp.gt.s32 	%p127, %r148, 15;
	@%p127 bra 	$L__BB10_114;
	and.b16  	%rs197, %rs385, 255;
	setp.eq.s16 	%p128, %rs197, 0;
	and.b16  	%rs198, %rs86, 255;
	setp.eq.s16 	%p129, %rs198, 0;
	or.pred  	%p130, %p128, %p129;
	@%p130 bra 	$L__BB10_113;
	min.s64 	%rd439, %rd111, %rd439;
	mov.b16 	%rs385, 1;
	bra.uni 	$L__BB10_114;
$L__BB10_113:
	setp.eq.s16 	%p131, %rs197, 0;
	selp.b16 	%rs385, %rs86, %rs385, %p131;
	selp.b64 	%rd439, %rd111, %rd439, %p131;
$L__BB10_114:
	setp.ne.s32 	%p132, %r148, 0;
	@%p132 bra 	$L__BB10_116;
	shr.u32 	%r254, %r26, 1;
	and.b32  	%r255, %r254, 496;
	mov.u32 	%r256, _ZZN3cub18CUB_300001_SM_10006detail6reduce18DeviceReduceKernelINS2_10policy_hubIN4cuda3std3__45tupleIJblEEEyN6thrust24THRUST_300001_SM_1000_NS8cuda_cub9__find_if7functorIS9_EEE10Policy1000ENSB_12zip_iteratorINS8_IJNSD_26transform_input_iterator_tIbNSC_6detail35transform_pair_of_input_iterators_tIbNSB_6detail15normal_iteratorINSB_10device_ptrIiEEEESQ_NS7_8equal_toIiEEEENS7_10__not_fn_tINS7_10__identityEEEEENSB_17counting_iteratorIlNSB_11use_defaultESZ_SZ_EEEEEEEySF_S9_SV_EEvT0_PT3_T1_NS0_13GridEvenShareIS16_EET2_T4_E12temp_storage;
	add.s32 	%r257, %r256, %r255;
	st.shared.u8 	[%r257+8], %rs385;
	st.shared.u64 	[%r257+16], %rd439;
$L__BB10_116:
	bar.sync 	0;
	setp.ne.s32 	%p133, %r26, 0;
	@%p133 bra 	$L__BB10_118;
	ld.shared.u8 	%rs201, [_ZZN3cub18CUB_300001_SM_10006detail6reduce18DeviceReduceKernelINS2_10policy_hubIN4cuda3std3__45tupleIJblEEEyN6thrust24THRUST_300001_SM_1000_NS8cuda_cub9__find_if7functorIS9_EEE10Policy1000ENSB_12zip_iteratorINS8_IJNSD_26transform_input_iterator_tIbNSC_6detail35transform_pair_of_input_iterators_tIbNSB_6detail15normal_iteratorINSB_10device_ptrIiEEEESQ_NS7_8equal_toIiEEEENS7_10__not_fn_tINS7_10__identityEEEEENSB_17counting_iteratorIlNSB_11use_defaultESZ_SZ_EEEEEEEySF_S9_SV_EEvT0_PT3_T1_NS0_13GridEvenShareIS16_EET2_T4_E12temp_storage+24];
	ld.shared.u64 	%rd245, [_ZZN3cub18CUB_300001_SM_10006detail6reduce18DeviceReduceKernelINS2_10policy_hubIN4cuda3std3__45tupleIJblEEEyN6thrust24THRUST_300001_SM_1000_NS8cuda_cub9__find_if7functorIS9_EEE10Policy1000ENSB_12zip_iteratorINS8_IJNSD_26transform_input_iterator_tIbNSC_6detail35transform_pair_of_input_iterators_tIbNSB_6detail15normal_iteratorINSB_10device_ptrIiEEEESQ_NS7_8equal_toIiEEEENS7_10__not_fn_tINS7_10__identityEEEEENSB_17counting_iteratorIlNSB_11use_defaultESZ_SZ_EEEEEEEySF_S9_SV_EEvT0_PT3_T1_NS0_13GridEvenShareIS16_EET2_T4_E12temp_storage+32];
	and.b16  	%rs202, %rs385, 255;
	setp.eq.s16 	%p134, %rs202, 0;
	setp.eq.s16 	%p135, %rs201, 0;
	min.s64 	%rd246, %rd245, %rd439;
	selp.b16 	%rs203, %rs385, 1, %p135;
	selp.b16 	%rs204, %rs201, %rs203, %p134;
	and.b16  	%rs205, %rs204, 255;
	selp.b64 	%rd247, %rd439, %rd246, %p135;
	selp.b64 	%rd248, %rd245, %rd247, %p134;
	ld.shared.u8 	%rs206, [_ZZN3cub18CUB_300001_SM_10006detail6reduce18DeviceReduceKernelINS2_10policy_hubIN4cuda3std3__45tupleIJblEEEyN6thrust24THRUST_300001_SM_1000_NS8cuda_cub9__find_if7functorIS9_EEE10Policy1000ENSB_12zip_iteratorINS8_IJNSD_26transform_input_iterator_tIbNSC_6detail35transform_pair_of_input_iterators_tIbNSB_6detail15normal_iteratorINSB_10device_ptrIiEEEESQ_NS7_8equal_toIiEEEENS7_10__not_fn_tINS7_10__identityEEEEENSB_17counting_iteratorIlNSB_11use_defaultESZ_SZ_EEEEEEEySF_S9_SV_EEvT0_PT3_T1_NS0_13GridEvenShareIS16_EET2_T4_E12temp_storage+40];
	ld.shared.u64 	%rd249, [_ZZN3cub18CUB_300001_SM_10006detail6reduce18DeviceReduceKernelINS2_10policy_hubIN4cuda3std3__45tupleIJblEEEyN6thrust24THRUST_300001_SM_1000_NS8cuda_cub9__find_if7functorIS9_EEE10Policy1000ENSB_12zip_iteratorINS8_IJNSD_26transform_input_iterator_tIbNSC_6detail35transform_pair_of_input_iterators_tIbNSB_6detail15normal_iteratorINSB_10device_ptrIiEEEESQ_NS7_8equal_toIiEEEENS7_10__not_fn_tINS7_10__identityEEEEENSB_17counting_iteratorIlNSB_11use_defaultESZ_SZ_EEEEEEEySF_S9_SV_EEvT0_PT3_T1_NS0_13GridEvenShareIS16_EET2_T4_E12temp_storage+48];
	setp.eq.s16 	%p136, %rs205, 0;
	setp.eq.s16 	%p137, %rs206, 0;
	min.s64 	%rd250, %rd249, %rd248;
	selp.b16 	%rs207, %rs204, 1, %p137;
	selp.b16 	%rs208, %rs206, %rs207, %p136;
	and.b16  	%rs209, %rs208, 255;
	selp.b64 	%rd251, %rd248, %rd250, %p137;
	selp.b64 	%rd252, %rd249, %rd251, %p136;
	ld.shared.u8 	%rs210, [_ZZN3cub18CUB_300001_SM_10006detail6reduce18DeviceReduceKernelINS2_10policy_hubIN4cuda3std3__45tupleIJblEEEyN6thrust24THRUST_300001_SM_1000_NS8cuda_cub9__find_if7functorIS9_EEE10Policy1000ENSB_12zip_iteratorINS8_IJNSD_26transform_input_iterator_tIbNSC_6detail35transform_pair_of_input_iterators_tIbNSB_6detail15normal_iteratorINSB_10device_ptrIiEEEESQ_NS7_8equal_toIiEEEENS7_10__not_fn_tINS7_10__identityEEEEENSB_17counting_iteratorIlNSB_11use_defaultESZ_SZ_EEEEEEEySF_S9_SV_EEvT0_PT3_T1_NS0_13GridEvenShareIS16_EET2_T4_E12temp_storage+56];
	ld.shared.u64 	%rd253, [_ZZN3cub18CUB_300001_SM_10006detail6reduce18DeviceReduceKernelINS2_10policy_hubIN4cuda3std3__45tupleIJblEEEyN6thrust24THRUST_300001_SM_1000_NS8cuda_cub9__find_if7functorIS9_EEE10Policy1000ENSB_12zip_iteratorINS8_IJNSD_26transform_input_iterator_tIbNSC_6detail35transform_pair_of_input_iterators_tIbNSB_6detail15normal_iteratorINSB_10device_ptrIiEEEESQ_NS7_8equal_toIiEEEENS7_10__not_fn_tINS7_10__identityEEEEENSB_17counting_iteratorIlNSB_11use_defaultESZ_SZ_EEEEEEEySF_S9_SV_EEvT0_PT3_T1_NS0_13GridEvenShareIS16_EET2_T4_E12temp_storage+64];
	setp.eq.s16 	%p138, %rs209, 0;
	setp.eq.s16 	%p139, %rs210, 0;
	min.s64 	%rd254, %rd253, %rd252;
	selp.b16 	%rs211, %rs208, 1, %p139;
	selp.b16 	%rs212, %rs210, %rs211, %p138;
	and.b16  	%rs213, %rs212, 255;
	selp.b64 	%rd255, %rd252, %rd254, %p139;
	selp.b64 	%rd256, %rd253, %rd255, %p138;
	ld.shared.u8 	%rs214, [_ZZN3cub18CUB_300001_SM_10006detail6reduce18DeviceReduceKernelINS2_10policy_hubIN4cuda3std3__45tupleIJblEEEyN6thrust24THRUST_300001_SM_1000_NS8cuda_cub9__find_if7functorIS9_EEE10Policy1000ENSB_12zip_iteratorINS8_IJNSD_26transform_input_iterator_tIbNSC_6detail35transform_pair_of_input_iterators_tIbNSB_6detail15normal_iteratorINSB_10device_ptrIiEEEESQ_NS7_8equal_toIiEEEENS7_10__not_fn_tINS7_10__identityEEEEENSB_17counting_iteratorIlNSB_11use_defaultESZ_SZ_EEEEEEEySF_S9_SV_EEvT0_PT3_T1_NS0_13GridEvenShareIS16_EET2_T4_E12temp_storage+72];
	ld.shared.u64 	%rd257, [_ZZN3cub18CUB_300001_SM_10006detail6reduce18DeviceReduceKernelINS2_10policy_hubIN4cuda3std3__45tupleIJblEEEyN6thrust24THRUST_300001_SM_1000_NS8cuda_cub9__find_if7functorIS9_EEE10Policy1000ENSB_12zip_iteratorINS8_IJNSD_26transform_input_iterator_tIbNSC_6detail35transform_pair_of_input_iterators_tIbNSB_6detail15normal_iteratorINSB_10device_ptrIiEEEESQ_NS7_8equal_toIiEEEENS7_10__not_fn_tINS7_10__identityEEEEENSB_17counting_iteratorIlNSB_11use_defaultESZ_SZ_EEEEEEEySF_S9_SV_EEvT0_PT3_T1_NS0_13GridEvenShareIS16_EET2_T4_E12temp_storage+80];
	setp.eq.s16 	%p140, %rs213, 0;
	setp.eq.s16 	%p141, %rs214, 0;
	min.s64 	%rd258, %rd257, %rd256;
	selp.b16 	%rs215, %rs212, 1, %p141;
	selp.b16 	%rs216, %rs214, %rs215, %p140;
	and.b16  	%rs217, %rs216, 255;
	selp.b64 	%rd259, %rd256, %rd258, %p141;
	selp.b64 	%rd260, %rd257, %rd259, %p140;
	ld.shared.u8 	%rs218, [_ZZN3cub18CUB_300001_SM_10006detail6reduce18DeviceReduceKernelINS2_10policy_hubIN4cuda3std3__45tupleIJblEEEyN6thrust24THRUST_300001_SM_1000_NS8cuda_cub9__find_if7functorIS9_EEE10Policy1000ENSB_12zip_iteratorINS8_IJNSD_26transform_input_iterator_tIbNSC_6detail35transform_pair_of_input_iterators_tIbNSB_6detail15normal_iteratorINSB_10device_ptrIiEEEESQ_NS7_8equal_toIiEEEENS7_10__not_fn_tINS7_10__identityEEEEENSB_17counting_iteratorIlNSB_11use_defaultESZ_SZ_EEEEEEEySF_S9_SV_EEvT0_PT3_T1_NS0_13GridEvenShareIS16_EET2_T4_E12temp_storage+88];
	ld.shared.u64 	%rd261, [_ZZN3cub18CUB_300001_SM_10006detail6reduce18DeviceReduceKernelINS2_10policy_hubIN4cuda3std3__45tupleIJblEEEyN6thrust24THRUST_300001_SM_1000_NS8cuda_cub9__find_if7functorIS9_EEE10Policy1000ENSB_12zip_iteratorINS8_IJNSD_26transform_input_iterator_tIbNSC_6detail35transform_pair_of_input_iterators_tIbNSB_6detail15normal_iteratorINSB_10device_ptrIiEEEESQ_NS7_8equal_toIiEEEENS7_10__not_fn_tINS7_10__identityEEEEENSB_17counting_iteratorIlNSB_11use_defaultESZ_SZ_EEEEEEEySF_S9_SV_EEvT0_PT3_T1_NS0_13GridEvenShareIS16_EET2_T4_E12temp_storage+96];
	setp.eq.s16 	%p142, %rs217, 0;
	setp.eq.s16 	%p143, %rs218, 0;
	min.s64 	%rd262, %rd261, %rd260;
	selp.b16 	%rs219, %rs216, 1, %p143;
	selp.b16 	%rs220, %rs218, %rs219, %p142;
	and.b16  	%rs221, %rs220, 255;
	selp.b64 	%rd263, %rd260, %rd262, %p143;
	selp.b64 	%rd264, %rd261, %rd263, %p142;
	ld.shared.u8 	%rs222, [_ZZN3cub18CUB_300001_SM_10006detail6reduce18DeviceReduceKernelINS2_10policy_hubIN4cuda3std3__45tupleIJblEEEyN6thrust24THRUST_300001_SM_1000_NS8cuda_cub9__find_if7functorIS9_EEE10Policy1000ENSB_12zip_iteratorINS8_IJNSD_26transform_input_iterator_tIbNSC_6detail35transform_pair_of_input_iterators_tIbNSB_6detail15normal_iteratorINSB_10device_ptrIiEEEESQ_NS7_8equal_toIiEEEENS7_10__not_fn_tINS7_10__identityEEEEENSB_17counting_iteratorIlNSB_11use_defaultESZ_SZ_EEEEEEEySF_S9_SV_EEvT0_PT3_T1_NS0_13GridEvenShareIS16_EET2_T4_E12temp_storage+104];
	ld.shared.u64 	%rd265, [_ZZN3cub18CUB_300001_SM_10006detail6reduce18DeviceReduceKernelINS2_10policy_hubIN4cuda3std3__45tupleIJblEEEyN6thrust24THRUST_300001_SM_1000_NS8cuda_cub9__find_if7functorIS9_EEE10Policy1000ENSB_12zip_iteratorINS8_IJNSD_26transform_input_iterator_tIbNSC_6detail35transform_pair_of_input_iterators_tIbNSB_6detail15normal_iteratorINSB_10device_ptrIiEEEESQ_NS7_8equal_toIiEEEENS7_10__not_fn_tINS7_10__identityEEEEENSB_17counting_iteratorIlNSB_11use_defaultESZ_SZ_EEEEEEEySF_S9_SV_EEvT0_PT3_T1_NS0_13GridEvenShareIS16_EET2_T4_E12temp_storage+112];
	setp.eq.s16 	%p144, %rs221, 0;
	setp.eq.s16 	%p145, %rs222, 0;
	min.s64 	%rd266, %rd265, %rd264;
	selp.b16 	%rs223, %rs220, 1, %p145;
	selp.b16 	%rs224, %rs222, %rs223, %p144;
	and.b16  	%rs225, %rs224, 255;
	selp.b64 	%rd267, %rd264, %rd266, %p145;
	selp.b64 	%rd268, %rd265, %rd267, %p144;
	ld.shared.u8 	%rs226, [_ZZN3cub18CUB_300001_SM_10006detail6reduce18DeviceReduceKernelINS2_10policy_hubIN4cuda3std3__45tupleIJblEEEyN6thrust24THRUST_300001_SM_1000_NS8cuda_cub9__find_if7functorIS9_EEE10Policy1000ENSB_12zip_iteratorINS8_IJNSD_26transform_input_iterator_tIbNSC_6detail35transform_pair_of_input_iterators_tIbNSB_6detail15normal_iteratorINSB_10device_ptrIiEEEESQ_NS7_8equal_toIiEEEENS7_10__not_fn_tINS7_10__identityEEEEENSB_17counting_iteratorIlNSB_11use_defaultESZ_SZ_EEEEEEEySF_S9_SV_EEvT0_PT3_T1_NS0_13GridEvenShareIS16_EET2_T4_E12temp_storage+120];
	ld.shared.u64 	%rd269, [_ZZN3cub18CUB_300001_SM_10006detail6reduce18DeviceReduceKernelINS2_10policy_hubIN4cuda3std3__45tupleIJblEEEyN6thrust24THRUST_300001_SM_1000_NS8cuda_cub9__find_if7functorIS9_EEE10Policy1000ENSB_12zip_iteratorINS8_IJNSD_26transform_input_iterator_tIbNSC_6detail35transform_pair_of_input_iterators_tIbNSB_6detail15normal_iteratorINSB_10device_ptrIiEEEESQ_NS7_8equal_toIiEEEENS7_10__not_fn_tINS7_10__identityEEEEENSB_17counting_iteratorIlNSB_11use_defaultESZ_SZ_EEEEEEEySF_S9_SV_EEvT0_PT3_T1_NS0_13GridEvenShareIS16_EET2_T4_E12temp_storage+128];
	setp.eq.s16 	%p146, %rs225, 0;
	setp.eq.s16 	%p147, %rs226, 0;
	min.s64 	%rd270, %rd269, %rd268;
	selp.b16 	%rs227, %rs224, 1, %p147;
	selp.b16 	%rs385, %rs226, %rs227, %p146;
	selp.b64 	%rd271, %rd268, %rd270, %p147;
	selp.b64 	%rd439, %rd269, %rd271, %p146;
$L__BB10_118:
	mov.u32 	%r539, %tid.x;
	setp.ne.s32 	%p324, %r539, 0;
	@%p324 bra 	$L__BB10_120;
	ld.param.u64 	%rd429, [_ZN3cub18CUB_300001_SM_10006detail6reduce18DeviceReduceKernelINS2_10policy_hubIN4cuda3std3__45tupleIJblEEEyN6thrust24THRUST_300001_SM_1000_NS8cuda_cub9__find_if7functorIS9_EEE10Policy1000ENSB_12zip_iteratorINS8_IJNSD_26transform_input_iterator_tIbNSC_6detail35transform_pair_of_input_iterators_tIbNSB_6detail15normal_iteratorINSB_10device_ptrIiEEEESQ_NS7_8equal_toIiEEEENS7_10__not_fn_tINS7_10__identityEEEEENSB_17counting_iteratorIlNSB_11use_defaultESZ_SZ_EEEEEEEySF_S9_SV_EEvT0_PT3_T1_NS0_13GridEvenShareIS16_EET2_T4__param_1];
	cvta.to.global.u64 	%rd426, %rd429;
	mul.wide.u32 	%rd427, %r2, 16;
	add.s64 	%rd428, %rd426, %rd427;
	st.global.u8 	[%rd428], %rs385;
	st.global.u64 	[%rd428+8], %rd439;
$L__BB10_120:
	ret;

}
	// .globl	_ZN3cub18CUB_300001_SM_10006detail6reduce28DeviceReduceSingleTileKernelINS2_10policy_hubIN4cuda3std3__45tupleIJblEEEyN6thrust24THRUST_300001_SM_1000_NS8cuda_cub9__find_if7functorIS9_EEE10Policy1000EPS9_SI_iSF_S9_S9_NS7_10__identityEEEvT0_T1_T2_T3_T4_T6_
.visible .entry _ZN3cub18CUB_300001_SM_10006detail6reduce28DeviceReduceSingleTileKernelINS2_10policy_hubIN4cuda3std3__45tupleIJblEEEyN6thrust24THRUST_300001_SM_1000_NS8cuda_cub9__find_if7functorIS9_EEE10Policy1000EPS9_SI_iSF_S9_S9_NS7_10__identityEEEvT0_T1_T2_T3_T4_T6_(
	.param .u64 .ptr .align 1 _ZN3cub18CUB_300001_SM_10006detail6reduce28DeviceReduceSingleTileKernelINS2_10policy_hubIN4cuda3std3__45tupleIJblEEEyN6thrust24THRUST_300001_SM_1000_NS8cuda_cub9__find_if7functorIS9_EEE10Policy1000EPS9_SI_iSF_S9_S9_NS7_10__identityEEEvT0_T1_T2_T3_T4_T6__param_0,
	.param .u64 .ptr .align 1 _ZN3cub18CUB_300001_SM_10006detail6reduce28DeviceReduceSingleTileKernelINS2_10policy_hubIN4cuda3std3__45tupleIJblEEEyN6thrust24THRUST_300001_SM_1000_NS8cuda_cub9__find_if7functorIS9_EEE10Policy1000EPS9_SI_iSF_S9_S9_NS7_10__identityEEEvT0_T1_T2_T3_T4_T6__param_1,
	.param .u32 _ZN3cub18CUB_300001_SM_10006detail6reduce28DeviceReduceSingleTileKernelINS2_10policy_hubIN4cuda3std3__45tupleIJblEEEyN6thrust24THRUST_300001_SM_1000_NS8cuda_cub9__find_if7functorIS9_EEE10Policy1000EPS9_SI_iSF_S9_S9_NS7_10__identityEEEvT0_T1_T2_T3_T4_T6__param_2,
	.param .align 1 .b8 _ZN3cub18CUB_300001_SM_10006detail6reduce28DeviceReduceSingleTileKernelINS2_10policy_hubIN4cuda3std3__45tupleIJblEEEyN6thrust24THRUST_300001_SM_1000_NS8cuda_cub9__find_if7functorIS9_EEE10Policy1000EPS9_SI_iSF_S9_S9_NS7_10__identityEEEvT0_T1_T2_T3_T4_T6__param_3[1],
	.param .align 8 .b8 _ZN3cub18CUB_300001_SM_10006detail6reduce28DeviceReduceSingleTileKernelINS2_10policy_hubIN4cuda3std3__45tupleIJblEEEyN6thrust24THRUST_300001_SM_1000_NS8cuda_cub9__find_if7functorIS9_EEE10Policy1000EPS9_SI_iSF_S9_S9_NS7_10__identityEEEvT0_T1_T2_T3_T4_T6__param_4[16],
	.param .align 1 .b8 _ZN3cub18CUB_300001_SM_10006detail6reduce28DeviceReduceSingleTileKernelINS2_10policy_hubIN4cuda3std3__45tupleIJblEEEyN6thrust24THRUST_300001_SM_1000_NS8cuda_cub9__find_if7functorIS9_EEE10Policy1000EPS9_SI_iSF_S9_S9_NS7_10__identityEEEvT0_T1_T2_T3_T4_T6__param_5[1]
)
.maxntid 256
.minnctapersm 1
{
	.reg .pred 	%p<188>;
	.reg .b16 	%rs<340>;
	.reg .b32 	%r<406>;
	.reg .b64 	%rd<359>;
	// demoted variable
	.shared .align 8 .b8 _ZZN3cub18CUB_300001_SM_10006detail6reduce28DeviceReduceSingleTileKernelINS2_10policy_hubIN4cuda3std3__45tupleIJblEEEyN6thrust24THRUST_300001_SM_1000_NS8cuda_cub9__find_if7functorIS9_EEE10Policy1000EPS9_SI_iSF_S9_S9_NS7_10__identityEEEvT0_T1_T2_T3_T4_T6_E12temp_storage[152];
	ld.param.u64 	%rd106, [_ZN3cub18CUB_300001_SM_10006detail6reduce28DeviceReduceSingleTileKernelINS2_10policy_hubIN4cuda3std3__45tupleIJblEEEyN6thrust24THRUST_300001_SM_1000_NS8cuda_cub9__find_if7functorIS9_EEE10Policy1000EPS9_SI_iSF_S9_S9_NS7_10__identityEEEvT0_T1_T2_T3_T4_T6__param_4+8];
	ld.param.u64 	%rd105, [_ZN3cub18CUB_300001_SM_10006detail6reduce28DeviceReduceSingleTileKernelINS2_10policy_hubIN4cuda3std3__45tupleIJblEEEyN6thrust24THRUST_300001_SM_1000_NS8cuda_cub9__find_if7functorIS9_EEE10Policy1000EPS9_SI_iSF_S9_S9_NS7_10__identityEEEvT0_T1_T2_T3_T4_T6__param_0];
	ld.param.u64 	%rd107, [_ZN3cub18CUB_300001_SM_10006detail6reduce28DeviceReduceSingleTileKernelINS2_10policy_hubIN4cuda3std3__45tupleIJblEEEyN6thrust24THRUST_300001_SM_1000_NS8cuda_cub9__find_if7functorIS9_EEE10Policy1000EPS9_SI_iSF_S9_S9_NS7_10__identityEEEvT0_T1_T2_T3_T4_T6__param_1];
	ld.param.u32 	%r38, [_ZN3cub18CUB_300001_SM_10006detail6reduce28DeviceReduceSingleTileKernelINS2_10policy_hubIN4cuda3std3__45tupleIJblEEEyN6thrust24THRUST_300001_SM_1000_NS8cuda_cub9__find_if7functorIS9_EEE10Policy1000EPS9_SI_iSF_S9_S9_NS7_10__identityEEEvT0_T1_T2_T3_T4_T6__param_2];
	ld.param.u8 	%rs82, [_ZN3cub18CUB_300001_SM_10006detail6reduce28DeviceReduceSingleTileKernelINS2_10policy_hubIN4cuda3std3__45tupleIJblEEEyN6thrust24THRUST_300001_SM_1000_NS8cuda_cub9__find_if7functorIS9_EEE10Policy1000EPS9_SI_iSF_S9_S9_NS7_10__identityEEEvT0_T1_T2_T3_T4_T6__param_4];
	cvta.to.global.u64 	%rd1, %rd107;
	setp.ne.s32 	%p1, %r38, 0;
	@%p1 bra 	$L__BB11_3;
	mov.u32 	%r392, %tid.x;
	setp.ne.s32 	%p187, %r392, 0;
	@%p187 bra 	$L__BB11_112;
	st.global.u8 	[%rd1], %rs82;
	st.global.u64 	[%rd1+8], %rd106;
	bra.uni 	$L__BB11_112;
$L__BB11_3:
	setp.gt.s32 	%p2, %r38, 1023;
	@%p2 bra 	$L__BB11_74;
	mov.u32 	%r1, %tid.x;
	setp.ge.s32 	%p77, %r1, %r38;
	mov.b16 	%rs311, 0;
	mov.b64 	%rd329, 0;
	mov.u32 	%r396, %r1;
	@%p77 bra 	$L__BB11_6;
	mul.wide.u32 	%rd234, %r1, 16;
	add.s64 	%rd231, %rd105, %rd234;
	// begin inline asm
	ld.global.nc.u64 %rd230, [%rd231];
	// end inline asm
	add.s64 	%rd233, %rd231, 8;
	// begin inline asm
	ld.global.nc.u64 %rd329, [%rd233];
	// end inline asm
	cvt.u16.u64 	%rs311, %rd230;
	add.s32 	%r396, %r1, 256;
$L__BB11_6:
	setp.ge.s32 	%p78, %r396, %r38;
	@%p78 bra 	$L__BB11_12;
	not.b32 	%r158, %r396;
	add.s32 	%r4, %r38, %r158;
	and.b32  	%r159, %r4, 768;
	setp.eq.s32 	%p79, %r159, 768;
	@%p79 bra 	$L__BB11_10;
	mul.wide.u32 	%rd236, %r396, 16;
	add.s64 	%rd323, %rd105, %rd236;
	shr.u32 	%r160, %r4, 8;
	add.s32 	%r161, %r160, 1;
	and.b32  	%r162, %r161, 3;
	neg.s32 	%r394, %r162;
$L__BB11_9:
	.pragma "nounroll";
	// begin inline asm
	ld.global.nc.u64 %rd237, [%rd323];
	// end inline asm
	add.s64 	%rd240, %rd323, 8;
	// begin inline asm
	ld.global.nc.u64 %rd239, [%rd240];
	// end inline asm
	cvt.u16.u64 	%rs190, %rd237;
	and.b16  	%rs191, %rs190, 255;
	and.b16  	%rs192, %rs311, 255;
	setp.eq.s16 	%p80, %rs192, 0;
	setp.eq.s16 	%p81, %rs191, 0;
	min.s64 	%rd241, %rd239, %rd329;
	selp.b64 	%rd242, %rd329, %rd241, %p81;
	selp.b64 	%rd329, %rd239, %rd242, %p80;
	selp.b16 	%rs193, %rs311, 1, %p81;
	selp.b16 	%rs311, %rs190, %rs193, %p80;
	add.s32 	%r396, %r396, 256;
	add.s64 	%rd323, %rd323, 4096;
	add.s32 	%r394, %r394, 1;
	setp.ne.s32 	%p82, %r394, 0;
	@%p82 bra 	$L__BB11_9;
$L__BB11_10:
	setp.lt.u32 	%p83, %r4, 768;
	@%p83 bra 	$L__BB11_12;
$L__BB11_11:
	mul.wide.s32 	%rd259, %r396, 16;
	add.s64 	%rd244, %rd105, %rd259;
	// begin inline asm
	ld.global.nc.u64 %rd243, [%rd244];
	// end inline asm
	add.s64 	%rd246, %rd244, 8;
	// begin inline asm
	ld.global.nc.u64 %rd245, [%rd246];
	// end inline asm
	cvt.u16.u64 	%rs194, %rd243;
	and.b16  	%rs195, %rs194, 255;
	and.b16  	%rs196, %rs311, 255;
	setp.eq.s16 	%p84, %rs196, 0;
	setp.eq.s16 	%p85, %rs195, 0;
	min.s64 	%rd260, %rd245, %rd329;
	selp.b64 	%rd261, %rd329, %rd260, %p85;
	selp.b64 	%rd262, %rd245, %rd261, %p84;
	selp.b16 	%rs197, %rs311, 1, %p85;
	selp.b16 	%rs198, %rs194, %rs197, %p84;
	and.b16  	%rs199, %rs198, 255;
	add.s64 	%rd248, %rd244, 4096;
	// begin inline asm
	ld.global.nc.u64 %rd247, [%rd248];
	// end inline asm
	add.s64 	%rd250, %rd244, 4104;
	// begin inline asm
	ld.global.nc.u64 %rd249, [%rd250];
	// end inline asm
	cvt.u16.u64 	%rs200, %rd247;
	and.b16  	%rs201, %rs200, 255;
	setp.eq.s16 	%p86, %rs199, 0;
	setp.eq.s16 	%p87, %rs201, 0;
	min.s64 	%rd263, %rd249, %rd262;
	selp.b64 	%rd264, %rd262, %rd263, %p87;
	selp.b64 	%rd265, %rd249, %rd264, %p86;
	selp.b16 	%rs202, %rs198, 1, %p87;
	selp.b16 	%rs203, %rs200, %rs202, %p86;
	and.b16  	%rs204, %rs203, 255;
	add.s64 	%rd252, %rd244, 8192;
	// begin inline asm
	ld.global.nc.u64 %rd251, [%rd252];
	// end inline asm
	add.s64 	%rd254, %rd244, 8200;
	// begin inline asm
	ld.global.nc.u64 %rd253, [%rd254];
	// end inline asm
	cvt.u16.u64 	%rs205, %rd251;
	and.b16  	%rs206, %rs205, 255;
	setp.eq.s16 	%p88, %rs204, 0;
	setp.eq.s16 	%p89, %rs206, 0;
	min.s64 	%rd266, %rd253, %rd265;
	selp.b64 	%rd267, %rd265, %rd266, %p89;
	selp.b64 	%rd268, %rd253, %rd267, %p88;
	selp.b16 	%rs207, %rs203, 1, %p89;
	selp.b16 	%rs208, %rs205, %rs207, %p88;
	and.b16  	%rs209, %rs208, 255;
	add.s64 	%rd256, %rd244, 12288;
	// begin inline asm
	ld.global.nc.u64 %rd255, [%rd256];
	// end inline asm
	add.s64 	%rd258, %rd244, 12296;
	// begin inline asm
	ld.global.nc.u64 %rd257, [%rd258];
	// end inline asm
	cvt.u16.u64 	%rs210, %rd255;
	and.b16  	%rs211, %rs210, 255;
	setp.eq.s16 	%p90, %rs209, 0;
	setp.eq.s16 	%p91, %rs211, 0;
	min.s64 	%rd269, %rd257, %rd268;
	selp.b64 	%rd270, %rd268, %rd269, %p91;
	selp.b64 	%rd329, %rd257, %rd270, %p90;
	selp.b16 	%rs212, %rs208, 1, %p91;
	selp.b16 	%rs311, %rs210, %rs212, %p90;
	add.s32 	%r396, %r396, 1024;
	setp.lt.s32 	%p92, %r396, %r38;
	@%p92 bra 	$L__BB11_11;
$L__BB11_12:
	setp.lt.s32 	%p93, %r38, 256;
	@%p93 bra 	$L__BB11_37;
	// begin inline asm
	mov.u32 %r281, %laneid;
	// end inline asm
	cvt.u32.u16 	%r302, %rs311;
	and.b32  	%r283, %r302, 255;
	mov.b32 	%r299, 1;
	mov.b32 	%r300, 31;
	mov.b32 	%r301, -1;
	// begin inline asm
	shfl.sync.down.b32 %r282, %r283, %r299, %r300, %r301;
	// end inline asm
	// begin inline asm
	shfl.sync.down.b32 %r287, %r288, %r299, %r300, %r301;
	// end inline asm
	mov.b64 	{%r293, %r298}, %rd329;
	// begin inline asm
	shfl.sync.down.b32 %r292, %r293, %r299, %r300, %r301;
	// end inline asm
	// begin inline asm
	shfl.sync.down.b32 %r297, %r298, %r299, %r300, %r301;
	// end inline asm
	mov.b64 	%rd14, {%r292, %r297};
	cvt.u16.u32 	%rs10, %r282;
	setp.gt.s32 	%p143, %r281, 30;
	@%p143 bra 	$L__BB11_17;
	and.b16  	%rs254, %rs311, 255;
	setp.eq.s16 	%p144, %rs254, 0;
	and.b16  	%rs255, %rs10, 255;
	setp.eq.s16 	%p145, %rs255, 0;
	or.pred  	%p146, %p144, %p145;
	@%p146 bra 	$L__BB11_16;
	min.s64 	%rd329, %rd14, %rd329;
	mov.b16 	%rs311, 1;
	bra.uni 	$L__BB11_17;
$L__BB11_16:
	setp.eq.s16 	%p147, %rs254, 0;
	selp.b64 	%rd329, %rd14, %rd329, %p147;
	selp.b16 	%rs311, %rs10, %rs311, %p147;
$L__BB11_17:
	cvt.u32.u16 	%r323, %rs311;
	and.b32  	%r304, %r323, 255;
	mov.b32 	%r320, 2;
	mov.b32 	%r321, 31;
	mov.b32 	%r322, -1;
	// begin inline asm
	shfl.sync.down.b32 %r303, %r304, %r320, %r321, %r322;
	// end inline asm
	// begin inline asm
	shfl.sync.down.b32 %r308, %r309, %r320, %r321, %r322;
	// end inline asm
	mov.b64 	{%r314, %r319}, %rd329;
	// begin inline asm
	shfl.sync.down.b32 %r313, %r314, %r320, %r321, %r322;
	// end inline asm
	// begin inline asm
	shfl.sync.down.b32 %r318, %r319, %r320, %r321, %r322;
	// end inline asm
	mov.b64 	%rd18, {%r313, %r318};
	cvt.u16.u32 	%rs13, %r303;
	setp.gt.s32 	%p148, %r281, 29;
	@%p148 bra 	$L__BB11_21;
	and.b16  	%rs258, %rs311, 255;
	setp.eq.s16 	%p149, %rs258, 0;
	and.b16  	%rs259, %rs13, 255;
	setp.eq.s16 	%p150, %rs259, 0;
	or.pred  	%p151, %p149, %p150;
	@%p151 bra 	$L__BB11_20;
	min.s64 	%rd329, %rd18, %rd329;
	mov.b16 	%rs311, 1;
	bra.uni 	$L__BB11_21;
$L__BB11_20:
	setp.eq.s16 	%p152, %rs258, 0;
	selp.b64 	%rd329, %rd18, %rd329, %p152;
	selp.b16 	%rs311, %rs13, %rs311, %p152;
$L__BB11_21:
	cvt.u32.u16 	%r344, %rs311;
	and.b32  	%r325, %r344, 255;
	mov.b32 	%r341, 4;
	mov.b32 	%r342, 31;
	mov.b32 	%r343, -1;
	// begin inline asm
	shfl.sync.down.b32 %r324, %r325, %r341, %r342, %r343;
	// end inline asm
	// begin inline asm
	shfl.sync.down.b32 %r329, %r330, %r341, %r342, %r343;
	// end inline asm
	mov.b64 	{%r335, %r340}, %rd329;
	// begin inline asm
	shfl.sync.down.b32 %r334, %r335, %r341, %r342, %r343;
	// end inline asm
	// begin inline asm
	shfl.sync.down.b32 %r339, %r340, %r341, %r342, %r343;
	// end inline asm
	mov.b64 	%rd22, {%r334, %r339};
	cvt.u16.u32 	%rs16, %r324;
	setp.gt.s32 	%p153, %r281, 27;
	@%p153 bra 	$L__BB11_25;
	and.b16  	%rs262, %rs311, 255;
	setp.eq.s16 	%p154, %rs262, 0;
	and.b16  	%rs263, %rs16, 255;
	setp.eq.s16 	%p155, %rs263, 0;
	or.pred  	%p156, %p154, %p155;
	@%p156 bra 	$L__BB11_24;
	min.s64 	%rd329, %rd22, %rd329;
	mov.b16 	%rs311, 1;
	bra.uni 	$L__BB11_25;
$L__BB11_24:
	setp.eq.s16 	%p157, %rs262, 0;
	selp.b64 	%rd329, %rd22, %rd329, %p157;
	selp.b16 	%rs311, %rs16, %rs311, %p157;
$L__BB11_25:
	cvt.u32.u16 	%r365, %rs311;
	and.b32  	%r346, %r365, 255;
	mov.b32 	%r362, 8;
	mov.b32 	%r363, 31;
	mov.b32 	%r364, -1;
	// begin inline asm
	shfl.sync.down.b32 %r345, %r346, %r362, %r363, %r364;
	// end inline asm
	// begin inline asm
	shfl.sync.down.b32 %r350, %r351, %r362, %r363, %r364;
	// end inline asm
	mov.b64 	{%r356, %r361}, %rd329;
	// begin inline asm
	shfl.sync.down.b32 %r355, %r356, %r362, %r363, %r364;
	// end inline asm
	// begin inline asm
	shfl.sync.down.b32 %r360, %r361, %r362, %r363, %r364;
	// end inline asm
	mov.b64 	%rd26, {%r355, %r360};
	cvt.u16.u32 	%rs19, %r345;
	setp.gt.s32 	%p158, %r281, 23;
	@%p158 bra 	$L__BB11_29;
	and.b16  	%rs266, %rs311, 255;
	setp.eq.s16 	%p159, %rs266, 0;
	and.b16  	%rs267, %rs19, 255;
	setp.eq.s16 	%p160, %rs267, 0;
	or.pred  	%p161, %p159, %p160;
	@%p161 bra 	$L__BB11_28;
	min.s64 	%rd329, %rd26, %rd329;
	mov.b16 	%rs311, 1;
	bra.uni 	$L__BB11_29;
$L__BB11_28:
	setp.eq.s16 	%p162, %rs266, 0;
	selp.b64 	%rd329, %rd26, %rd329, %p162;
	selp.b16 	%rs311, %rs19, %rs311, %p162;
$L__BB11_29:
	cvt.u32.u16 	%r386, %rs311;
	and.b32  	%r367, %r386, 255;
	mov.b32 	%r383, 16;
	mov.b32 	%r384, 31;
	mov.b32 	%r385, -1;
	// begin inline asm
	shfl.sync.down.b32 %r366, %r367, %r383, %r384, %r385;
	// end inline asm
	// begin inline asm
	shfl.sync.down.b32 %r371, %r372, %r383, %r384, %r385;
	// end inline asm
	mov.b64 	{%r377, %r382}, %rd329;
	// begin inline asm
	shfl.sync.down.b32 %r376, %r377, %r383, %r384, %r385;
	// end inline asm
	// begin inline asm
	shfl.sync.down.b32 %r381, %r382, %r383, %r384, %r385;
	// end inline asm
	mov.b64 	%rd30, {%r376, %r381};
	cvt.u16.u32 	%rs22, %r366;
	setp.gt.s32 	%p163, %r281, 15;
	@%p163 bra 	$L__BB11_33;
	and.b16  	%rs270, %rs311, 255;
	setp.eq.s16 	%p164, %rs270, 0;
	and.b16  	%rs271, %rs22, 255;
	setp.eq.s16 	%p165, %rs271, 0;
	or.pred  	%p166, %p164, %p165;
	@%p166 bra 	$L__BB11_32;
	min.s64 	%rd329, %rd30, %rd329;
	mov.b16 	%rs311, 1;
	bra.uni 	$L__BB11_33;
$L__BB11_32:
	setp.eq.s16 	%p167, %rs270, 0;
	selp.b64 	%rd329, %rd30, %rd329, %p167;
	selp.b16 	%rs311, %rs22, %rs311, %p167;
$L__BB11_33:
	setp.ne.s32 	%p168, %r281, 0;
	@%p168 bra 	$L__BB11_35;
	shr.u32 	%r387, %r1, 1;
	and.b32  	%r388, %r387, 496;
	mov.u32 	%r389, _ZZN3cub18CUB_300001_SM_10006detail6reduce28DeviceReduceSingleTileKernelINS2_10policy_hubIN4cuda3std3__45tupleIJblEEEyN6thrust24THRUST_300001_SM_1000_NS8cuda_cub9__find_if7functorIS9_EEE10Policy1000EPS9_SI_iSF_S9_S9_NS7_10__identityEEEvT0_T1_T2_T3_T4_T6_E12temp_storage;
	add.s32 	%r390, %r389, %r388;
	st.shared.u8 	[%r390+8], %rs311;
	st.shared.u64 	[%r390+16], %rd329;
$L__BB11_35:
	bar.sync 	0;
	setp.ne.s32 	%p169, %r1, 0;
	@%p169 bra 	$L__BB11_110;
	ld.shared.u8 	%rs274, [_ZZN3cub18CUB_300001_SM_10006detail6reduce28DeviceReduceSingleTileKernelINS2_10policy_hubIN4cuda3std3__45tupleIJblEEEyN6thrust24THRUST_300001_SM_1000_NS8cuda_cub9__find_if7functorIS9_EEE10Policy1000EPS9_SI_iSF_S9_S9_NS7_10__identityEEEvT0_T1_T2_T3_T4_T6_E12temp_storage+24];
	ld.shared.u64 	%rd292, [_ZZN3cub18CUB_300001_SM_10006detail6reduce28DeviceReduceSingleTileKernelINS2_10policy_hubIN4cuda3std3__45tupleIJblEEEyN6thrust24THRUST_300001_SM_1000_NS8cuda_cub9__find_if7functorIS9_EEE10Policy1000EPS9_SI_iSF_S9_S9_NS7_10__identityEEEvT0_T1_T2_T3_T4_T6_E12temp_storage+32];
	and.b16  	%rs275, %rs311, 255;
	setp.eq.s16 	%p170, %rs275, 0;
	setp.eq.s16 	%p171, %rs274, 0;
	min.s64 	%rd293, %rd292, %rd329;
	selp.b64 	%rd294, %rd329, %rd293, %p171;
	selp.b64 	%rd295, %rd292, %rd294, %p170;
	selp.b16 	%rs276, %rs311, 1, %p171;
	selp.b16 	%rs277, %rs274, %rs276, %p170;
	and.b16  	%rs278, %rs277, 255;
	ld.shared.u8 	%rs279, [_ZZN3cub18CUB_300001_SM_10006detail6reduce28DeviceReduceSingleTileKernelINS2_10policy_hubIN4cuda3std3__45tupleIJblEEEyN6thrust24THRUST_300001_SM_1000_NS8cuda_cub9__find_if7functorIS9_EEE10Policy1000EPS9_SI_iSF_S9_S9_NS7_10__identityEEEvT0_T1_T2_T3_T4_T6_E12temp_storage+40];
	ld.shared.u64 	%rd296, [_ZZN3cub18CUB_300001_SM_10006detail6reduce28DeviceReduceSingleTileKernelINS2_10policy_hubIN4cuda3std3__45tupleIJblEEEyN6thrust24THRUST_300001_SM_1000_NS8cuda_cub9__find_if7functorIS9_EEE10Policy1000EPS9_SI_iSF_S9_S9_NS7_10__identityEEEvT0_T1_T2_T3_T4_T6_E12temp_storage+48];
	setp.eq.s16 	%p172, %rs278, 0;
	setp.eq.s16 	%p173, %rs279, 0;
	min.s64 	%rd297, %rd296, %rd295;
	selp.b64 	%rd298, %rd295, %rd297, %p173;
	selp.b64 	%rd299, %rd296, %rd298, %p172;
	selp.b16 	%rs280, %rs277, 1, %p173;
	selp.b16 	%rs281, %rs279, %rs280, %p172;
	and.b16  	%rs282, %rs281, 255;
	ld.shared.u8 	%rs283, [_ZZN3cub18CUB_300001_SM_10006detail6reduce28DeviceReduceSingleTileKernelINS2_10policy_hubIN4cuda3std3__45tupleIJblEEEyN6thrust24THRUST_300001_SM_1000_NS8cuda_cub9__find_if7functorIS9_EEE10Policy1000EPS9_SI_iSF_S9_S9_NS7_10__identityEEEvT0_T1_T2_T3_T4_T6_E12temp_storage+56];
	ld.shared.u64 	%rd300, [_ZZN3cub18CUB_300001_SM_10006detail6reduce28DeviceReduceSingleTileKernelINS2_10policy_hubIN4cuda3std3__45tupleIJblEEEyN6thrust24THRUST_300001_SM_1000_NS8cuda_cub9__find_if7functorIS9_EEE10Policy1000EPS9_SI_iSF_S9_S9_NS7_10__identityEEEvT0_T1_T2_T3_T4_T6_E12temp_storage+64];
	setp.eq.s16 	%p174, %rs282, 0;
	setp.eq.s16 	%p175, %rs283, 0;
	min.s64 	%rd301, %rd300, %rd299;
	selp.b16 	%rs284, %rs281, 1, %p175;
	selp.b16 	%rs285, %rs283, %rs284, %p174;
	and.b16  	%rs286, %rs285, 255;
	selp.b64 	%rd302, %rd299, %rd301, %p175;
	selp.b64 	%rd303, %rd300, %rd302, %p174;
	ld.shared.u8 	%rs287, [_ZZN3cub18CUB_300001_SM_10006detail6reduce28DeviceReduceSingleTileKernelINS2_10policy_hubIN4cuda3std3__45tupleIJblEEEyN6thrust24THRUST_300001_SM_1000_NS8cuda_cub9__find_if7functorIS9_EEE10Policy1000EPS9_SI_iSF_S9_S9_NS7_10__identityEEEvT0_T1_T2_T3_T4_T6_E12temp_storage+72];
	ld.shared.u64 	%rd304, [_ZZN3cub18CUB_300001_SM_10006detail6reduce28DeviceReduceSingleTileKernelINS2_10policy_hubIN4cuda3std3__45tupleIJblEEEyN6thrust24THRUST_300001_SM_1000_NS8cuda_cub9__find_if7functorIS9_EEE10Policy1000EPS9_SI_iSF_S9_S9_NS7_10__identityEEEvT0_T1_T2_T3_T4_T6_E12temp_storage+80];
	setp.eq.s16 	%p176, %rs286, 0;
	setp.eq.s16 	%p177, %rs287, 0;
	min.s64 	%rd305, %rd304, %rd303;
	selp.b16 	%rs288, %rs285, 1, %p177;
	selp.b16 	%rs289, %rs287, %rs288, %p176;
	and.b16  	%rs290, %rs289, 255;
	selp.b64 	%rd306, %rd303, %rd305, %p177;
	selp.b64 	%rd307, %rd304, %rd306, %p176;
	ld.shared.u8 	%rs291, [_ZZN3cub18CUB_300001_SM_10006detail6reduce28DeviceReduceSingleTileKernelINS2_10policy_hubIN4cuda3std3__45tupleIJblEEEyN6thrust24THRUST_300001_SM_1000_NS8cuda_cub9__find_if7functorIS9_EEE10Policy1000EPS9_SI_iSF_S9_S9_NS7_10__identityEEEvT0_T1_T2_T3_T4_T6_E12temp_storage+88];
	ld.shared.u64 	%rd308, [_ZZN3cub18CUB_300001_SM_10006detail6reduce28DeviceReduceSingleTileKernelINS2_10policy_hubIN4cuda3std3__45tupleIJblEEEyN6thrust24THRUST_300001_SM_1000_NS8cuda_cub9__find_if7functorIS9_EEE10Policy1000EPS9_SI_iSF_S9_S9_NS7_10__identityEEEvT0_T1_T2_T3_T4_T6_E12temp_storage+96];
	setp.eq.s16 	%p178, %rs290, 0;
	setp.eq.s16 	%p179, %rs291, 0;
	min.s64 	%rd309, %rd308, %rd307;
	selp.b16 	%rs292, %rs289, 1, %p179;
	selp.b16 	%rs293, %rs291, %rs292, %p178;
	and.b16  	%rs294, %rs293, 255;
	selp.b64 	%rd310, %rd307, %rd309, %p179;
	selp.b64 	%rd311, %rd308, %rd310, %p178;
	ld.shared.u8 	%rs295, [_ZZN3cub18CUB_300001_SM_10006detail6reduce28DeviceReduceSingleTileKernelINS2_10policy_hubIN4cuda3std3__45tupleIJblEEEyN6thrust24THRUST_300001_SM_1000_NS8cuda_cub9__find_if7functorIS9_EEE10Policy1000EPS9_SI_iSF_S9_S9_NS7_10__identityEEEvT0_T1_T2_T3_T4_T6_E12temp_storage+104];
	ld.shared.u64 	%rd312, [_ZZN3cub18CUB_300001_SM_10006detail6reduce28DeviceReduceSingleTileKernelINS2_10policy_hubIN4cuda3std3__45tupleIJblEEEyN6thrust24THRUST_300001_SM_1000_NS8cuda_cub9__find_if7functorIS9_EEE10Policy1000EPS9_SI_iSF_S9_S9_NS7_10__identityEEEvT0_T1_T2_T3_T4_T6_E12temp_storage+112];
	setp.eq.s16 	%p180, %rs294, 0;
	setp.eq.s16 	%p181, %rs295, 0;
	min.s64 	%rd313, %rd312, %rd311;
	selp.b16 	%rs296, %rs293, 1, %p181;
	selp.b16 	%rs297, %rs295, %rs296, %p180;
	and.b16  	%rs298, %rs297, 255;
	selp.b64 	%rd314, %rd311, %rd313, %p181;
	selp.b64 	%rd315, %rd312, %rd314, %p180;
	ld.shared.u8 	%rs299, [_ZZN3cub18CUB_300001_SM_10006detail6reduce28DeviceReduceSingleTileKernelINS2_10policy_hubIN4cuda3std3__45tupleIJblEEEyN6thrust24THRUST_300001_SM_1000_NS8cuda_cub9__find_if7functorIS9_EEE10Policy1000EPS9_SI_iSF_S9_S9_NS7_10__identityEEEvT0_T1_T2_T3_T4_T6_E12temp_storage+120];
	ld.shared.u64 	%rd316, [_ZZN3cub18CUB_300001_SM_10006detail6reduce28DeviceReduceSingleTileKernelINS2_10policy_hubIN4cuda3std3__45tupleIJblEEEyN6thrust24THRUST_300001_SM_1000_NS8cuda_cub9__find_if7functorIS9_EEE10Policy1000EPS9_SI_iSF_S9_S9_NS7_10__identityEEEvT0_T1_T2_T3_T4_T6_E12temp_storage+128];
	setp.eq.s16 	%p182, %rs298, 0;
	setp.eq.s16 	%p183, %rs299, 0;
	min.s64 	%rd317, %rd316, %rd315;
	selp.b16 	%rs300, %rs297, 1, %p183;
	selp.b16 	%rs311, %rs299, %rs300, %p182;
	selp.b64 	%rd318, %rd315, %rd317, %p183;
	selp.b64 	%rd329, %rd316, %rd318, %p182;
	bra.uni 	$L__BB11_110;
$L__BB11_37:
	// begin inline asm
	mov.u32 %r163, %laneid;
	// end inline asm
	and.b32  	%r184, %r1, 992;
	add.s32 	%r185, %r184, 32;
	setp.gt.s32 	%p94, %r185, %r38;
	not.b32 	%r186, %r184;
	add.s32 	%r187, %r38, %r186;
	selp.b32 	%r182, %r187, 31, %p94;
	cvt.u32.u16 	%r188, %rs311;
	and.b32  	%r165, %r188, 255;
	mov.b32 	%r181, 1;
	mov.b32 	%r183, -1;
	// begin inline asm
	shfl.sync.down.b32 %r164, %r165, %r181, %r182, %r183;
	// end inline asm
	// begin inline asm
	shfl.sync.down.b32 %r169, %r170, %r181, %r182, %r183;
	// end inline asm
	mov.b64 	{%r175, %r180}, %rd329;
	// begin inline asm
	shfl.sync.down.b32 %r174, %r175, %r181, %r182, %r183;
	// end inline asm
	// begin inline asm
	shfl.sync.down.b32 %r179, %r180, %r181, %r182, %r183;
	// end inline asm
	mov.b64 	%rd35, {%r174, %r179};
	cvt.u16.u32 	%rs26, %r164;
	setp.ge.s32 	%p95, %r163, %r182;
	@%p95 bra 	$L__BB11_41;
	and.b16  	%rs213, %rs311, 255;
	setp.eq.s16 	%p96, %rs213, 0;
	and.b16  	%rs214, %rs26, 255;
	setp.eq.s16 	%p97, %rs214, 0;
	or.pred  	%p98, %p96, %p97;
	@%p98 bra 	$L__BB11_40;
	min.s64 	%rd329, %rd35, %rd329;
	mov.b16 	%rs311, 1;
	bra.uni 	$L__BB11_41;
$L__BB11_40:
	setp.eq.s16 	%p99, %rs213, 0;
	selp.b16 	%rs311, %rs26, %rs311, %p99;
	selp.b64 	%rd329, %rd35, %rd329, %p99;
$L__BB11_41:
	cvt.u32.u16 	%r209, %rs311;
	and.b32  	%r190, %r209, 255;
	mov.b32 	%r206, 2;
	mov.b32 	%r208, -1;
	// begin inline asm
	shfl.sync.down.b32 %r189, %r190, %r206, %r182, %r208;
	// end inline asm
	// begin inline asm
	shfl.sync.down.b32 %r194, %r195, %r206, %r182, %r208;
	// end inline asm
	mov.b64 	{%r200, %r205}, %rd329;
	// begin inline asm
	shfl.sync.down.b32 %r199, %r200, %r206, %r182, %r208;
	// end inline asm
	// begin inline asm
	shfl.sync.down.b32 %r204, %r205, %r206, %r182, %r208;
	// end inline asm
	mov.b64 	%rd39, {%r199, %r204};
	cvt.u16.u32 	%rs29, %r189;
	add.s32 	%r210, %r163, 2;
	setp.gt.s32 	%p100, %r210, %r182;
	@%p100 bra 	$L__BB11_45;
	and.b16  	%rs217, %rs311, 255;
	setp.eq.s16 	%p101, %rs217, 0;
	and.b16  	%rs218, %rs29, 255;
	setp.eq.s16 	%p102, %rs218, 0;
	or.pred  	%p103, %p101, %p102;
	@%p103 bra 	$L__BB11_44;
	min.s64 	%rd329, %rd39, %rd329;
	mov.b16 	%rs311, 1;
	bra.uni 	$L__BB11_45;
$L__BB11_44:
	setp.eq.s16 	%p104, %rs217, 0;
	selp.b16 	%rs311, %rs29, %rs311, %p104;
	selp.b64 	%rd329, %rd39, %rd329, %p104;
$L__BB11_45:
	cvt.u32.u16 	%r231, %rs311;
	and.b32  	%r212, %r231, 255;
	mov.b32 	%r228, 4;
	mov.b32 	%r230, -1;
	// begin inline asm
	shfl.sync.down.b32 %r211, %r212, %r228, %r182, %r230;
	// end inline asm
	// begin inline asm
	shfl.sync.down.b32 %r216, %r217, %r228, %r182, %r230;
	// end inline asm
	mov.b64 	{%r222, %r227}, %rd329;
	// begin inline asm
	shfl.sync.down.b32 %r221, %r222, %r228, %r182, %r230;
	// end inline asm
	// begin inline asm
	shfl.sync.down.b32 %r226, %r227, %r228, %r182, %r230;
	// end inline asm
	mov.b64 	%rd43, {%r221, %r226};
	cvt.u16.u32 	%rs32, %r211;
	add.s32 	%r232, %r163, 4;
	setp.gt.s32 	%p105, %r232, %r182;
	@%p105 bra 	$L__BB11_49;
	and.b16  	%rs221, %rs311, 255;
	setp.eq.s16 	%p106, %rs221, 0;
	and.b16  	%rs222, %rs32, 255;
	setp.eq.s16 	%p107, %rs222, 0;
	or.pred  	%p108, %p106, %p107;
	@%p108 bra 	$L__BB11_48;
	min.s64 	%rd329, %rd43, %rd329;
	mov.b16 	%rs311, 1;
	bra.uni 	$L__BB11_49;
$L__BB11_48:
	setp.eq.s16 	%p109, %rs221, 0;
	selp.b16 	%rs311, %rs32, %rs311, %p109;
	selp.b64 	%rd329, %rd43, %rd329, %p109;
$L__BB11_49:
	cvt.u32.u16 	%r253, %rs311;
	and.b32  	%r234, %r253, 255;
	mov.b32 	%r250, 8;
	mov.b32 	%r252, -1;
	// begin inline asm
	shfl.sync.down.b32 %r233, %r234, %r250, %r182, %r252;
	// end inline asm
	// begin inline asm
	shfl.sync.down.b32 %r238, %r239, %r250, %r182, %r252;
	// end inline asm
	mov.b64 	{%r244, %r249}, %rd329;
	// begin inline asm
	shfl.sync.down.b32 %r243, %r244, %r250, %r182, %r252;
	// end inline asm
	// begin inline asm
	shfl.sync.down.b32 %r248, %r249, %r250, %r182, %r252;
	// end inline asm
	mov.b64 	%rd47, {%r243, %r248};
	cvt.u16.u32 	%rs35, %r233;
	add.s32 	%r254, %r163, 8;
	setp.gt.s32 	%p110, %r254, %r182;
	@%p110 bra 	$L__BB11_53;
	and.b16  	%rs225, %rs311, 255;
	setp.eq.s16 	%p111, %rs225, 0;
	and.b16  	%rs226, %rs35, 255;
	setp.eq.s16 	%p112, %rs226, 0;
	or.pred  	%p113, %p111, %p112;
	@%p113 bra 	$L__BB11_52;
	min.s64 	%rd329, %rd47, %rd329;
	mov.b16 	%rs311, 1;
	bra.uni 	$L__BB11_53;
$L__BB11_52:
	setp.eq.s16 	%p114, %rs225, 0;
	selp.b16 	%rs311, %rs35, %rs311, %p114;
	selp.b64 	%rd329, %rd47, %rd329, %p114;
$L__BB11_53:
	cvt.u32.u16 	%r275, %rs311;
	and.b32  	%r256, %r275, 255;
	mov.b32 	%r272, 16;
	mov.b32 	%r274, -1;
	// begin inline asm
	shfl.sync.down.b32 %r255, %r256, %r272, %r182, %r274;
	// end inline asm
	// begin inline asm
	shfl.sync.down.b32 %r260, %r261, %r272, %r182, %r274;
	// end inline asm
	mov.b64 	{%r266, %r271}, %rd329;
	// begin inline asm
	shfl.sync.down.b32 %r265, %r266, %r272, %r182, %r274;
	// end inline asm
	// begin inline asm
	shfl.sync.down.b32 %r270, %r271, %r272, %r182, %r274;
	// end inline asm
	mov.b64 	%rd51, {%r265, %r270};
	cvt.u16.u32 	%rs38, %r255;
	add.s32 	%r276, %r163, 16;
	setp.gt.s32 	%p115, %r276, %r182;
	@%p115 bra 	$L__BB11_57;
	and.b16  	%rs229, %rs311, 255;
	setp.eq.s16 	%p116, %rs229, 0;
	and.b16  	%rs230, %rs38, 255;
	setp.eq.s16 	%p117, %rs230, 0;
	or.pred  	%p118, %p116, %p117;
	@%p118 bra 	$L__BB11_56;
	min.s64 	%rd329, %rd51, %rd329;
	mov.b16 	%rs311, 1;
	bra.uni 	$L__BB11_57;
$L__BB11_56:
	setp.eq.s16 	%p119, %rs229, 0;
	selp.b16 	%rs311, %rs38, %rs311, %p119;
	selp.b64 	%rd329, %rd51, %rd329, %p119;
$L__BB11_57:
	setp.ne.s32 	%p120, %r163, 0;
	@%p120 bra 	$L__BB11_59;
	shr.u32 	%r277, %r1, 1;
	and.b32  	%r278, %r277, 496;
	mov.u32 	%r279, _ZZN3cub18CUB_300001_SM_10006detail6reduce28DeviceReduceSingleTileKernelINS2_10policy_hubIN4cuda3std3__45tupleIJblEEEyN6thrust24THRUST_300001_SM_1000_NS8cuda_cub9__find_if7functorIS9_EEE10Policy1000EPS9_SI_iSF_S9_S9_NS7_10__identityEEEvT0_T1_T2_T3_T4_T6_E12temp_storage;
	add.s32 	%r280, %r279, %r278;
	st.shared.u8 	[%r280+8], %rs311;
	st.shared.u64 	[%r280+16], %rd329;
$L__BB11_59:
	bar.sync 	0;
	setp.ne.s32 	%p121, %r1, 0;
	@%p121 bra 	$L__BB11_110;
	setp.lt.s32 	%p122, %r38, 33;
	@%p122 bra 	$L__BB11_62;
	ld.shared.u8 	%rs233, [_ZZN3cub18CUB_300001_SM_10006detail6reduce28DeviceReduceSingleTileKernelINS2_10policy_hubIN4cuda3std3__45tupleIJblEEEyN6thrust24THRUST_300001_SM_1000_NS8cuda_cub9__find_if7functorIS9_EEE10Policy1000EPS9_SI_iSF_S9_S9_NS7_10__identityEEEvT0_T1_T2_T3_T4_T6_E12temp_storage+24];
	ld.shared.u64 	%rd271, [_ZZN3cub18CUB_300001_SM_10006detail6reduce28DeviceReduceSingleTileKernelINS2_10policy_hubIN4cuda3std3__45tupleIJblEEEyN6thrust24THRUST_300001_SM_1000_NS8cuda_cub9__find_if7functorIS9_EEE10Policy1000EPS9_SI_iSF_S9_S9_NS7_10__identityEEEvT0_T1_T2_T3_T4_T6_E12temp_storage+32];
	and.b16  	%rs234, %rs311, 255;
	setp.eq.s16 	%p123, %rs234, 0;
	setp.eq.s16 	%p124, %rs233, 0;
	min.s64 	%rd272, %rd271, %rd329;
	selp.b16 	%rs235, %rs311, 1, %p124;
	selp.b16 	%rs311, %rs233, %rs235, %p123;
	selp.b64 	%rd273, %rd329, %rd272, %p124;
	selp.b64 	%rd329, %rd271, %rd273, %p123;
$L__BB11_62:
	setp.lt.s32 	%p125, %r38, 65;
	@%p125 bra 	$L__BB11_64;
	ld.shared.u8 	%rs236, [_ZZN3cub18CUB_300001_SM_10006detail6reduce28DeviceReduceSingleTileKernelINS2_10policy_hubIN4cuda3std3__45tupleIJblEEEyN6thrust24THRUST_300001_SM_1000_NS8cuda_cub9__find_if7functorIS9_EEE10Policy1000EPS9_SI_iSF_S9_S9_NS7_10__identityEEEvT0_T1_T2_T3_T4_T6_E12temp_storage+40];
	ld.shared.u64 	%rd274, [_ZZN3cub18CUB_300001_SM_10006detail6reduce28DeviceReduceSingleTileKernelINS2_10policy_hubIN4cuda3std3__45tupleIJblEEEyN6thrust24THRUST_300001_SM_1000_NS8cuda_cub9__find_if7functorIS9_EEE10Policy1000EPS9_SI_iSF_S9_S9_NS7_10__identityEEEvT0_T1_T2_T3_T4_T6_E12temp_storage+48];
	and.b16  	%rs237, %rs311, 255;
	setp.eq.s16 	%p126, %rs237, 0;
	setp.eq.s16 	%p127, %rs236, 0;
	min.s64 	%rd275, %rd274, %rd329;
	selp.b16 	%rs238, %rs311, 1, %p127;
	selp.b16 	%rs311, %rs236, %rs238, %p126;
	selp.b64 	%rd276, %rd329, %rd275, %p127;
	selp.b64 	%rd329, %rd274, %rd276, %p126;
$L__BB11_64:
	setp.lt.s32 	%p128, %r38, 97;
	@%p128 bra 	$L__BB11_66;
	ld.shared.u8 	%rs239, [_ZZN3cub18CUB_300001_SM_10006detail6reduce28DeviceReduceSingleTileKernelINS2_10policy_hubIN4cuda3std3__45tupleIJblEEEyN6thrust24THRUST_300001_SM_1000_NS8cuda_cub9__find_if7functorIS9_EEE10Policy1000EPS9_SI_iSF_S9_S9_NS7_10__identityEEEvT0_T1_T2_T3_T4_T6_E12temp_storage+56];
	ld.shared.u64 	%rd277, [_ZZN3cub18CUB_300001_SM_10006detail6reduce28DeviceReduceSingleTileKernelINS2_10policy_hubIN4cuda3std3__45tupleIJblEEEyN6thrust24THRUST_300001_SM_1000_NS8cuda_cub9__find_if7functorIS9_EEE10Policy1000EPS9_SI_iSF_S9_S9_NS7_10__identityEEEvT0_T1_T2_T3_T4_T6_E12temp_storage+64];
	and.b16  	%rs240, %rs311, 255;
	setp.eq.s16 	%p129, %rs240, 0;
	setp.eq.s16 	%p130, %rs239, 0;
	min.s64 	%rd278, %rd277, %rd329;
	selp.b16 	%rs241, %rs311, 1, %p130;
	selp.b16 	%rs311, %rs239, %rs241, %p129;
	selp.b64 	%rd279, %rd329, %rd278, %p130;
	selp.b64 	%rd329, %rd277, %rd279, %p129;
$L__BB11_66:
	setp.lt.s32 	%p131, %r38, 129;
	@%p131 bra 	$L__BB11_68;
	ld.shared.u8 	%rs242, [_ZZN3cub18CUB_300001_SM_10006detail6reduce28DeviceReduceSingleTileKernelINS2_10policy_hubIN4cuda3std3__45tupleIJblEEEyN6thrust24THRUST_300001_SM_1000_NS8cuda_cub9__find_if7functorIS9_EEE10Policy1000EPS9_SI_iSF_S9_S9_NS7_10__identityEEEvT0_T1_T2_T3_T4_T6_E12temp_storage+72];
	ld.shared.u64 	%rd280, [_ZZN3cub18CUB_300001_SM_10006detail6reduce28DeviceReduceSingleTileKernelINS2_10policy_hubIN4cuda3std3__45tupleIJblEEEyN6thrust24THRUST_300001_SM_1000_NS8cuda_cub9__find_if7functorIS9_EEE10Policy1000EPS9_SI_iSF_S9_S9_NS7_10__identityEEEvT0_T1_T2_T3_T4_T6_E12temp_storage+80];
	and.b16  	%rs243, %rs311, 255;
	setp.eq.s16 	%p132, %rs243, 0;
	setp.eq.s16 	%p133, %rs242, 0;
	min.s64 	%rd281, %rd280, %rd329;
	selp.b16 	%rs244, %rs311, 1, %p133;
	selp.b16 	%rs311, %rs242, %rs244, %p132;
	selp.b64 	%rd282, %rd329, %rd281, %p133;
	selp.b64 	%rd329, %rd280, %rd282, %p132;
$L__BB11_68:
	setp.lt.s32 	%p134, %r38, 161;
	@%p134 bra 	$L__BB11_70;
	ld.shared.u8 	%rs245, [_ZZN3cub18CUB_300001_SM_10006detail6reduce28DeviceReduceSingleTileKernelINS2_10policy_hubIN4cuda3std3__45tupleIJblEEEyN6thrust24THRUST_300001_SM_1000_NS8cuda_cub9__find_if7functorIS9_EEE10Policy1000EPS9_SI_iSF_S9_S9_NS7_10__identityEEEvT0_T1_T2_T3_T4_T6_E12temp_storage+88];
	ld.shared.u64 	%rd283, [_ZZN3cub18CUB_300001_SM_10006detail6reduce28DeviceReduceSingleTileKernelINS2_10policy_hubIN4cuda3std3__45tupleIJblEEEyN6thrust24THRUST_300001_SM_1000_NS8cuda_cub9__find_if7functorIS9_EEE10Policy1000EPS9_SI_iSF_S9_S9_NS7_10__identityEEEvT0_T1_T2_T3_T4_T6_E12temp_storage+96];
	and.b16  	%rs246, %rs311, 255;
	setp.eq.s16 	%p135, %rs246, 0;
	setp.eq.s16 	%p136, %rs245, 0;
	min.s64 	%rd284, %rd283, %rd329;
	selp.b16 	%rs247, %rs311, 1, %p136;
	selp.b16 	%rs311, %rs245, %rs247, %p135;
	selp.b64 	%rd285, %rd329, %rd284, %p136;
	selp.b64 	%rd329, %rd283, %rd285, %p135;
$L__BB11_70:
	setp.lt.s32 	%p137, %r38, 193;
	@%p137 bra 	$L__BB11_72;
	ld.shared.u8 	%rs248, [_ZZN3cub18CUB_300001_SM_10006detail6reduce28DeviceReduceSingleTileKernelINS2_10policy_hubIN4cuda3std3__45tupleIJblEEEyN6thrust24THRUST_300001_SM_1000_NS8cuda_cub9__find_if7functorIS9_EEE10Policy1000EPS9_SI_iSF_S9_S9_NS7_10__identityEEEvT0_T1_T2_T3_T4_T6_E12temp_storage+104];
	ld.shared.u64 	%rd286, [_ZZN3cub18CUB_300001_SM_10006detail6reduce28DeviceReduceSingleTileKernelINS2_10policy_hubIN4cuda3std3__45tupleIJblEEEyN6thrust24THRUST_300001_SM_1000_NS8cuda_cub9__find_if7functorIS9_EEE10Policy1000EPS9_SI_iSF_S9_S9_NS7_10__identityEEEvT0_T1_T2_T3_T4_T6_E12temp_storage+112];
	and.b16  	%rs249, %rs311, 255;
	setp.eq.s16 	%p138, %rs249, 0;
	setp.eq.s16 	%p139, %rs248, 0;
	min.s64 	%rd287, %rd286, %rd329;
	selp.b16 	%rs250, %rs311, 1, %p139;
	selp.b16 	%rs311, %rs248, %rs250, %p138;
	selp.b64 	%rd288, %rd329, %rd287, %p139;
	selp.b64 	%rd329, %rd286, %rd288, %p138;
$L__BB11_72:
	setp.lt.s32 	%p140, %r38, 225;
	@%p140 bra 	$L__BB11_110;
	ld.shared.u8 	%rs251, [_ZZN3cub18CUB_300001_SM_10006detail6reduce28DeviceReduceSingleTileKernelINS2_10policy_hubIN4cuda3std3__45tupleIJblEEEyN6thrust24THRUST_300001_SM_1000_NS8cuda_cub9__find_if7functorIS9_EEE10Policy1000EPS9_SI_iSF_S9_S9_NS7_10__identityEEEvT0_T1_T2_T3_T4_T6_E12temp_storage+120];
	ld.shared.u64 	%rd289, [_ZZN3cub18CUB_300001_SM_10006detail6reduce28DeviceReduceSingleTileKernelINS2_10policy_hubIN4cuda3std3__45tupleIJblEEEyN6thrust24THRUST_300001_SM_1000_NS8cuda_cub9__find_if7functorIS9_EEE10Policy1000EPS9_SI_iSF_S9_S9_NS7_10__identityEEEvT0_T1_T2_T3_T4_T6_E12temp_storage+128];
	and.b16  	%rs252, %rs311, 255;
	setp.eq.s16 	%p141, %rs252, 0;
	setp.eq.s16 	%p142, %rs251, 0;
	min.s64 	%rd290, %rd289, %rd329;
	selp.b16 	%rs253, %rs311, 1, %p142;
	selp.b16 	%rs311, %rs251, %rs253, %p141;
	selp.b64 	%rd291, %rd329, %rd290, %p142;
	selp.b64 	%rd329, %rd289, %rd291, %p141;
	bra.uni 	$L__BB11_110;
$L__BB11_74:
	mov.u32 	%r16, %tid.x;
	mul.wide.u32 	%rd124, %r16, 16;
	add.s64 	%rd109, %rd105, %rd124;
	// begin inline asm
	ld.global.nc.u64 %rd108, [%rd109];
	// end inline asm
	add.s64 	%rd111, %rd109, 8;
	// begin inline asm
	ld.global.nc.u64 %rd110, [%rd111];
	// end inline asm
	cvt.u16.u64 	%rs83, %rd108;
	and.b16  	%rs84, %rs83, 255;
	add.s64 	%rd113, %rd109, 4096;
	// begin inline asm
	ld.global.nc.u64 %rd112, [%rd113];
	// end inline asm
	add.s64 	%rd115, %rd109, 4104;
	// begin inline asm
	ld.global.nc.u64 %rd114, [%rd115];
	// end inline asm
	cvt.u16.u64 	%rs85, %rd112;
	and.b16  	%rs86, %rs85, 255;
	add.s64 	%rd117, %rd109, 8192;
	// begin inline asm
	ld.global.nc.u64 %rd116, [%rd117];
	// end inline asm
	add.s64 	%rd119, %rd109, 8200;
	// begin inline asm
	ld.global.nc.u64 %rd118, [%rd119];
	// end inline asm
	cvt.u16.u64 	%rs87, %rd116;
	and.b16  	%rs88, %rs87, 255;
	add.s64 	%rd121, %rd109, 12288;
	// begin inline asm
	ld.global.nc.u64 %rd120, [%rd121];
	// end inline asm
	add.s64 	%rd123, %rd109, 12296;
	// begin inline asm
	ld.global.nc.u64 %rd122, [%rd123];
	// end inline asm
	cvt.u16.u64 	%rs89, %rd120;
	and.b16  	%rs90, %rs89, 255;
	setp.eq.s16 	%p3, %rs84, 0;
	setp.eq.s16 	%p4, %rs86, 0;
	min.s64 	%rd125, %rd114, %rd110;
	selp.b16 	%rs91, %rs83, 1, %p4;
	selp.b64 	%rd126, %rd110, %rd125, %p4;
	selp.b16 	%rs92, %rs85, %rs91, %p3;
	and.b16  	%rs93, %rs92, 255;
	selp.b64 	%rd127, %rd114, %rd126, %p3;
	setp.eq.s16 	%p5, %rs93, 0;
	setp.eq.s16 	%p6, %rs88, 0;
	min.s64 	%rd128, %rd118, %rd127;
	selp.b16 	%rs94, %rs92, 1, %p6;
	selp.b64 	%rd129, %rd127, %rd128, %p6;
	selp.b16 	%rs95, %rs87, %rs94, %p5;
	and.b16  	%rs96, %rs95, 255;
	selp.b64 	%rd130, %rd118, %rd129, %p5;
	setp.eq.s16 	%p7, %rs96, 0;
	setp.eq.s16 	%p8, %rs90, 0;
	min.s64 	%rd131, %rd122, %rd130;
	selp.b16 	%rs97, %rs95, 1, %p8;
	selp.b64 	%rd132, %rd130, %rd131, %p8;
	selp.b16 	%rs311, %rs89, %rs97, %p7;
	selp.b64 	%rd329, %rd122, %rd132, %p7;
	setp.lt.u32 	%p9, %r38, 2048;
	mov.b32 	%r399, 1024;
	@%p9 bra 	$L__BB11_78;
	add.s32 	%r17, %r38, -1024;
	mov.b32 	%r399, 1024;
$L__BB11_76:
	mul.wide.s32 	%rd149, %r399, 16;
	add.s64 	%rd134, %rd109, %rd149;
	// begin inline asm
	ld.global.nc.u64 %rd133, [%rd134];
	// end inline asm
	add.s64 	%rd136, %rd134, 8;
	// begin inline asm
	ld.global.nc.u64 %rd135, [%rd136];
	// end inline asm
	cvt.u16.u64 	%rs98, %rd133;
	and.b16  	%rs99, %rs98, 255;
	add.s64 	%rd138, %rd134, 4096;
	// begin inline asm
	ld.global.nc.u64 %rd137, [%rd138];
	// end inline asm
	add.s64 	%rd140, %rd134, 4104;
	// begin inline asm
	ld.global.nc.u64 %rd139, [%rd140];
	// end inline asm
	cvt.u16.u64 	%rs100, %rd137;
	and.b16  	%rs101, %rs100, 255;
	add.s64 	%rd142, %rd134, 8192;
	// begin inline asm
	ld.global.nc.u64 %rd141, [%rd142];
	// end inline asm
	add.s64 	%rd144, %rd134, 8200;
	// begin inline asm
	ld.global.nc.u64 %rd143, [%rd144];
	// end inline asm
	cvt.u16.u64 	%rs102, %rd141;
	and.b16  	%rs103, %rs102, 255;
	add.s64 	%rd146, %rd134, 12288;
	// begin inline asm
	ld.global.nc.u64 %rd145, [%rd146];
	// end inline asm
	add.s64 	%rd148, %rd134, 12296;
	// begin inline asm
	ld.global.nc.u64 %rd147, [%rd148];
	// end inline asm
	cvt.u16.u64 	%rs104, %rd145;
	and.b16  	%rs105, %rs104, 255;
	and.b16  	%rs106, %rs311, 255;
	setp.eq.s16 	%p10, %rs106, 0;
	setp.eq.s16 	%p11, %rs99, 0;
	min.s64 	%rd150, %rd135, %rd329;
	selp.b16 	%rs107, %rs311, 1, %p11;
	selp.b64 	%rd151, %rd329, %rd150, %p11;
	selp.b16 	%rs108, %rs98, %rs107, %p10;
	and.b16  	%rs109, %rs108, 255;
	selp.b64 	%rd152, %rd135, %rd151, %p10;
	setp.eq.s16 	%p12, %rs109, 0;
	setp.eq.s16 	%p13, %rs101, 0;
	min.s64 	%rd153, %rd139, %rd152;
	selp.b16 	%rs110, %rs108, 1, %p13;
	selp.b64 	%rd154, %rd152, %rd153, %p13;
	selp.b16 	%rs111, %rs100, %rs110, %p12;
	and.b16  	%rs112, %rs111, 255;
	selp.b64 	%rd155, %rd139, %rd154, %p12;
	setp.eq.s16 	%p14, %rs112, 0;
	setp.eq.s16 	%p15, %rs103, 0;
	min.s64 	%rd156, %rd143, %rd155;
	selp.b16 	%rs113, %rs111, 1, %p15;
	selp.b64 	%rd157, %rd155, %rd156, %p15;
	selp.b16 	%rs114, %rs102, %rs113, %p14;
	and.b16  	%rs115, %rs114, 255;
	selp.b64 	%rd158, %rd143, %rd157, %p14;
	setp.eq.s16 	%p16, %rs115, 0;
	setp.eq.s16 	%p17, %rs105, 0;
	min.s64 	%rd159, %rd147, %rd158;
	selp.b16 	%rs116, %rs114, 1, %p17;
	selp.b64 	%rd160, %rd158, %rd159, %p17;
	selp.b16 	%rs311, %rs104, %rs116, %p16;
	selp.b64 	%rd329, %rd147, %rd160, %p16;
	sub.s32 	%r41, %r38, %r399;
	setp.lt.s32 	%p18, %r41, 1024;
	@%p18 bra 	$L__BB11_86;
	add.s32 	%r399, %r399, 1024;
	setp.le.s32 	%p19, %r399, %r17;
	@%p19 bra 	$L__BB11_76;
$L__BB11_78:
	setp.le.s32 	%p20, %r38, %r399;
	@%p20 bra 	$L__BB11_86;
	sub.s32 	%r21, %r38, %r399;
	setp.ge.s32 	%p21, %r16, %r21;
	@%p21 bra 	$L__BB11_86;
	not.b32 	%r42, %r16;
	add.s32 	%r43, %r38, %r42;
	sub.s32 	%r22, %r43, %r399;
	and.b32  	%r44, %r22, 768;
	setp.eq.s32 	%p22, %r44, 768;
	mov.u32 	%r403, %r16;
	@%p22 bra 	$L__BB11_83;
	add.s32 	%r401, %r16, %r399;
	shr.u32 	%r45, %r22, 8;
	add.s32 	%r46, %r45, 1;
	and.b32  	%r47, %r46, 3;
	neg.s32 	%r400, %r47;
	mov.u32 	%r403, %r16;
$L__BB11_82:
	.pragma "nounroll";
	mul.wide.u32 	%rd166, %r401, 16;
	add.s64 	%rd163, %rd105, %rd166;
	// begin inline asm
	ld.global.nc.u64 %rd162, [%rd163];
	// end inline asm
	add.s64 	%rd165, %rd163, 8;
	// begin inline asm
	ld.global.nc.u64 %rd164, [%rd165];
	// end inline asm
	cvt.u16.u64 	%rs118, %rd162;
	and.b16  	%rs119, %rs118, 255;
	and.b16  	%rs120, %rs311, 255;
	setp.eq.s16 	%p23, %rs120, 0;
	setp.eq.s16 	%p24, %rs119, 0;
	min.s64 	%rd167, %rd164, %rd329;
	selp.b16 	%rs121, %rs311, 1, %p24;
	selp.b16 	%rs311, %rs118, %rs121, %p23;
	selp.b64 	%rd168, %rd329, %rd167, %p24;
	selp.b64 	%rd329, %rd164, %rd168, %p23;
	add.s32 	%r403, %r403, 256;
	add.s32 	%r401, %r401, 256;
	add.s32 	%r400, %r400, 1;
	setp.ne.s32 	%p25, %r400, 0;
	@%p25 bra 	$L__BB11_82;
$L__BB11_83:
	setp.lt.u32 	%p26, %r22, 768;
	@%p26 bra 	$L__BB11_86;
	cvt.u64.u32 	%rd169, %r403;
	cvt.u64.u32 	%rd170, %r399;
	add.s64 	%rd171, %rd169, %rd170;
	shl.b64 	%rd172, %rd171, 4;
	add.s64 	%rd173, %rd172, %rd105;
	add.s64 	%rd350, %rd173, 12296;
	add.s32 	%r404, %r403, %r399;
$L__BB11_85:
	mul.wide.u32 	%rd190, %r404, 16;
	add.s64 	%rd175, %rd105, %rd190;
	// begin inline asm
	ld.global.nc.u64 %rd174, [%rd175];
	// end inline asm
	add.s64 	%rd177, %rd175, 8;
	// begin inline asm
	ld.global.nc.u64 %rd176, [%rd177];
	// end inline asm
	cvt.u16.u64 	%rs122, %rd174;
	and.b16  	%rs123, %rs122, 255;
	and.b16  	%rs124, %rs311, 255;
	setp.eq.s16 	%p27, %rs124, 0;
	setp.eq.s16 	%p28, %rs123, 0;
	min.s64 	%rd191, %rd176, %rd329;
	selp.b16 	%rs125, %rs311, 1, %p28;
	selp.b16 	%rs126, %rs122, %rs125, %p27;
	and.b16  	%rs127, %rs126, 255;
	selp.b64 	%rd192, %rd329, %rd191, %p28;
	selp.b64 	%rd193, %rd176, %rd192, %p27;
	add.s64 	%rd179, %rd350, -8200;
	// begin inline asm
	ld.global.nc.u64 %rd178, [%rd179];
	// end inline asm
	add.s64 	%rd181, %rd350, -8192;
	// begin inline asm
	ld.global.nc.u64 %rd180, [%rd181];
	// end inline asm
	cvt.u16.u64 	%rs128, %rd178;
	and.b16  	%rs129, %rs128, 255;
	setp.eq.s16 	%p29, %rs127, 0;
	setp.eq.s16 	%p30, %rs129, 0;
	min.s64 	%rd194, %rd180, %rd193;
	selp.b16 	%rs130, %rs126, 1, %p30;
	selp.b16 	%rs131, %rs128, %rs130, %p29;
	and.b16  	%rs132, %rs131, 255;
	selp.b64 	%rd195, %rd193, %rd194, %p30;
	selp.b64 	%rd196, %rd180, %rd195, %p29;
	add.s64 	%rd183, %rd350, -4104;
	// begin inline asm
	ld.global.nc.u64 %rd182, [%rd183];
	// end inline asm
	add.s64 	%rd185, %rd350, -4096;
	// begin inline asm
	ld.global.nc.u64 %rd184, [%rd185];
	// end inline asm
	cvt.u16.u64 	%rs133, %rd182;
	and.b16  	%rs134, %rs133, 255;
	setp.eq.s16 	%p31, %rs132, 0;
	setp.eq.s16 	%p32, %rs134, 0;
	min.s64 	%rd197, %rd184, %rd196;
	selp.b16 	%rs135, %rs131, 1, %p32;
	selp.b16 	%rs136, %rs133, %rs135, %p31;
	and.b16  	%rs137, %rs136, 255;
	selp.b64 	%rd198, %rd196, %rd197, %p32;
	selp.b64 	%rd199, %rd184, %rd198, %p31;
	add.s64 	%rd187, %rd350, -8;
	// begin inline asm
	ld.global.nc.u64 %rd186, [%rd187];
	// end inline asm
	// begin inline asm
	ld.global.nc.u64 %rd188, [%rd350];
	// end inline asm
	cvt.u16.u64 	%rs138, %rd186;
	and.b16  	%rs139, %rs138, 255;
	setp.eq.s16 	%p33, %rs137, 0;
	setp.eq.s16 	%p34, %rs139, 0;
	min.s64 	%rd200, %rd188, %rd199;
	selp.b16 	%rs140, %rs136, 1, %p34;
	selp.b16 	%rs311, %rs138, %rs140, %p33;
	selp.b64 	%rd201, %rd199, %rd200, %p34;
	selp.b64 	%rd329, %rd188, %rd201, %p33;
	add.s32 	%r403, %r403, 1024;
	add.s64 	%rd350, %rd350, 16384;
	add.s32 	%r404, %r404, 1024;
	setp.lt.s32 	%p35, %r403, %r21;
	@%p35 bra 	$L__BB11_85;
$L__BB11_86:
	// begin inline asm
	mov.u32 %r48, %laneid;
	// end inline asm
	cvt.u32.u16 	%r69, %rs311;
	and.b32  	%r50, %r69, 255;
	mov.b32 	%r66, 1;
	mov.b32 	%r67, 31;
	mov.b32 	%r68, -1;
	// begin inline asm
	shfl.sync.down.b32 %r49, %r50, %r66, %r67, %r68;
	// end inline asm
	// begin inline asm
	shfl.sync.down.b32 %r54, %r55, %r66, %r67, %r68;
	// end inline asm
	mov.b64 	{%r60, %r65}, %rd329;
	// begin inline asm
	shfl.sync.down.b32 %r59, %r60, %r66, %r67, %r68;
	// end inline asm
	// begin inline asm
	shfl.sync.down.b32 %r64, %r65, %r66, %r67, %r68;
	// end inline asm
	mov.b64 	%rd83, {%r59, %r64};
	cvt.u16.u32 	%rs65, %r49;
	setp.gt.s32 	%p36, %r48, 30;
	@%p36 bra 	$L__BB11_90;
	and.b16  	%rs141, %rs311, 255;
	setp.eq.s16 	%p37, %rs141, 0;
	and.b16  	%rs142, %rs65, 255;
	setp.eq.s16 	%p38, %rs142, 0;
	or.pred  	%p39, %p37, %p38;
	@%p39 bra 	$L__BB11_89;
	min.s64 	%rd329, %rd83, %rd329;
	mov.b16 	%rs311, 1;
	bra.uni 	$L__BB11_90;
$L__BB11_89:
	setp.eq.s16 	%p40, %rs141, 0;
	selp.b16 	%rs311, %rs65, %rs311, %p40;
	selp.b64 	%rd329, %rd83, %rd329, %p40;
$L__BB11_90:
	cvt.u32.u16 	%r90, %rs311;
	and.b32  	%r71, %r90, 255;
	mov.b32 	%r87, 2;
	mov.b32 	%r88, 31;
	mov.b32 	%r89, -1;
	// begin inline asm
	shfl.sync.down.b32 %r70, %r71, %r87, %r88, %r89;
	// end inline asm
	// begin inline asm
	shfl.sync.down.b32 %r75, %r76, %r87, %r88, %r89;
	// end inline asm
	mov.b64 	{%r81, %r86}, %rd329;
	// begin inline asm
	shfl.sync.down.b32 %r80, %r81, %r87, %r88, %r89;
	// end inline asm
	// begin inline asm
	shfl.sync.down.b32 %r85, %r86, %r87, %r88, %r89;
	// end inline asm
	mov.b64 	%rd87, {%r80, %r85};
	cvt.u16.u32 	%rs68, %r70;
	setp.gt.s32 	%p41, %r48, 29;
	@%p41 bra 	$L__BB11_94;
	and.b16  	%rs145, %rs311, 255;
	setp.eq.s16 	%p42, %rs145, 0;
	and.b16  	%rs146, %rs68, 255;
	setp.eq.s16 	%p43, %rs146, 0;
	or.pred  	%p44, %p42, %p43;
	@%p44 bra 	$L__BB11_93;
	min.s64 	%rd329, %rd87, %rd329;
	mov.b16 	%rs311, 1;
	bra.uni 	$L__BB11_94;
$L__BB11_93:
	setp.eq.s16 	%p45, %rs145, 0;
	selp.b16 	%rs311, %rs68, %rs311, %p45;
	selp.b64 	%rd329, %rd87, %rd329, %p45;
$L__BB11_94:
	cvt.u32.u16 	%r111, %rs311;
	and.b32  	%r92, %r111, 255;
	mov.b32 	%r108, 4;
	mov.b32 	%r109, 31;
	mov.b32 	%r110, -1;
	// begin inline asm
	shfl.sync.down.b32 %r91, %r92, %r108, %r109, %r110;
	// end inline asm
	// begin inline asm
	shfl.sync.down.b32 %r96, %r97, %r108, %r109, %r110;
	// end inline asm
	mov.b64 	{%r102, %r107}, %rd329;
	// begin inline asm
	shfl.sync.down.b32 %r101, %r102, %r108, %r109, %r110;
	// end inline asm
	// begin inline asm
	shfl.sync.down.b32 %r106, %r107, %r108, %r109, %r110;
	// end inline asm
	mov.b64 	%rd91, {%r101, %r106};
	cvt.u16.u32 	%rs71, %r91;
	setp.gt.s32 	%p46, %r48, 27;
	@%p46 bra 	$L__BB11_98;
	and.b16  	%rs149, %rs311, 255;
	setp.eq.s16 	%p47, %rs149, 0;
	and.b16  	%rs150, %rs71, 255;
	setp.eq.s16 	%p48, %rs150, 0;
	or.pred  	%p49, %p47, %p48;
	@%p49 bra 	$L__BB11_97;
	min.s64 	%rd329, %rd91, %rd329;
	mov.b16 	%rs311, 1;
	bra.uni 	$L__BB11_98;
$L__BB11_97:
	setp.eq.s16 	%p50, %rs149, 0;
	selp.b16 	%rs311, %rs71, %rs311, %p50;
	selp.b64 	%rd329, %rd91, %rd329, %p50;
$L__BB11_98:
	cvt.u32.u16 	%r132, %rs311;
	and.b32  	%r113, %r132, 255;
	mov.b32 	%r129, 8;
	mov.b32 	%r130, 31;
	mov.b32 	%r131, -1;
	// begin inline asm
	shfl.sync.down.b32 %r112, %r113, %r129, %r130, %r131;
	// end inline asm
	// begin inline asm
	shfl.sync.down.b32 %r117, %r118, %r129, %r130, %r131;
	// end inline asm
	mov.b64 	{%r123, %r128}, %rd329;
	// begin inline asm
	shfl.sync.down.b32 %r122, %r123, %r129, %r130, %r131;
	// end inline asm
	// begin inline asm
	shfl.sync.down.b32 %r127, %r128, %r129, %r130, %r131;
	// end inline asm
	mov.b64 	%rd95, {%r122, %r127};
	cvt.u16.u32 	%rs74, %r112;
	setp.gt.s32 	%p51, %r48, 23;
	@%p51 bra 	$L__BB11_102;
	and.b16  	%rs153, %rs311, 255;
	setp.eq.s16 	%p52, %rs153, 0;
	and.b16  	%rs154, %rs74, 255;
	setp.eq.s16 	%p53, %rs154, 0;
	or.pred  	%p54, %p52, %p53;
	@%p54 bra 	$L__BB11_101;
	min.s64 	%rd329, %rd95, %rd329;
	mov.b16 	%rs311, 1;
	bra.uni 	$L__BB11_102;
$L__BB11_101:
	setp.eq.s16 	%p55, %rs153, 0;
	selp.b16 	%rs311, %rs74, %rs311, %p55;
	selp.b64 	%rd329, %rd95, %rd329, %p55;
$L__BB11_102:
	cvt.u32.u16 	%r153, %rs311;
	and.b32  	%r134, %r153, 255;
	mov.b32 	%r150, 16;
	mov.b32 	%r151, 31;
	mov.b32 	%r152, -1;
	// begin inline asm
	shfl.sync.down.b32 %r133, %r134, %r150, %r151, %r152;
	// end inline asm
	// begin inline asm
	shfl.sync.down.b32 %r138, %r139, %r150, %r151, %r152;
	// end inline asm
	mov.b64 	{%r144, %r149}, %rd329;
	// begin inline asm
	shfl.sync.down.b32 %r143, %r144, %r150, %r151, %r152;
	// end inline asm
	// begin inline asm
	shfl.sync.down.b32 %r148, %r149, %r150, %r151, %r152;
	// end inline asm
	mov.b64 	%rd99, {%r143, %r148};
	cvt.u16.u32 	%rs77, %r133;
	setp.gt.s32 	%p56, %r48, 15;
	@%p56 bra 	$L__BB11_106;
	and.b16  	%rs157, %rs311, 255;
	setp.eq.s16 	%p57, %rs157, 0;
	and.b16  	%rs158, %rs77, 255;
	setp.eq.s16 	%p58, %rs158, 0;
	or.pred  	%p59, %p57, %p58;
	@%p59 bra 	$L__BB11_105;
	min.s64 	%rd329, %rd99, %rd329;
	mov.b16 	%rs311, 1;
	bra.uni 	$L__BB11_106;
$L__BB11_105:
	setp.eq.s16 	%p60, %rs157, 0;
	selp.b16 	%rs311, %rs77, %rs311, %p60;
	selp.b64 	%rd329, %rd99, %rd329, %p60;
$L__BB11_106:
	setp.ne.s32 	%p61, %r48, 0;
	@%p61 bra 	$L__BB11_108;
	shr.u32 	%r154, %r16, 1;
	and.b32  	%r155, %r154, 496;
	mov.u32 	%r156, _ZZN3cub18CUB_300001_SM_10006detail6reduce28DeviceReduceSingleTileKernelINS2_10policy_hubIN4cuda3std3__45tupleIJblEEEyN6thrust24THRUST_300001_SM_1000_NS8cuda_cub9__find_if7functorIS9_EEE10Policy1000EPS9_SI_iSF_S9_S9_NS7_10__identityEEEvT0_T1_T2_T3_T4_T6_E12temp_storage;
	add.s32 	%r157, %r156, %r155;
	st.shared.u8 	[%r157+8], %rs311;
	st.shared.u64 	[%r157+16], %rd329;
$L__BB11_108:
	bar.sync 	0;
	setp.ne.s32 	%p62, %r16, 0;
	@%p62 bra 	$L__BB11_110;
	ld.shared.u8 	%rs161, [_ZZN3cub18CUB_300001_SM_10006detail6reduce28DeviceReduceSingleTileKernelINS2_10policy_hubIN4cuda3std3__45tupleIJblEEEyN6thrust24THRUST_300001_SM_1000_NS8cuda_cub9__find_if7functorIS9_EEE10Policy1000EPS9_SI_iSF_S9_S9_NS7_10__identityEEEvT0_T1_T2_T3_T4_T6_E12temp_storage+24];
	ld.shared.u64 	%rd202, [_ZZN3cub18CUB_300001_SM_10006detail6reduce28DeviceReduceSingleTileKernelINS2_10policy_hubIN4cuda3std3__45tupleIJblEEEyN6thrust24THRUST_300001_SM_1000_NS8cuda_cub9__find_if7functorIS9_EEE10Policy1000EPS9_SI_iSF_S9_S9_NS7_10__identityEEEvT0_T1_T2_T3_T4_T6_E12temp_storage+32];
	and.b16  	%rs162, %rs311, 255;
	setp.eq.s16 	%p63, %rs162, 0;
	setp.eq.s16 	%p64, %rs161, 0;
	min.s64 	%rd203, %rd202, %rd329;
	selp.b16 	%rs163, %rs311, 1, %p64;
	selp.b16 	%rs164, %rs161, %rs163, %p63;
	and.b16  	%rs165, %rs164, 255;
	selp.b64 	%rd204, %rd329, %rd203, %p64;
	selp.b64 	%rd205, %rd202, %rd204, %p63;
	ld.shared.u8 	%rs166, [_ZZN3cub18CUB_300001_SM_10006detail6reduce28DeviceReduceSingleTileKernelINS2_10policy_hubIN4cuda3std3__45tupleIJblEEEyN6thrust24THRUST_300001_SM_1000_NS8cuda_cub9__find_if7functorIS9_EEE10Policy1000EPS9_SI_iSF_S9_S9_NS7_10__identityEEEvT0_T1_T2_T3_T4_T6_E12temp_storage+40];
	ld.shared.u64 	%rd206, [_ZZN3cub18CUB_300001_SM_10006detail6reduce28DeviceReduceSingleTileKernelINS2_10policy_hubIN4cuda3std3__45tupleIJblEEEyN6thrust24THRUST_300001_SM_1000_NS8cuda_cub9__find_if7functorIS9_EEE10Policy1000EPS9_SI_iSF_S9_S9_NS7_10__identityEEEvT0_T1_T2_T3_T4_T6_E12temp_storage+48];
	setp.eq.s16 	%p65, %rs165, 0;
	setp.eq.s16 	%p66, %rs166, 0;
	min.s64 	%rd207, %rd206, %rd205;
	selp.b16 	%rs167, %rs164, 1, %p66;
	selp.b16 	%rs168, %rs166, %rs167, %p65;
	and.b16  	%rs169, %rs168, 255;
	selp.b64 	%rd208, %rd205, %rd207, %p66;
	selp.b64 	%rd209, %rd206, %rd208, %p65;
	ld.shared.u8 	%rs170, [_ZZN3cub18CUB_300001_SM_10006detail6reduce28DeviceReduceSingleTileKernelINS2_10policy_hubIN4cuda3std3__45tupleIJblEEEyN6thrust24THRUST_300001_SM_1000_NS8cuda_cub9__find_if7functorIS9_EEE10Policy1000EPS9_SI_iSF_S9_S9_NS7_10__identityEEEvT0_T1_T2_T3_T4_T6_E12temp_storage+56];
	ld.shared.u64 	%rd210, [_ZZN3cub18CUB_300001_SM_10006detail6reduce28DeviceReduceSingleTileKernelINS2_10policy_hubIN4cuda3std3__45tupleIJblEEEyN6thrust24THRUST_300001_SM_1000_NS8cuda_cub9__find_if7functorIS9_EEE10Policy1000EPS9_SI_iSF_S9_S9_NS7_10__identityEEEvT0_T1_T2_T3_T4_T6_E12temp_storage+64];
	setp.eq.s16 	%p67, %rs169, 0;
	setp.eq.s16 	%p68, %rs170, 0;
	min.s64 	%rd211, %rd210, %rd209;
	selp.b16 	%rs171, %rs168, 1, %p68;
	selp.b16 	%rs172, %rs170, %rs171, %p67;
	and.b16  	%rs173, %rs172, 255;
	selp.b64 	%rd212, %rd209, %rd211, %p68;
	selp.b64 	%rd213, %rd210, %rd212, %p67;
	ld.shared.u8 	%rs174, [_ZZN3cub18CUB_300001_SM_10006detail6reduce28DeviceReduceSingleTileKernelINS2_10policy_hubIN4cuda3std3__45tupleIJblEEEyN6thrust24THRUST_300001_SM_1000_NS8cuda_cub9__find_if7functorIS9_EEE10Policy1000EPS9_SI_iSF_S9_S9_NS7_10__identityEEEvT0_T1_T2_T3_T4_T6_E12temp_storage+72];
	ld.shared.u64 	%rd214, [_ZZN3cub18CUB_300001_SM_10006detail6reduce28DeviceReduceSingleTileKernelINS2_10policy_hubIN4cuda3std3__45tupleIJblEEEyN6thrust24THRUST_300001_SM_1000_NS8cuda_cub9__find_if7functorIS9_EEE10Policy1000EPS9_SI_iSF_S9_S9_NS7_10__identityEEEvT0_T1_T2_T3_T4_T6_E12temp_storage+80];
	setp.eq.s16 	%p69, %rs173, 0;
	setp.eq.s16 	%p70, %rs174, 0;
	min.s64 	%rd215, %rd214, %rd213;
	selp.b16 	%rs175, %rs172, 1, %p70;
	selp.b16 	%rs176, %rs174, %rs175, %p69;
	and.b16  	%rs177, %rs176, 255;
	selp.b64 	%rd216, %rd213, %rd215, %p70;
	selp.b64 	%rd217, %rd214, %rd216, %p69;
	ld.shared.u8 	%rs178, [_ZZN3cub18CUB_300001_SM_10006detail6reduce28DeviceReduceSingleTileKernelINS2_10policy_hubIN4cuda3std3__45tupleIJblEEEyN6thrust24THRUST_300001_SM_1000_NS8cuda_cub9__find_if7functorIS9_EEE10Policy1000EPS9_SI_iSF_S9_S9_NS7_10__identityEEEvT0_T1_T2_T3_T4_T6_E12temp_storage+88];
	ld.shared.u64 	%rd218, [_ZZN3cub18CUB_300001_SM_10006detail6reduce28DeviceReduceSingleTileKernelINS2_10policy_hubIN4cuda3std3__45tupleIJblEEEyN6thrust24THRUST_300001_SM_1000_NS8cuda_cub9__find_if7functorIS9_EEE10Policy1000EPS9_SI_iSF_S9_S9_NS7_10__identityEEEvT0_T1_T2_T3_T4_T6_E12temp_storage+96];
	setp.eq.s16 	%p71, %rs177, 0;
	setp.eq.s16 	%p72, %rs178, 0;
	min.s64 	%rd219, %rd218, %rd217;
	selp.b16 	%rs179, %rs176, 1, %p72;
	selp.b16 	%rs180, %rs178, %rs179, %p71;
	and.b16  	%rs181, %rs180, 255;
	selp.b64 	%rd220, %rd217, %rd219, %p72;
	selp.b64 	%rd221, %rd218, %rd220, %p71;
	ld.shared.u8 	%rs182, [_ZZN3cub18CUB_300001_SM_10006detail6reduce28DeviceReduceSingleTileKernelINS2_10policy_hubIN4cuda3std3__45tupleIJblEEEyN6thrust24THRUST_300001_SM_1000_NS8cuda_cub9__find_if7functorIS9_EEE10Policy1000EPS9_SI_iSF_S9_S9_NS7_10__identityEEEvT0_T1_T2_T3_T4_T6_E12temp_storage+104];
	ld.shared.u64 	%rd222, [_ZZN3cub18CUB_300001_SM_10006detail6reduce28DeviceReduceSingleTileKernelINS2_10policy_hubIN4cuda3std3__45tupleIJblEEEyN6thrust24THRUST_300001_SM_1000_NS8cuda_cub9__find_if7functorIS9_EEE10Policy1000EPS9_SI_iSF_S9_S9_NS7_10__identityEEEvT0_T1_T2_T3_T4_T6_E12temp_storage+112];
	setp.eq.s16 	%p73, %rs181, 0;
	setp.eq.s16 	%p74, %rs182, 0;
	min.s64 	%rd223, %rd222, %rd221;
	selp.b16 	%rs183, %rs180, 1, %p74;
	selp.b16 	%rs184, %rs182, %rs183, %p73;
	and.b16  	%rs185, %rs184, 255;
	selp.b64 	%rd224, %rd221, %rd223, %p74;
	selp.b64 	%rd225, %rd222, %rd224, %p73;
	ld.shared.u8 	%rs186, [_ZZN3cub18CUB_300001_SM_10006detail6reduce28DeviceReduceSingleTileKernelINS2_10policy_hubIN4cuda3std3__45tupleIJblEEEyN6thrust24THRUST_300001_SM_1000_NS8cuda_cub9__find_if7functorIS9_EEE10Policy1000EPS9_SI_iSF_S9_S9_NS7_10__identityEEEvT0_T1_T2_T3_T4_T6_E12temp_storage+120];
	ld.shared.u64 	%rd226, [_ZZN3cub18CUB_300001_SM_10006detail6reduce28DeviceReduceSingleTileKernelINS2_10policy_hubIN4cuda3std3__45tupleIJblEEEyN6thrust24THRUST_300001_SM_1000_NS8cuda_cub9__find_if7functorIS9_EEE10Policy1000EPS9_SI_iSF_S9_S9_NS7_10__identityEEEvT0_T1_T2_T3_T4_T6_E12temp_storage+128];
	setp.eq.s16 	%p75, %rs185, 0;
	setp.eq.s16 	%p76, %rs186, 0;
	min.s64 	%rd227, %rd226, %rd225;
	selp.b16 	%rs187, %rs184, 1, %p76;
	selp.b16 	%rs311, %rs186, %rs187, %p75;
	selp.b64 	%rd228, %rd225, %rd227, %p76;
	selp.b64 	%rd329, %rd226, %rd228, %p75;
$L__BB11_110:
	mov.u32 	%r391, %tid.x;
	setp.ne.s32 	%p184, %r391, 0;
	@%p184 bra 	$L__BB11_112;
	setp.eq.s16 	%p185, %rs82, 0;
	and.b16  	%rs302, %rs311, 255;
	setp.eq.s16 	%p186, %rs302, 0;
	min.s64 	%rd319, %rd329, %rd106;
	selp.b16 	%rs303, %rs82, 1, %p186;
	selp.b16 	%rs304, %rs311, %rs303, %p185;
	selp.b64 	%rd320, %rd106, %rd319, %p186;
	selp.b64 	%rd321, %rd329, %rd320, %p185;
	st.global.u8 	[%rd1], %rs304;
	st.global.u64 	[%rd1+8], %rd321;
$L__BB11_112:
	ret;

}
	// .globl	_ZN3cub18CUB_300001_SM_10006detail8for_each13static_kernelINS2_12policy_hub_t12policy_500_tEmN6thrust24THRUST_300001_SM_1000_NS8cuda_cub20__uninitialized_fill7functorINS7_10device_ptrIiEEiEEEEvT0_T1_
.visible .entry _ZN3cub18CUB_300001_SM_10006detail8for_each13static_kernelINS2_12policy_hub_t12policy_500_tEmN6thrust24THRUST_300001_SM_1000_NS8cuda_cub20__uninitialized_fill7functorINS7_10device_ptrIiEEiEEEEvT0_T1_(
	.param .u64 _ZN3cub18CUB_300001_SM_10006detail8for_each13static_kernelINS2_12policy_hub_t12policy_500_tEmN6thrust24THRUST_300001_SM_1000_NS8cuda_cub20__uninitialized_fill7functorINS7_10device_ptrIiEEiEEEEvT0_T1__param_0,
	.param .align 8 .b8 _ZN3cub18CUB_300001_SM_10006detail8for_each13static_kernelINS2_12policy_hub_t12policy_500_tEmN6thrust24THRUST_300001_SM_1000_NS8cuda_cub20__uninitialized_fill7functorINS7_10device_ptrIiEEiEEEEvT0_T1__param_1[16]
)
.maxntid 256
{
	.reg .pred 	%p<4>;
	.reg .b16 	%rs<5>;
	.reg .b32 	%r<12>;
	.reg .b64 	%rd<16>;

	ld.param.u32 	%r3, [_ZN3cub18CUB_300001_SM_10006detail8for_each13static_kernelINS2_12policy_hub_t12policy_500_tEmN6thrust24THRUST_300001_SM_1000_NS8cuda_cub20__uninitialized_fill7functorINS7_10device_ptrIiEEiEEEEvT0_T1__param_1+8];
	ld.param.u64 	%rd4, [_ZN3cub18CUB_300001_SM_10006detail8for_each13static_kernelINS2_12policy_hub_t12policy_500_tEmN6thrust24THRUST_300001_SM_1000_NS8cuda_cub20__uninitialized_fill7functorINS7_10device_ptrIiEEiEEEEvT0_T1__param_1];
	ld.param.u64 	%rd5, [_ZN3cub18CUB_300001_SM_10006detail8for_each13static_kernelINS2_12policy_hub_t12policy_500_tEmN6thrust24THRUST_300001_SM_1000_NS8cuda_cub20__uninitialized_fill7functorINS7_10device_ptrIiEEiEEEEvT0_T1__param_0];
	mov.u32 	%r9, %ctaid.x;
	mul.wide.u32 	%rd1, %r9, 512;
	sub.s64 	%rd2, %rd5, %rd1;
	setp.lt.u64 	%p1, %rd2, 512;
	@%p1 bra 	$L__BB12_2;
	mov.u32 	%r11, %tid.x;
	cvta.to.global.u64 	%rd11, %rd4;
	cvt.u64.u32 	%rd12, %r11;
	add.s64 	%rd13, %rd1, %rd12;
	shl.b64 	%rd14, %rd13, 2;
	add.s64 	%rd15, %rd11, %rd14;
	st.global.u32 	[%rd15], %r3;
	st.global.u32 	[%rd15+1024], %r3;
	bra.uni 	$L__BB12_6;
$L__BB12_2:
	cvta.to.global.u64 	%rd6, %rd4;
	mov.u32 	%r2, %tid.x;
	cvt.u64.u32 	%rd7, %r2;
	setp.le.u64 	%p2, %rd2, %rd7;
	add.s64 	%rd8, %rd1, %rd7;
	shl.b64 	%rd9, %rd8, 2;
	add.s64 	%rd3, %rd6, %rd9;
	@%p2 bra 	$L__BB12_4;
	st.global.u32 	[%rd3], %r3;
$L__BB12_4:
	add.s32 	%r10, %r2, 256;
	cvt.u64.u32 	%rd10, %r10;
	setp.le.u64 	%p3, %rd2, %rd10;
	@%p3 bra 	$L__BB12_6;
	st.global.u32 	[%rd3+1024], %r3;
$L__BB12_6:
	ret;

}
	// .globl	_ZN3cub18CUB_300001_SM_10006detail8for_each13static_kernelINS2_12policy_hub_t12policy_500_tEmN6thrust24THRUST_300001_SM_1000_NS8cuda_cub20__uninitialized_fill7functorINS7_10device_ptrIfEEfEEEEvT0_T1_
.visible .entry _ZN3cub18CUB_300001_SM_10006detail8for_each13static_kernelINS2_12policy_hub_t12policy_500_tEmN6thrust24THRUST_300001_SM_1000_NS8cuda_cub20__uninitialized_fill7functorINS7_10device_ptrIfEEfEEEEvT0_T1_(
	.param .u64 _ZN3cub18CUB_300001_SM_10006detail8for_each13static_kernelINS2_12policy_hub_t12policy_500_tEmN6thrust24THRUST_300001_SM_1000_NS8cuda_cub20__uninitialized_fill7functorINS7_10device_ptrIfEEfEEEEvT0_T1__param_0,
	.param .align 8 .b8 _ZN3cub18CUB_300001_SM_10006detail8for_each13static_kernelINS2_12policy_hub_t12policy_500_tEmN6thrust24THRUST_300001_SM_1000_NS8cuda_cub20__uninitialized_fill7functorINS7_10device_ptrIfEEfEEEEvT0_T1__param_1[16]
)
.maxntid 256
{
	.reg .pred 	%p<4>;
	.reg .b16 	%rs<5>;
	.reg .b32 	%r<10>;
	.reg .b32 	%f<3>;
	.reg .b64 	%rd<16>;

	ld.param.f32 	%f2, [_ZN3cub18CUB_300001_SM_10006detail8for_each13static_kernelINS2_12policy_hub_t12policy_500_tEmN6thrust24THRUST_300001_SM_1000_NS8cuda_cub20__uninitialized_fill7functorINS7_10device_ptrIfEEfEEEEvT0_T1__param_1+8];
	ld.param.u64 	%rd4, [_ZN3cub18CUB_300001_SM_10006detail8for_each13static_kernelINS2_12policy_hub_t12policy_500_tEmN6thrust24THRUST_300001_SM_1000_NS8cuda_cub20__uninitialized_fill7functorINS7_10device_ptrIfEEfEEEEvT0_T1__param_1];
	ld.param.u64 	%rd5, [_ZN3cub18CUB_300001_SM_10006detail8for_each13static_kernelINS2_12policy_hub_t12policy_500_tEmN6thrust24THRUST_300001_SM_1000_NS8cuda_cub20__uninitialized_fill7functorINS7_10device_ptrIfEEfEEEEvT0_T1__param_0];
	mov.u32 	%r7, %ctaid.x;
	mul.wide.u32 	%rd1, %r7, 512;
	sub.s64 	%rd2, %rd5, %rd1;
	setp.lt.u64 	%p1, %rd2, 512;
	@%p1 bra 	$L__BB13_2;
	mov.u32 	%r9, %tid.x;
	cvta.to.global.u64 	%rd11, %rd4;
	cvt.u64.u32 	%rd12, %r9;
	add.s64 	%rd13, %rd1, %rd12;
	shl.b64 	%rd14, %rd13, 2;
	add.s64 	%rd15, %rd11, %rd14;
	st.global.f32 	[%rd15], %f2;
	st.global.f32 	[%rd15+1024], %f2;
	bra.uni 	$L__BB13_6;
$L__BB13_2:
	cvta.to.global.u64 	%rd6, %rd4;
	mov.u32 	%r1, %tid.x;
	cvt.u64.u32 	%rd7, %r1;
	setp.le.u64 	%p2, %rd2, %rd7;
	add.s64 	%rd8, %rd1, %rd7;
	shl.b64 	%rd9, %rd8, 2;
	add.s64 	%rd3, %rd6, %rd9;
	@%p2 bra 	$L__BB13_4;
	st.global.f32 	[%rd3], %f2;
$L__BB13_4:
	add.s32 	%r8, %r1, 256;
	cvt.u64.u32 	%rd10, %r8;
	setp.le.u64 	%p3, %rd2, %rd10;
	@%p3 bra 	$L__BB13_6;
	st.global.f32 	[%rd3+1024], %f2;
$L__BB13_6:
	ret;

}
	// .globl	_ZN3cub18CUB_300001_SM_10006detail8for_each13static_kernelINS2_12policy_hub_t12policy_500_tElN6thrust24THRUST_300001_SM_1000_NS8cuda_cub6__fill7functorINS7_6detail15normal_iteratorINS7_10device_ptrIfEEEEiEEEEvT0_T1_
.visible .entry _ZN3cub18CUB_300001_SM_10006detail8for_each13static_kernelINS2_12policy_hub_t12policy_500_tElN6thrust24THRUST_300001_SM_1000_NS8cuda_cub6__fill7functorINS7_6detail15normal_iteratorINS7_10device_ptrIfEEEEiEEEEvT0_T1_(
	.param .u64 _ZN3cub18CUB_300001_SM_10006detail8for_each13static_kernelINS2_12policy_hub_t12policy_500_tElN6thrust24THRUST_300001_SM_1000_NS8cuda_cub6__fill7functorINS7_6detail15normal_iteratorINS7_10device_ptrIfEEEEiEEEEvT0_T1__param_0,
	.param .align 8 .b8 _ZN3cub18CUB_300001_SM_10006detail8for_each13static_kernelINS2_12policy_hub_t12policy_500_tElN6thrust24THRUST_300001_SM_1000_NS8cuda_cub6__fill7functorINS7_6detail15normal_iteratorINS7_10device_ptrIfEEEEiEEEEvT0_T1__param_1[16]
)
.maxntid 256
{
	.reg .pred 	%p<4>;
	.reg .b16 	%rs<5>;
	.reg .b32 	%r<11>;
	.reg .b32 	%f<3>;
	.reg .b64 	%rd<17>;

	ld.param.u32 	%r2, [_ZN3cub18CUB_300001_SM_10006detail8for_each13static_kernelINS2_12policy_hub_t12policy_500_tElN6thrust24THRUST_300001_SM_1000_NS8cuda_cub6__fill7functorINS7_6detail15normal_iteratorINS7_10device_ptrIfEEEEiEEEEvT0_T1__param_1+8];
	ld.param.u64 	%rd5, [_ZN3cub18CUB_300001_SM_10006detail8for_each13static_kernelINS2_12policy_hub_t12policy_500_tElN6thrust24THRUST_300001_SM_1000_NS8cuda_cub6__fill7functorINS7_6detail15normal_iteratorINS7_10device_ptrIfEEEEiEEEEvT0_T1__param_1];
	ld.param.u64 	%rd6, [_ZN3cub18CUB_300001_SM_10006detail8for_each13static_kernelINS2_12policy_hub_t12policy_500_tElN6thrust24THRUST_300001_SM_1000_NS8cuda_cub6__fill7functorINS7_6detail15normal_iteratorINS7_10device_ptrIfEEEEiEEEEvT0_T1__param_0];
	mov.u32 	%r8, %ctaid.x;
	mul.wide.u32 	%rd1, %r8, 512;
	sub.s64 	%rd2, %rd6, %rd1;
	setp.lt.s64 	%p1, %rd2, 512;
	@%p1 bra 	$L__BB14_2;
	cvt.rn.f32.s32 	%f2, %r2;
	mov.u32 	%r10, %tid.x;
	cvta.to.global.u64 	%rd12, %rd5;
	cvt.u64.u32 	%rd13, %r10;
	add.s64 	%rd14, %rd1, %rd13;
	shl.b64 	%rd15, %rd14, 2;
	add.s64 	%rd16, %rd12, %rd15;
	st.global.f32 	[%rd16], %f2;
	st.global.f32 	[%rd16+1024], %f2;
	bra.uni 	$L__BB14_6;
$L__BB14_2:
	cvta.to.global.u64 	%rd7, %rd5;
	mov.u32 	%r1, %tid.x;
	cvt.s64.s32 	%rd3, %rd2;
	cvt.rn.f32.s32 	%f1, %r2;
	cvt.u64.u32 	%rd8, %r1;
	setp.le.s64 	%p2, %rd3, %rd8;
	add.s64 	%rd9, %rd1, %rd8;
	shl.b64 	%rd10, %rd9, 2;
	add.s64 	%rd4, %rd7, %rd10;
	@%p2 bra 	$L__BB14_4;
	st.global.f32 	[%rd4], %f1;
$L__BB14_4:
	add.s32 	%r9, %r1, 256;
	cvt.u64.u32 	%rd11, %r9;
	setp.le.s64 	%p3, %rd3, %rd11;
	@%p3 bra 	$L__BB14_6;
	st.global.f32 	[%rd4+1024], %f1;
$L__BB14_6:
	ret;

}
	// .globl	_ZN3cub18CUB_300001_SM_10006detail8for_each13static_kernelINS2_12policy_hub_t12policy_500_tEmN6thrust24THRUST_300001_SM_1000_NS8cuda_cub20__uninitialized_fill7functorINS7_10device_ptrIjEEjEEEEvT0_T1_
.visible .entry _ZN3cub18CUB_300001_SM_10006detail8for_each13static_kernelINS2_12policy_hub_t12policy_500_tEmN6thrust24THRUST_300001_SM_1000_NS8cuda_cub20__uninitialized_fill7functorINS7_10device_ptrIjEEjEEEEvT0_T1_(
	.param .u64 _ZN3cub18CUB_300001_SM_10006detail8for_each13static_kernelINS2_12policy_hub_t12policy_500_tEmN6thrust24THRUST_300001_SM_1000_NS8cuda_cub20__uninitialized_fill7functorINS7_10device_ptrIjEEjEEEEvT0_T1__param_0,
	.param .align 8 .b8 _ZN3cub18CUB_300001_SM_10006detail8for_each13static_kernelINS2_12policy_hub_t12policy_500_tEmN6thrust24THRUST_300001_SM_1000_NS8cuda_cub20__uninitialized_fill7functorINS7_10device_ptrIjEEjEEEEvT0_T1__param_1[16]
)
.maxntid 256
{
	.reg .pred 	%p<4>;
	.reg .b16 	%rs<5>;
	.reg .b32 	%r<12>;
	.reg .b64 	%rd<16>;

	ld.param.u32 	%r3, [_ZN3cub18CUB_300001_SM_10006detail8for_each13static_kernelINS2_12policy_hub_t12policy_500_tEmN6thrust24THRUST_300001_SM_1000_NS8cuda_cub20__uninitialized_fill7functorINS7_10device_ptrIjEEjEEEEvT0_T1__param_1+8];
	ld.param.u64 	%rd4, [_ZN3cub18CUB_300001_SM_10006detail8for_each13static_kernelINS2_12policy_hub_t12policy_500_tEmN6thrust24THRUST_300001_SM_1000_NS8cuda_cub20__uninitialized_fill7functorINS7_10device_ptrIjEEjEEEEvT0_T1__param_1];
	ld.param.u64 	%rd5, [_ZN3cub18CUB_300001_SM_10006detail8for_each13static_kernelINS2_12policy_hub_t12policy_500_tEmN6thrust24THRUST_300001_SM_1000_NS8cuda_cub20__uninitialized_fill7functorINS7_10device_ptrIjEEjEEEEvT0_T1__param_0];
	mov.u32 	%r9, %ctaid.x;
	mul.wide.u32 	%rd1, %r9, 512;
	sub.s64 	%rd2, %rd5, %rd1;
	setp.lt.u64 	%p1, %rd2, 512;
	@%p1 bra 	$L__BB15_2;
	mov.u32 	%r11, %tid.x;
	cvta.to.global.u64 	%rd11, %rd4;
	cvt.u64.u32 	%rd12, %r11;
	add.s64 	%rd13, %rd1, %rd12;
	shl.b64 	%rd14, %rd13, 2;
	add.s64 	%rd15, %rd11, %rd14;
	st.global.u32 	[%rd15], %r3;
	st.global.u32 	[%rd15+1024], %r3;
	bra.uni 	$L__BB15_6;
$L__BB15_2:
	cvta.to.global.u64 	%rd6, %rd4;
	mov.u32 	%r2, %tid.x;
	cvt.u64.u32 	%rd7, %r2;
	setp.le.u64 	%p2, %rd2, %rd7;
	add.s64 	%rd8, %rd1, %rd7;
	shl.b64 	%rd9, %rd8, 2;
	add.s64 	%rd3, %rd6, %rd9;
	@%p2 bra 	$L__BB15_4;
	st.global.u32 	[%rd3], %r3;
$L__BB15_4:
	add.s32 	%r10, %r2, 256;
	cvt.u64.u32 	%rd10, %r10;
	setp.le.u64 	%p3, %rd2, %rd10;
	@%p3 bra 	$L__BB15_6;
	st.global.u32 	[%rd3+1024], %r3;
$L__BB15_6:
	ret;

}
	// .globl	_ZN3cub18CUB_300001_SM_10006detail8for_each13static_kernelINS2_12policy_hub_t12policy_500_tElNS2_12op_wrapper_tIlN6thrust24THRUST_300001_SM_1000_NS6system6detail7generic6detail21binary_search_functorINS8_6detail15normal_iteratorINS8_10device_ptrIiEEEENSC_18binary_search_lessENSC_3lbfEEENS8_12zip_iteratorIN4cuda3std3__45tupleIJNS8_17counting_iteratorIjNS8_11use_defaultESS_SS_EENSF_INSG_IjEEEEEEEEEEEEEvT0_T1_
.visible .entry _ZN3cub18CUB_300001_SM_10006detail8for_each13static_kernelINS2_12policy_hub_t12policy_500_tElNS2_12op_wrapper_tIlN6thrust24THRUST_300001_SM_1000_NS6system6detail7generic6detail21binary_search_functorINS8_6detail15normal_iteratorINS8_10device_ptrIiEEEENSC_18binary_search_lessENSC_3lbfEEENS8_12zip_iteratorIN4cuda3std3__45tupleIJNS8_17counting_iteratorIjNS8_11use_defaultESS_SS_EENSF_INSG_IjEEEEEEEEEEEEEvT0_T1_(
	.param .u64 _ZN3cub18CUB_300001_SM_10006detail8for_each13static_kernelINS2_12policy_hub_t12policy_500_tElNS2_12op_wrapper_tIlN6thrust24THRUST_300001_SM_1000_NS6system6detail7generic6detail21binary_search_functorINS8_6detail15normal_iteratorINS8_10device_ptrIiEEEENSC_18binary_search_lessENSC_3lbfEEENS8_12zip_iteratorIN4cuda3std3__45tupleIJNS8_17counting_iteratorIjNS8_11use_defaultESS_SS_EENSF_INSG_IjEEEEEEEEEEEEEvT0_T1__param_0,
	.param .align 8 .b8 _ZN3cub18CUB_300001_SM_10006detail8for_each13static_kernelINS2_12policy_hub_t12policy_500_tElNS2_12op_wrapper_tIlN6thrust24THRUST_300001_SM_1000_NS6system6detail7generic6detail21binary_search_functorINS8_6detail15normal_iteratorINS8_10device_ptrIiEEEENSC_18binary_search_lessENSC_3lbfEEENS8_12zip_iteratorIN4cuda3std3__45tupleIJNS8_17counting_iteratorIjNS8_11use_defaultESS_SS_EENSF_INSG_IjEEEEEEEEEEEEEvT0_T1__param_1[40]
)
.maxntid 256
{
	.reg .pred 	%p<16>;
	.reg .b16 	%rs<9>;
	.reg .b32 	%r<33>;
	.reg .b64 	%rd<98>;

	ld.param.u64 	%rd34, [_ZN3cub18CUB_300001_SM_10006detail8for_each13static_kernelINS2_12policy_hub_t12policy_500_tElNS2_12op_wrapper_tIlN6thrust24THRUST_300001_SM_1000_NS6system6detail7generic6detail21binary_search_functorINS8_6detail15normal_iteratorINS8_10device_ptrIiEEEENSC_18binary_search_lessENSC_3lbfEEENS8_12zip_iteratorIN4cuda3std3__45tupleIJNS8_17counting_iteratorIjNS8_11use_defaultESS_SS_EENSF_INSG_IjEEEEEEEEEEEEEvT0_T1__param_1+24];
	ld.param.u64 	%rd33, [_ZN3cub18CUB_300001_SM_10006detail8for_each13static_kernelINS2_12policy_hub_t12policy_500_tElNS2_12op_wrapper_tIlN6thrust24THRUST_300001_SM_1000_NS6system6detail7generic6detail21binary_search_functorINS8_6detail15normal_iteratorINS8_10device_ptrIiEEEENSC_18binary_search_lessENSC_3lbfEEENS8_12zip_iteratorIN4cuda3std3__45tupleIJNS8_17counting_iteratorIjNS8_11use_defaultESS_SS_EENSF_INSG_IjEEEEEEEEEEEEEvT0_T1__param_1+16];
	ld.param.u64 	%rd32, [_ZN3cub18CUB_300001_SM_10006detail8for_each13static_kernelINS2_12policy_hub_t12policy_500_tElNS2_12op_wrapper_tIlN6thrust24THRUST_300001_SM_1000_NS6system6detail7generic6detail21binary_search_functorINS8_6detail15normal_iteratorINS8_10device_ptrIiEEEENSC_18binary_search_lessENSC_3lbfEEENS8_12zip_iteratorIN4cuda3std3__45tupleIJNS8_17counting_iteratorIjNS8_11use_defaultESS_SS_EENSF_INSG_IjEEEEEEEEEEEEEvT0_T1__param_1+8];
	ld.param.u32 	%r9, [_ZN3cub18CUB_300001_SM_10006detail8for_each13static_kernelINS2_12policy_hub_t12policy_500_tElNS2_12op_wrapper_tIlN6thrust24THRUST_300001_SM_1000_NS6system6detail7generic6detail21binary_search_functorINS8_6detail15normal_iteratorINS8_10device_ptrIiEEEENSC_18binary_search_lessENSC_3lbfEEENS8_12zip_iteratorIN4cuda3std3__45tupleIJNS8_17counting_iteratorIjNS8_11use_defaultESS_SS_EENSF_INSG_IjEEEEEEEEEEEEEvT0_T1__param_1];
	ld.param.u64 	%rd35, [_ZN3cub18CUB_300001_SM_10006detail8for_each13static_kernelINS2_12policy_hub_t12policy_500_tElNS2_12op_wrapper_tIlN6thrust24THRUST_300001_SM_1000_NS6system6detail7generic6detail21binary_search_functorINS8_6detail15normal_iteratorINS8_10device_ptrIiEEEENSC_18binary_search_lessENSC_3lbfEEENS8_12zip_iteratorIN4cuda3std3__45tupleIJNS8_17counting_iteratorIjNS8_11use_defaultESS_SS_EENSF_INSG_IjEEEEEEEEEEEEEvT0_T1__param_0];
	mov.u32 	%r20, %ctaid.x;
	mul.wide.u32 	%rd1, %r20, 512;
	sub.s64 	%rd2, %rd35, %rd1;
	setp.lt.s64 	%p1, %rd2, 512;
	@%p1 bra 	$L__BB16_8;
	cvta.to.global.u64 	%rd3, %rd33;
	mov.u32 	%r2, %tid.x;
	cvta.to.global.u64 	%rd4, %rd32;
	sub.s64 	%rd64, %rd34, %rd33;
	shr.s64 	%rd93, %rd64, 2;
	setp.lt.s64 	%p11, %rd93, 1;
	@%p11 bra 	$L__BB16_7;
	cvt.u64.u32 	%rd70, %r2;
	add.s64 	%rd71, %rd1, %rd70;
	cvt.u32.u64 	%r30, %rd71;
	add.s32 	%r3, %r9, %r30;
	shl.b64 	%rd72, %rd71, 2;
	add.s64 	%rd6, %rd4, %rd72;
	mov.b64 	%rd90, 0;
	mov.u64 	%rd91, %rd93;
$L__BB16_3:
	sub.s64 	%rd73, %rd91, %rd90;
	shr.u64 	%rd74, %rd73, 63;
	add.s64 	%rd75, %rd73, %rd74;
	shr.s64 	%rd76, %rd75, 1;
	add.s64 	%rd77, %rd76, %rd90;
	shl.b64 	%rd78, %rd77, 2;
	add.s64 	%rd79, %rd3, %rd78;
	ld.global.u32 	%r31, [%rd79];
	setp.lt.u32 	%p12, %r31, %r3;
	add.s64 	%rd80, %rd77, 1;
	selp.b64 	%rd91, %rd91, %rd77, %p12;
	selp.b64 	%rd90, %rd80, %rd90, %p12;
	setp.lt.s64 	%p13, %rd90, %rd91;
	@%p13 bra 	$L__BB16_3;
	st.global.u32 	[%rd6], %rd90;
	add.s32 	%r4, %r3, 256;
	mov.b64 	%rd92, 0;
$L__BB16_5:
	sub.s64 	%rd82, %rd93, %rd92;
	shr.u64 	%rd83, %rd82, 63;
	add.s64 	%rd84, %rd82, %rd83;
	shr.s64 	%rd85, %rd84, 1;
	add.s64 	%rd86, %rd85, %rd92;
	shl.b64 	%rd87, %rd86, 2;
	add.s64 	%rd88, %rd3, %rd87;
	ld.global.u32 	%r32, [%rd88];
	setp.lt.u32 	%p14, %r32, %r4;
	add.s64 	%rd89, %rd86, 1;
	selp.b64 	%rd93, %rd93, %rd86, %p14;
	selp.b64 	%rd92, %rd89, %rd92, %p14;
	setp.lt.s64 	%p15, %rd92, %rd93;
	@%p15 bra 	$L__BB16_5;
	st.global.u32 	[%rd6+1024], %rd92;
	bra.uni 	$L__BB16_21;
$L__BB16_7:
	cvt.u64.u32 	%rd65, %r2;
	add.s64 	%rd66, %rd1, %rd65;
	shl.b64 	%rd67, %rd66, 2;
	add.s64 	%rd68, %rd4, %rd67;
	mov.b32 	%r29, 0;
	st.global.u32 	[%rd68], %r29;
	st.global.u32 	[%rd68+1024], %r29;
	bra.uni 	$L__BB16_21;
$L__BB16_8:
	cvta.to.global.u64 	%rd15, %rd33;
	mov.u32 	%r5, %tid.x;
	cvt.s64.s32 	%rd16, %rd2;
	cvta.to.global.u64 	%rd17, %rd32;
	sub.s64 	%rd36, %rd34, %rd33;
	shr.s64 	%rd97, %rd36, 2;
	setp.lt.s64 	%p2, %rd97, 1;
	@%p2 bra 	$L__BB16_17;
	cvt.u64.u32 	%rd19, %r5;
	setp.le.s64 	%p5, %rd16, %rd19;
	@%p5 bra 	$L__BB16_13;
	add.s64 	%rd20, %rd1, %rd19;
	cvt.u32.u64 	%r24, %rd20;
	add.s32 	%r7, %r9, %r24;
	mov.b64 	%rd94, 0;
	mov.u64 	%rd95, %rd97;
$L__BB16_11:
	sub.s64 	%rd42, %rd95, %rd94;
	shr.u64 	%rd43, %rd42, 63;
	add.s64 	%rd44, %rd42, %rd43;
	shr.s64 	%rd45, %rd44, 1;
	add.s64 	%rd46, %rd45, %rd94;
	shl.b64 	%rd47, %rd46, 2;
	add.s64 	%rd48, %rd15, %rd47;
	ld.global.u32 	%r25, [%rd48];
	setp.lt.u32 	%p6, %r25, %r7;
	add.s64 	%rd49, %rd46, 1;
	selp.b64 	%rd95, %rd95, %rd46, %p6;
	selp.b64 	%rd94, %rd49, %rd94, %p6;
	setp.lt.s64 	%p7, %rd94, %rd95;
	@%p7 bra 	$L__BB16_11;
	shl.b64 	%rd50, %rd20, 2;
	add.s64 	%rd51, %rd17, %rd50;
	st.global.u32 	[%rd51], %rd94;
$L__BB16_13:
	add.s32 	%r26, %r5, 256;
	cvt.u64.u32 	%rd25, %r26;
	setp.le.s64 	%p8, %rd16, %rd25;
	@%p8 bra 	$L__BB16_21;
	add.s64 	%rd53, %rd1, %rd25;
	shl.b64 	%rd54, %rd53, 2;
	cvt.u32.u64 	%r27, %rd53;
	add.s32 	%r8, %r9, %r27;
	add.s64 	%rd55, %rd54, %rd17;
	add.s64 	%rd26, %rd55, -1024;
	mov.b64 	%rd96, 0;
$L__BB16_15:
	sub.s64 	%rd56, %rd97, %rd96;
	shr.u64 	%rd57, %rd56, 63;
	add.s64 	%rd58, %rd56, %rd57;
	shr.s64 	%rd59, %rd58, 1;
	add.s64 	%rd60, %rd59, %rd96;
	shl.b64 	%rd61, %rd60, 2;
	add.s64 	%rd62, %rd15, %rd61;
	ld.global.u32 	%r28, [%rd62];
	setp.lt.u32 	%p9, %r28, %r8;
	add.s64 	%rd63, %rd60, 1;
	selp.b64 	%rd97, %rd97, %rd60, %p9;
	selp.b64 	%rd96, %rd63, %rd96, %p9;
	setp.lt.s64 	%p10, %rd96, %rd97;
	@%p10 bra 	$L__BB16_15;
	st.global.u32 	[%rd26+1024], %rd96;
	bra.uni 	$L__BB16_21;
$L__BB16_17:
	cvt.u64.u32 	%rd37, %r5;
	setp.le.s64 	%p3, %rd16, %rd37;
	add.s64 	%rd38, %rd1, %rd37;
	shl.b64 	%rd39, %rd38, 2;
	add.s64 	%rd31, %rd17, %rd39;
	@%p3 bra 	$L__BB16_19;
	mov.b32 	%r21, 0;
	st.global.u32 	[%rd31], %r21;
$L__BB16_19:
	add.s32 	%r22, %r5, 256;
	cvt.u64.u32 	%rd40, %r22;
	setp.le.s64 	%p4, %rd16, %rd40;
	@%p4 bra 	$L__BB16_21;
	mov.b32 	%r23, 0;
	st.global.u32 	[%rd31+1024], %r23;
$L__BB16_21:
	ret;

}
	// .globl	_ZN3cub18CUB_300001_SM_10006detail8for_each13static_kernelINS2_12policy_hub_t12policy_500_tElNS2_12op_wrapper_tIlN6thrust24THRUST_300001_SM_1000_NS6system6detail7generic6detail21binary_search_functorINS8_6detail15normal_iteratorINS8_10device_ptrIiEEEENSC_18binary_search_lessENSC_3ubfEEENS8_12zip_iteratorIN4cuda3std3__45tupleIJNS8_17counting_iteratorIjNS8_11use_defaultESS_SS_EENSF_INSG_IjEEEEEEEEEEEEEvT0_T1_
.visible .entry _ZN3cub18CUB_300001_SM_10006detail8for_each13static_kernelINS2_12policy_hub_t12policy_500_tElNS2_12op_wrapper_tIlN6thrust24THRUST_300001_SM_1000_NS6system6detail7generic6detail21binary_search_functorINS8_6detail15normal_iteratorINS8_10device_ptrIiEEEENSC_18binary_search_lessENSC_3ubfEEENS8_12zip_iteratorIN4cuda3std3__45tupleIJNS8_17counting_iteratorIjNS8_11use_defaultESS_SS_EENSF_INSG_IjEEEEEEEEEEEEEvT0_T1_(
	.param .u64 _ZN3cub18CUB_300001_SM_10006detail8for_each13static_kernelINS2_12policy_hub_t12policy_500_tElNS2_12op_wrapper_tIlN6thrust24THRUST_300001_SM_1000_NS6system6detail7generic6detail21binary_search_functorINS8_6detail15normal_iteratorINS8_10device_ptrIiEEEENSC_18binary_search_lessENSC_3ubfEEENS8_12zip_iteratorIN4cuda3std3__45tupleIJNS8_17counting_iteratorIjNS8_11use_defaultESS_SS_EENSF_INSG_IjEEEEEEEEEEEEEvT0_T1__param_0,
	.param .align 8 .b8 _ZN3cub18CUB_300001_SM_10006detail8for_each13static_kernelINS2_12policy_hub_t12policy_500_tElNS2_12op_wrapper_tIlN6thrust24THRUST_300001_SM_1000_NS6system6detail7generic6detail21binary_search_functorINS8_6detail15normal_iteratorINS8_10device_ptrIiEEEENSC_18binary_search_lessENSC_3ubfEEENS8_12zip_iteratorIN4cuda3std3__45tupleIJNS8_17counting_iteratorIjNS8_11use_defaultESS_SS_EENSF_INSG_IjEEEEEEEEEEEEEvT0_T1__param_1[40]
)
.maxntid 256
{
	.reg .pred 	%p<16>;
	.reg .b16 	%rs<9>;
	.reg .b32 	%r<33>;
	.reg .b64 	%rd<98>;

	ld.param.u64 	%rd34, [_ZN3cub18CUB_300001_SM_10006detail8for_each13static_kernelINS2_12policy_hub_t12policy_500_tElNS2_12op_wrapper_tIlN6thrust24THRUST_300001_SM_1000_NS6system6detail7generic6detail21binary_search_functorINS8_6detail15normal_iteratorINS8_10device_ptrIiEEEENSC_18binary_search_lessENSC_3ubfEEENS8_12zip_iteratorIN4cuda3std3__45tupleIJNS8_17counting_iteratorIjNS8_11use_defaultESS_SS_EENSF_INSG_IjEEEEEEEEEEEEEvT0_T1__param_1+24];
	ld.param.u64 	%rd33, [_ZN3cub18CUB_300001_SM_10006detail8for_each13static_kernelINS2_12policy_hub_t12policy_500_tElNS2_12op_wrapper_tIlN6thrust24THRUST_300001_SM_1000_NS6system6detail7generic6detail21binary_search_functorINS8_6detail15normal_iteratorINS8_10device_ptrIiEEEENSC_18binary_search_lessENSC_3ubfEEENS8_12zip_iteratorIN4cuda3std3__45tupleIJNS8_17counting_iteratorIjNS8_11use_defaultESS_SS_EENSF_INSG_IjEEEEEEEEEEEEEvT0_T1__param_1+16];
	ld.param.u64 	%rd32, [_ZN3cub18CUB_300001_SM_10006detail8for_each13static_kernelINS2_12policy_hub_t12policy_500_tElNS2_12op_wrapper_tIlN6thrust24THRUST_300001_SM_1000_NS6system6detail7generic6detail21binary_search_functorINS8_6detail15normal_iteratorINS8_10device_ptrIiEEEENSC_18binary_search_lessENSC_3ubfEEENS8_12zip_iteratorIN4cuda3std3__45tupleIJNS8_17counting_iteratorIjNS8_11use_defaultESS_SS_EENSF_INSG_IjEEEEEEEEEEEEEvT0_T1__param_1+8];
	ld.param.u32 	%r9, [_ZN3cub18CUB_300001_SM_10006detail8for_each13static_kernelINS2_12policy_hub_t12policy_500_tElNS2_12op_wrapper_tIlN6thrust24THRUST_300001_SM_1000_NS6system6detail7generic6detail21binary_search_functorINS8_6detail15normal_iteratorINS8_10device_ptrIiEEEENSC_18binary_search_lessENSC_3ubfEEENS8_12zip_iteratorIN4cuda3std3__45tupleIJNS8_17counting_iteratorIjNS8_11use_defaultESS_SS_EENSF_INSG_IjEEEEEEEEEEEEEvT0_T1__param_1];
	ld.param.u64 	%rd35, [_ZN3cub18CUB_300001_SM_10006detail8for_each13static_kernelINS2_12policy_hub_t12policy_500_tElNS2_12op_wrapper_tIlN6thrust24THRUST_300001_SM_1000_NS6system6detail7generic6detail21binary_search_functorINS8_6detail15normal_iteratorINS8_10device_ptrIiEEEENSC_18binary_search_lessENSC_3ubfEEENS8_12zip_iteratorIN4cuda3std3__45tupleIJNS8_17counting_iteratorIjNS8_11use_defaultESS_SS_EENSF_INSG_IjEEEEEEEEEEEEEvT0_T1__param_0];
	mov.u32 	%r20, %ctaid.x;
	mul.wide.u32 	%rd1, %r20, 512;
	sub.s64 	%rd2, %rd35, %rd1;
	setp.lt.s64 	%p1, %rd2, 512;
	@%p1 bra 	$L__BB17_8;
	cvta.to.global.u64 	%rd3, %rd33;
	mov.u32 	%r2, %tid.x;
	cvta.to.global.u64 	%rd4, %rd32;
	sub.s64 	%rd64, %rd34, %rd33;
	shr.s64 	%rd93, %rd64, 2;
	setp.lt.s64 	%p11, %rd93, 1;
	@%p11 bra 	$L__BB17_7;
	cvt.u64.u32 	%rd70, %r2;
	add.s64 	%rd71, %rd1, %rd70;
	cvt.u32.u64 	%r30, %rd71;
	add.s32 	%r3, %r9, %r30;
	shl.b64 	%rd72, %rd71, 2;
	add.s64 	%rd6, %rd4, %rd72;
	mov.b64 	%rd90, 0;
	mov.u64 	%rd91, %rd93;
$L__BB17_3:
	sub.s64 	%rd73, %rd91, %rd90;
	shr.u64 	%rd74, %rd73, 63;
	add.s64 	%rd75, %rd73, %rd74;
	shr.s64 	%rd76, %rd75, 1;
	add.s64 	%rd77, %rd76, %rd90;
	shl.b64 	%rd78, %rd77, 2;
	add.s64 	%rd79, %rd3, %rd78;
	ld.global.u32 	%r31, [%rd79];
	setp.lt.u32 	%p12, %r3, %r31;
	add.s64 	%rd80, %rd77, 1;
	selp.b64 	%rd91, %rd77, %rd91, %p12;
	selp.b64 	%rd90, %rd90, %rd80, %p12;
	setp.lt.s64 	%p13, %rd90, %rd91;
	@%p13 bra 	$L__BB17_3;
	st.global.u32 	[%rd6], %rd90;
	add.s32 	%r4, %r3, 256;
	mov.b64 	%rd92, 0;
$L__BB17_5:
	sub.s64 	%rd82, %rd93, %rd92;
	shr.u64 	%rd83, %rd82, 63;
	add.s64 	%rd84, %rd82, %rd83;
	shr.s64 	%rd85, %rd84, 1;
	add.s64 	%rd86, %rd85, %rd92;
	shl.b64 	%rd87, %rd86, 2;
	add.s64 	%rd88, %rd3, %rd87;
	ld.global.u32 	%r32, [%rd88];
	setp.lt.u32 	%p14, %r4, %r32;
	add.s64 	%rd89, %rd86, 1;
	selp.b64 	%rd93, %rd86, %rd93, %p14;
	selp.b64 	%rd92, %rd92, %rd89, %p14;
	setp.lt.s64 	%p15, %rd92, %rd93;
	@%p15 bra 	$L__BB17_5;
	st.global.u32 	[%rd6+1024], %rd92;
	bra.uni 	$L__BB17_21;
$L__BB17_7:
	cvt.u64.u32 	%rd65, %r2;
	add.s64 	%rd66, %rd1, %rd65;
	shl.b64 	%rd67, %rd66, 2;
	add.s64 	%rd68, %rd4, %rd67;
	mov.b32 	%r29, 0;
	st.global.u32 	[%rd68], %r29;
	st.global.u32 	[%rd68+1024], %r29;
	bra.uni 	$L__BB17_21;
$L__BB17_8:
	cvta.to.global.u64 	%rd15, %rd33;
	mov.u32 	%r5, %tid.x;
	cvt.s64.s32 	%rd16, %rd2;
	cvta.to.global.u64 	%rd17, %rd32;
	sub.s64 	%rd36, %rd34, %rd33;
	shr.s64 	%rd97, %rd36, 2;
	setp.lt.s64 	%p2, %rd97, 1;
	@%p2 bra 	$L__BB17_17;
	cvt.u64.u32 	%rd19, %r5;
	setp.le.s64 	%p5, %rd16, %rd19;
	@%p5 bra 	$L__BB17_13;
	add.s64 	%rd20, %rd1, %rd19;
	cvt.u32.u64 	%r24, %rd20;
	add.s32 	%r7, %r9, %r24;
	mov.b64 	%rd94, 0;
	mov.u64 	%rd95, %rd97;
$L__BB17_11:
	sub.s64 	%rd42, %rd95, %rd94;
	shr.u64 	%rd43, %rd42, 63;
	add.s64 	%rd44, %rd42, %rd43;
	shr.s64 	%rd45, %rd44, 1;
	add.s64 	%rd46, %rd45, %rd94;
	shl.b64 	%rd47, %rd46, 2;
	add.s64 	%rd48, %rd15, %rd47;
	ld.global.u32 	%r25, [%rd48];
	setp.lt.u32 	%p6, %r7, %r25;
	add.s64 	%rd49, %rd46, 1;
	selp.b64 	%rd95, %rd46, %rd95, %p6;
	selp.b64 	%rd94, %rd94, %rd49, %p6;
	setp.lt.s64 	%p7, %rd94, %rd95;
	@%p7 bra 	$L__BB17_11;
	shl.b64 	%rd50, %rd20, 2;
	add.s64 	%rd51, %rd17, %rd50;
	st.global.u32 	[%rd51], %rd94;
$L__BB17_13:
	add.s32 	%r26, %r5, 256;
	cvt.u64.u32 	%rd25, %r26;
	setp.le.s64 	%p8, %rd16, %rd25;
	@%p8 bra 	$L__BB17_21;
	add.s64 	%rd53, %rd1, %rd25;
	shl.b64 	%rd54, %rd53, 2;
	cvt.u32.u64 	%r27, %rd53;
	add.s32 	%r8, %r9, %r27;
	add.s64 	%rd55, %rd54, %rd17;
	add.s64 	%rd26, %rd55, -1024;
	mov.b64 	%rd96, 0;
$L__BB17_15:
	sub.s64 	%rd56, %rd97, %rd96;
	shr.u64 	%rd57, %rd56, 63;
	add.s64 	%rd58, %rd56, %rd57;
	shr.s64 	%rd59, %rd58, 1;
	add.s64 	%rd60, %rd59, %rd96;
	shl.b64 	%rd61, %rd60, 2;
	add.s64 	%rd62, %rd15, %rd61;
	ld.global.u32 	%r28, [%rd62];
	setp.lt.u32 	%p9, %r8, %r28;
	add.s64 	%rd63, %rd60, 1;
	selp.b64 	%rd97, %rd60, %rd97, %p9;
	selp.b64 	%rd96, %rd96, %rd63, %p9;
	setp.lt.s64 	%p10, %rd96, %rd97;
	@%p10 bra 	$L__BB17_15;
	st.global.u32 	[%rd26+1024], %rd96;
	bra.uni 	$L__BB17_21;
$L__BB17_17:
	cvt.u64.u32 	%rd37, %r5;
	setp.le.s64 	%p3, %rd16, %rd37;
	add.s64 	%rd38, %rd1, %rd37;
	shl.b64 	%rd39, %rd38, 2;
	add.s64 	%rd31, %rd17, %rd39;
	@%p3 bra 	$L__BB17_19;
	mov.b32 	%r21, 0;
	st.global.u32 	[%rd31], %r21;
$L__BB17_19:
	add.s32 	%r22, %r5, 256;
	cvt.u64.u32 	%rd40, %r22;
	setp.le.s64 	%p4, %rd16, %rd40;
	@%p4 bra 	$L__BB17_21;
	mov.b32 	%r23, 0;
	st.global.u32 	[%rd31+1024], %r23;
$L__BB17_21:
	ret;

}
	// .globl	_ZN3cub18CUB_300001_SM_10006detail9transform16transform_kernelINS2_10policy_hubILb0EN4cuda3std3__45tupleIJN6thrust24THRUST_300001_SM_1000_NS6detail15normal_iteratorINSA_10device_ptrIjEEEESF_EEEE10policy1000EiNS7_5minusIjEENSC_INSD_IiEEEEJPjSN_EEEvT0_iT1_T2_DpNS2_10kernel_argIT3_EE
.visible .entry _ZN3cub18CUB_300001_SM_10006detail9transform16transform_kernelINS2_10policy_hubILb0EN4cuda3std3__45tupleIJN6thrust24THRUST_300001_SM_1000_NS6detail15normal_iteratorINSA_10device_ptrIjEEEESF_EEEE10policy1000EiNS7_5minusIjEENSC_INSD_IiEEEEJPjSN_EEEvT0_iT1_T2_DpNS2_10kernel_argIT3_EE(
	.param .u32 _ZN3cub18CUB_300001_SM_10006detail9transform16transform_kernelINS2_10policy_hubILb0EN4cuda3std3__45tupleIJN6thrust24THRUST_300001_SM_1000_NS6detail15normal_iteratorINSA_10device_ptrIjEEEESF_EEEE10policy1000EiNS7_5minusIjEENSC_INSD_IiEEEEJPjSN_EEEvT0_iT1_T2_DpNS2_10kernel_argIT3_EE_param_0,
	.param .u32 _ZN3cub18CUB_300001_SM_10006detail9transform16transform_kernelINS2_10policy_hubILb0EN4cuda3std3__45tupleIJN6thrust24THRUST_300001_SM_1000_NS6detail15normal_iteratorINSA_10device_ptrIjEEEESF_EEEE10policy1000EiNS7_5minusIjEENSC_INSD_IiEEEEJPjSN_EEEvT0_iT1_T2_DpNS2_10kernel_argIT3_EE_param_1,
	.param .align 1 .b8 _ZN3cub18CUB_300001_SM_10006detail9transform16transform_kernelINS2_10policy_hubILb0EN4cuda3std3__45tupleIJN6thrust24THRUST_300001_SM_1000_NS6detail15normal_iteratorINSA_10device_ptrIjEEEESF_EEEE10policy1000EiNS7_5minusIjEENSC_INSD_IiEEEEJPjSN_EEEvT0_iT1_T2_DpNS2_10kernel_argIT3_EE_param_2[1],
	.param .align 8 .b8 _ZN3cub18CUB_300001_SM_10006detail9transform16transform_kernelINS2_10policy_hubILb0EN4cuda3std3__45tupleIJN6thrust24THRUST_300001_SM_1000_NS6detail15normal_iteratorINSA_10device_ptrIjEEEESF_EEEE10policy1000EiNS7_5minusIjEENSC_INSD_IiEEEEJPjSN_EEEvT0_iT1_T2_DpNS2_10kernel_argIT3_EE_param_3[8],
	.param .align 8 .b8 _ZN3cub18CUB_300001_SM_10006detail9transform16transform_kernelINS2_10policy_hubILb0EN4cuda3std3__45tupleIJN6thrust24THRUST_300001_SM_1000_NS6detail15normal_iteratorINSA_10device_ptrIjEEEESF_EEEE10policy1000EiNS7_5minusIjEENSC_INSD_IiEEEEJPjSN_EEEvT0_iT1_T2_DpNS2_10kernel_argIT3_EE_param_4[16],
	.param .align 8 .b8 _ZN3cub18CUB_300001_SM_10006detail9transform16transform_kernelINS2_10policy_hubILb0EN4cuda3std3__45tupleIJN6thrust24THRUST_300001_SM_1000_NS6detail15normal_iteratorINSA_10device_ptrIjEEEESF_EEEE10policy1000EiNS7_5minusIjEENSC_INSD_IiEEEEJPjSN_EEEvT0_iT1_T2_DpNS2_10kernel_argIT3_EE_param_5[16]
)
.maxntid 128
{
	.reg .pred 	%p<28>;
	.reg .b32 	%r<194>;
	.reg .b64 	%rd<143>;
	// demoted variable
	.shared .align 8 .u64 _ZZN3cub18CUB_300001_SM_10006detail9transform23transform_kernel_ublkcpINS2_19async_copy_policy_tILi128EEEiN4cuda3std3__45minusIjEEN6thrust24THRUST_300001_SM_1000_NS6detail15normal_iteratorINSC_10device_ptrIiEEEEJjjEEEvT0_iT1_T2_DpNS2_16aligned_base_ptrIT3_EEE3bar;
	ld.param.u64 	%rd66, [_ZN3cub18CUB_300001_SM_10006detail9transform16transform_kernelINS2_10policy_hubILb0EN4cuda3std3__45tupleIJN6thrust24THRUST_300001_SM_1000_NS6detail15normal_iteratorINSA_10device_ptrIjEEEESF_EEEE10policy1000EiNS7_5minusIjEENSC_INSD_IiEEEEJPjSN_EEEvT0_iT1_T2_DpNS2_10kernel_argIT3_EE_param_5];
	ld.param.u64 	%rd64, [_ZN3cub18CUB_300001_SM_10006detail9transform16transform_kernelINS2_10policy_hubILb0EN4cuda3std3__45tupleIJN6thrust24THRUST_300001_SM_1000_NS6detail15normal_iteratorINSA_10device_ptrIjEEEESF_EEEE10policy1000EiNS7_5minusIjEENSC_INSD_IiEEEEJPjSN_EEEvT0_iT1_T2_DpNS2_10kernel_argIT3_EE_param_4];
	ld.param.u32 	%r71, [_ZN3cub18CUB_300001_SM_10006detail9transform16transform_kernelINS2_10policy_hubILb0EN4cuda3std3__45tupleIJN6thrust24THRUST_300001_SM_1000_NS6detail15normal_iteratorINSA_10device_ptrIjEEEESF_EEEE10policy1000EiNS7_5minusIjEENSC_INSD_IiEEEEJPjSN_EEEvT0_iT1_T2_DpNS2_10kernel_argIT3_EE_param_0];
	ld.param.u64 	%rd67, [_ZN3cub18CUB_300001_SM_10006detail9transform16transform_kernelINS2_10policy_hubILb0EN4cuda3std3__45tupleIJN6thrust24THRUST_300001_SM_1000_NS6detail15normal_iteratorINSA_10device_ptrIjEEEESF_EEEE10policy1000EiNS7_5minusIjEENSC_INSD_IiEEEEJPjSN_EEEvT0_iT1_T2_DpNS2_10kernel_argIT3_EE_param_5+8];
	ld.param.u64 	%rd65, [_ZN3cub18CUB_300001_SM_10006detail9transform16transform_kernelINS2_10policy_hubILb0EN4cuda3std3__45tupleIJN6thrust24THRUST_300001_SM_1000_NS6detail15normal_iteratorINSA_10device_ptrIjEEEESF_EEEE10policy1000EiNS7_5minusIjEENSC_INSD_IiEEEEJPjSN_EEEvT0_iT1_T2_DpNS2_10kernel_argIT3_EE_param_4+8];
	ld.param.u64 	%rd68, [_ZN3cub18CUB_300001_SM_10006detail9transform16transform_kernelINS2_10policy_hubILb0EN4cuda3std3__45tupleIJN6thrust24THRUST_300001_SM_1000_NS6detail15normal_iteratorINSA_10device_ptrIjEEEESF_EEEE10policy1000EiNS7_5minusIjEENSC_INSD_IiEEEEJPjSN_EEEvT0_iT1_T2_DpNS2_10kernel_argIT3_EE_param_3];
	ld.param.u32 	%r70, [_ZN3cub18CUB_300001_SM_10006detail9transform16transform_kernelINS2_10policy_hubILb0EN4cuda3std3__45tupleIJN6thrust24THRUST_300001_SM_1000_NS6detail15normal_iteratorINSA_10device_ptrIjEEEESF_EEEE10policy1000EiNS7_5minusIjEENSC_INSD_IiEEEEJPjSN_EEEvT0_iT1_T2_DpNS2_10kernel_argIT3_EE_param_1];
	cvta.to.global.u64 	%rd1, %rd68;
	cvt.u32.u64 	%r1, %rd65;
	cvt.u32.u64 	%r2, %rd67;
	shl.b32 	%r3, %r70, 7;
	mov.u32 	%r72, %ctaid.x;
	mul.lo.s32 	%r4, %r3, %r72;
	sub.s32 	%r5, %r71, %r4;
	min.s32 	%r6, %r3, %r5;
	setp.eq.s32 	%p1, %r72, 0;
	add.s32 	%r74, %r72, 2;
	mov.u32 	%r75, %nctaid.x;
	setp.ge.u32 	%p2, %r74, %r75;
	shl.b32 	%r7, %r70, 9;
	or.pred  	%p3, %p1, %p2;
	@%p3 bra 	$L__BB18_5;
	mov.b32 	%r139, -1;
	// begin inline asm
	{
	 .reg .pred P_OUT; 
	elect.sync _|P_OUT, %r139;
	selp.b32 %r138, 1, 0, P_OUT; 
}
	// end inline asm
	mov.u32 	%r140, %tid.x;
	setp.gt.u32 	%p18, %r140, 31;
	setp.eq.s32 	%p19, %r138, 0;
	or.pred  	%p20, %p18, %p19;
	@%p20 bra 	$L__BB18_3;
	mov.u32 	%r141, _ZZN3cub18CUB_300001_SM_10006detail9transform23transform_kernel_ublkcpINS2_19async_copy_policy_tILi128EEEiN4cuda3std3__45minusIjEEN6thrust24THRUST_300001_SM_1000_NS6detail15normal_iteratorINSC_10device_ptrIiEEEEJjjEEEvT0_iT1_T2_DpNS2_16aligned_base_ptrIT3_EEE3bar;
	mov.b32 	%r142, 1;
	// begin inline asm
	mbarrier.init.shared.b64 [%r141], %r142;
	// end inline asm
	// begin inline asm
	fence.proxy.async.shared::cta; // 6.
	// end inline asm
	mul.wide.s32 	%rd120, %r4, 4;
	add.s32 	%r151, %r7, 15;
	add.s32 	%r152, %r151, %r1;
	and.b32  	%r144, %r152, -16;
	cvta.to.global.u64 	%rd121, %rd64;
	add.s64 	%rd117, %rd121, %rd120;
	mov.u32 	%r143, _ZN3cub18CUB_300001_SM_10006detail9transform4smemE;
	// begin inline asm
	cp.async.bulk.shared::cluster.global.mbarrier::complete_tx::bytes [%r143], [%rd117], %r144, [%r141];
	// end inline asm
	add.s32 	%r153, %r151, %r2;
	and.b32  	%r147, %r153, -16;
	add.s32 	%r154, %r143, %r7;
	add.s32 	%r146, %r154, 128;
	cvta.to.global.u64 	%rd122, %rd66;
	add.s64 	%rd118, %rd122, %rd120;
	// begin inline asm
	cp.async.bulk.shared::cluster.global.mbarrier::complete_tx::bytes [%r146], [%rd118], %r147, [%r141];
	// end inline asm
	add.s32 	%r150, %r147, %r144;
	// begin inline asm
	mbarrier.arrive.expect_tx.release.cta.shared::cta.b64 %rd119, [%r141], %r150; // 8. 
	// end inline asm
$L__BB18_3:
	bar.sync 	0;
	mov.u32 	%r156, _ZZN3cub18CUB_300001_SM_10006detail9transform23transform_kernel_ublkcpINS2_19async_copy_policy_tILi128EEEiN4cuda3std3__45minusIjEEN6thrust24THRUST_300001_SM_1000_NS6detail15normal_iteratorINSC_10device_ptrIiEEEEJjjEEEvT0_iT1_T2_DpNS2_16aligned_base_ptrIT3_EEE3bar;
$L__BB18_4:
	mov.b32 	%r157, 0;
	// begin inline asm
	{
	 .reg .pred P_OUT; 
	mbarrier.try_wait.parity.shared::cta.b64  P_OUT, [%r156], %r157;                                // 7a. 
	selp.b32 %r155, 1, 0, P_OUT; 
}
	// end inline asm
	setp.eq.s32 	%p21, %r155, 0;
	@%p21 bra 	$L__BB18_4;
	bra.uni 	$L__BB18_26;
$L__BB18_5:
	cvt.s64.s32 	%rd4, %r1;
	cvt.s64.s32 	%rd5, %r4;
	shl.b32 	%r77, %r6, 2;
	cvt.s64.s32 	%rd69, %r77;
	shr.u64 	%rd6, %rd69, 2;
	mov.u32 	%r8, %ntid.x;
	mov.u32 	%r9, %ntid.y;
	mul.lo.s32 	%r78, %r8, %r9;
	mov.u32 	%r10, %ntid.z;
	mul.lo.s32 	%r11, %r78, %r10;
	mov.u32 	%r79, %tid.x;
	mov.u32 	%r80, %tid.y;
	mov.u32 	%r81, %tid.z;
	mad.lo.s32 	%r82, %r81, %r9, %r80;
	mad.lo.s32 	%r83, %r82, %r8, %r79;
	cvt.u64.u32 	%rd140, %r83;
	setp.le.u64 	%p4, %rd6, %rd140;
	@%p4 bra 	$L__BB18_15;
	cvt.u32.u64 	%r84, %rd140;
	cvt.u64.u32 	%rd8, %r11;
	add.s32 	%r85, %r84, %r11;
	cvt.u64.u32 	%rd70, %r85;
	max.u64 	%rd71, %rd6, %rd70;
	setp.gt.u64 	%p5, %rd6, %rd70;
	selp.u64 	%rd9, 1, 0, %p5;
	add.s64 	%rd72, %rd9, %rd70;
	sub.s64 	%rd10, %rd71, %rd72;
	and.b64  	%rd73, %rd10, -4294967296;
	setp.ne.s64 	%p6, %rd73, 0;
	@%p6 bra 	$L__BB18_8;
	cvt.u32.u64 	%r86, %rd8;
	cvt.u32.u64 	%r87, %rd10;
	div.u32 	%r88, %r87, %r86;
	cvt.u64.u32 	%rd129, %r88;
	bra.uni 	$L__BB18_9;
$L__BB18_8:
	div.u64 	%rd129, %rd10, %rd8;
$L__BB18_9:
	add.s64 	%rd14, %rd129, %rd9;
	and.b64  	%rd74, %rd14, 3;
	setp.eq.s64 	%p7, %rd74, 3;
	mov.u64 	%rd133, %rd140;
	@%p7 bra 	$L__BB18_12;
	shl.b64 	%rd75, %rd140, 2;
	shl.b64 	%rd76, %rd5, 2;
	add.s64 	%rd77, %rd75, %rd76;
	add.s64 	%rd78, %rd77, %rd4;
	add.s64 	%rd131, %rd64, %rd78;
	mov.u32 	%r90, _ZN3cub18CUB_300001_SM_10006detail9transform4smemE;
	add.s32 	%r91, %r1, %r90;
	shl.b32 	%r92, %r84, 2;
	add.s32 	%r176, %r91, %r92;
	mul.lo.s32 	%r93, %r10, %r9;
	mul.lo.s32 	%r94, %r93, %r8;
	shl.b32 	%r13, %r94, 2;
	add.s64 	%rd79, %rd14, 1;
	and.b64  	%rd80, %rd79, 3;
	neg.s64 	%rd130, %rd80;
	mov.u64 	%rd133, %rd140;
$L__BB18_11:
	.pragma "nounroll";
	// begin inline asm
	cp.async.ca.shared.global [%r176], [%rd131], 4, 4;
	// end inline asm
	add.s64 	%rd133, %rd133, %rd8;
	shl.b64 	%rd82, %rd8, 2;
	add.s64 	%rd131, %rd131, %rd82;
	add.s32 	%r176, %r176, %r13;
	add.s64 	%rd130, %rd130, 1;
	setp.ne.s64 	%p8, %rd130, 0;
	@%p8 bra 	$L__BB18_11;
$L__BB18_12:
	setp.lt.u64 	%p9, %rd14, 3;
	@%p9 bra 	$L__BB18_15;
	shl.b64 	%rd24, %rd8, 2;
	shl.b64 	%rd83, %rd133, 2;
	shl.b64 	%rd84, %rd5, 2;
	add.s64 	%rd25, %rd83, %rd84;
	shl.b64 	%rd85, %rd8, 3;
	add.s64 	%rd26, %rd25, %rd85;
	add.s64 	%rd86, %rd133, %rd5;
	shl.b64 	%rd87, %rd86, 2;
	mad.lo.s64 	%rd27, %rd8, 12, %rd87;
	cvt.u32.u64 	%r96, %rd65;
	mov.u32 	%r97, _ZN3cub18CUB_300001_SM_10006detail9transform4smemE;
	add.s32 	%r98, %r96, %r97;
	mul.lo.s32 	%r99, %r10, %r9;
	mul.lo.s32 	%r100, %r99, %r8;
	shl.b32 	%r101, %r100, 2;
	cvt.u32.u64 	%r102, %rd133;
	shl.b32 	%r103, %r102, 2;
	add.s32 	%r177, %r98, %r103;
	add.s32 	%r180, %r177, %r101;
	shl.b32 	%r104, %r100, 3;
	add.s32 	%r179, %r177, %r104;
	mad.lo.s32 	%r178, %r100, 12, %r177;
	cvt.s64.s32 	%rd88, %rd65;
	add.s64 	%rd134, %rd64, %rd88;
$L__BB18_14:
	add.s64 	%rd89, %rd134, %rd25;
	// begin inline asm
	cp.async.ca.shared.global [%r177], [%rd89], 4, 4;
	// end inline asm
	add.s64 	%rd93, %rd25, %rd24;
	add.s64 	%rd90, %rd134, %rd93;
	// begin inline asm
	cp.async.ca.shared.global [%r180], [%rd90], 4, 4;
	// end inline asm
	add.s64 	%rd91, %rd134, %rd26;
	// begin inline asm
	cp.async.ca.shared.global [%r179], [%rd91], 4, 4;
	// end inline asm
	add.s64 	%rd92, %rd134, %rd27;
	// begin inline asm
	cp.async.ca.shared.global [%r178], [%rd92], 4, 4;
	// end inline asm
	add.s64 	%rd133, %rd133, %rd24;
	mul.wide.u32 	%rd94, %r11, 16;
	add.s64 	%rd134, %rd134, %rd94;
	mul.lo.s32 	%r109, %r10, %r9;
	mul.lo.s32 	%r110, %r109, %r8;
	shl.b32 	%r111, %r110, 4;
	add.s32 	%r180, %r180, %r111;
	add.s32 	%r179, %r179, %r111;
	add.s32 	%r178, %r178, %r111;
	add.s32 	%r177, %r177, %r111;
	setp.lt.u64 	%p10, %rd133, %rd6;
	@%p10 bra 	$L__BB18_14;
$L__BB18_15:
	setp.le.u64 	%p11, %rd6, %rd140;
	// begin inline asm
	cp.async.commit_group;
	// end inline asm
	cvt.s64.s32 	%rd33, %r2;
	@%p11 bra 	$L__BB18_25;
	cvt.u32.u64 	%r112, %rd140;
	cvt.u64.u32 	%rd34, %r11;
	add.s32 	%r113, %r112, %r11;
	cvt.u64.u32 	%rd95, %r113;
	max.u64 	%rd96, %rd6, %rd95;
	setp.gt.u64 	%p12, %rd6, %rd95;
	selp.u64 	%rd35, 1, 0, %p12;
	add.s64 	%rd97, %rd35, %rd95;
	sub.s64 	%rd36, %rd96, %rd97;
	and.b64  	%rd98, %rd36, -4294967296;
	setp.ne.s64 	%p13, %rd98, 0;
	@%p13 bra 	$L__BB18_18;
	cvt.u32.u64 	%r114, %rd34;
	cvt.u32.u64 	%r115, %rd36;
	div.u32 	%r116, %r115, %r114;
	cvt.u64.u32 	%rd136, %r116;
	bra.uni 	$L__BB18_19;
$L__BB18_18:
	div.u64 	%rd136, %rd36, %rd34;
$L__BB18_19:
	add.s64 	%rd40, %rd136, %rd35;
	and.b64  	%rd99, %rd40, 3;
	setp.eq.s64 	%p14, %rd99, 3;
	@%p14 bra 	$L__BB18_22;
	shl.b64 	%rd100, %rd140, 2;
	shl.b64 	%rd101, %rd5, 2;
	add.s64 	%rd102, %rd100, %rd101;
	add.s64 	%rd103, %rd102, %rd33;
	add.s64 	%rd138, %rd66, %rd103;
	shl.b64 	%rd42, %rd34, 2;
	mov.u32 	%r118, _ZN3cub18CUB_300001_SM_10006detail9transform4smemE;
	add.s32 	%r119, %r2, %r118;
	add.s32 	%r120, %r119, %r7;
	shl.b32 	%r121, %r112, 2;
	add.s32 	%r181, %r120, %r121;
	mul.lo.s32 	%r122, %r10, %r9;
	mul.lo.s32 	%r123, %r122, %r8;
	shl.b32 	%r29, %r123, 2;
	add.s64 	%rd104, %rd40, 1;
	and.b64  	%rd105, %rd104, 3;
	neg.s64 	%rd137, %rd105;
$L__BB18_21:
	.pragma "nounroll";
	add.s32 	%r124, %r181, 128;
	// begin inline asm
	cp.async.ca.shared.global [%r124], [%rd138], 4, 4;
	// end inline asm
	add.s64 	%rd140, %rd140, %rd34;
	add.s64 	%rd138, %rd138, %rd42;
	add.s32 	%r181, %r181, %r29;
	add.s64 	%rd137, %rd137, 1;
	setp.ne.s64 	%p15, %rd137, 0;
	@%p15 bra 	$L__BB18_21;
$L__BB18_22:
	setp.lt.u64 	%p16, %rd40, 3;
	@%p16 bra 	$L__BB18_25;
	shl.b64 	%rd51, %rd34, 2;
	shl.b64 	%rd107, %rd140, 2;
	shl.b64 	%rd108, %rd5, 2;
	add.s64 	%rd52, %rd107, %rd108;
	add.s64 	%rd53, %rd52, %rd51;
	shl.b64 	%rd54, %rd34, 4;
	shl.b64 	%rd109, %rd34, 3;
	add.s64 	%rd55, %rd52, %rd109;
	add.s64 	%rd110, %rd140, %rd5;
	shl.b64 	%rd111, %rd110, 2;
	mad.lo.s64 	%rd56, %rd34, 12, %rd111;
	mov.u32 	%r125, _ZN3cub18CUB_300001_SM_10006detail9transform4smemE;
	add.s32 	%r126, %r2, %r125;
	mul.lo.s32 	%r127, %r10, %r9;
	mul.lo.s32 	%r128, %r127, %r8;
	shl.b32 	%r129, %r128, 2;
	cvt.u32.u64 	%r130, %rd140;
	shl.b32 	%r131, %r130, 2;
	add.s32 	%r132, %r126, %r7;
	add.s32 	%r182, %r132, %r131;
	add.s32 	%r185, %r182, %r129;
	shl.b32 	%r33, %r128, 4;
	shl.b32 	%r133, %r128, 3;
	add.s32 	%r184, %r182, %r133;
	mad.lo.s32 	%r183, %r128, 12, %r182;
	add.s64 	%rd141, %rd66, %rd33;
$L__BB18_24:
	add.s64 	%rd113, %rd141, %rd52;
	add.s32 	%r134, %r182, 128;
	// begin inline asm
	cp.async.ca.shared.global [%r134], [%rd113], 4, 4;
	// end inline asm
	add.s64 	%rd114, %rd141, %rd53;
	add.s32 	%r135, %r185, 128;
	// begin inline asm
	cp.async.ca.shared.global [%r135], [%rd114], 4, 4;
	// end inline asm
	add.s64 	%rd115, %rd141, %rd55;
	add.s32 	%r136, %r184, 128;
	// begin inline asm
	cp.async.ca.shared.global [%r136], [%rd115], 4, 4;
	// end inline asm
	add.s64 	%rd116, %rd141, %rd56;
	add.s32 	%r137, %r183, 128;
	// begin inline asm
	cp.async.ca.shared.global [%r137], [%rd116], 4, 4;
	// end inline asm
	add.s64 	%rd140, %rd140, %rd51;
	add.s64 	%rd141, %rd141, %rd54;
	add.s32 	%r185, %r185, %r33;
	add.s32 	%r184, %r184, %r33;
	add.s32 	%r183, %r183, %r33;
	add.s32 	%r182, %r182, %r33;
	setp.lt.u64 	%p17, %rd140, %rd6;
	@%p17 bra 	$L__BB18_24;
$L__BB18_25:
	// begin inline asm
	cp.async.commit_group;
	// end inline asm
	// begin inline asm
	cp.async.wait_group 0;
	// end inline asm
	barrier.sync 	0;
$L__BB18_26:
	cvt.u32.u64 	%r45, %rd65;
	setp.gt.s32 	%p22, %r3, %r5;
	@%p22 bra 	$L__BB18_30;
	setp.lt.s32 	%p23, %r70, 1;
	@%p23 bra 	$L__BB18_35;
	mov.u32 	%r186, %tid.x;
	neg.s32 	%r189, %r70;
	add.s32 	%r158, %r2, %r7;
	shl.b32 	%r159, %r186, 2;
	add.s32 	%r160, %r158, %r159;
	mov.u32 	%r161, _ZN3cub18CUB_300001_SM_10006detail9transform4smemE;
	add.s32 	%r162, %r160, %r161;
	add.s32 	%r188, %r162, 128;
	add.s32 	%r163, %r45, %r159;
	add.s32 	%r187, %r161, %r163;
	mul.wide.s32 	%rd123, %r4, 4;
	add.s64 	%rd62, %rd1, %rd123;
$L__BB18_29:
	.pragma "nounroll";
	mul.wide.s32 	%rd124, %r186, 4;
	add.s64 	%rd125, %rd62, %rd124;
	ld.shared.u32 	%r164, [%r187];
	ld.shared.u32 	%r165, [%r188];
	sub.s32 	%r166, %r164, %r165;
	st.global.u32 	[%rd125], %r166;
	add.s32 	%r189, %r189, 1;
	setp.eq.s32 	%p24, %r189, 0;
	add.s32 	%r188, %r188, 512;
	add.s32 	%r187, %r187, 512;
	add.s32 	%r186, %r186, 128;
	@%p24 bra 	$L__BB18_35;
	bra.uni 	$L__BB18_29;
$L__BB18_30:
	setp.lt.s32 	%p25, %r70, 1;
	@%p25 bra 	$L__BB18_35;
	mov.u32 	%r190, %tid.x;
	neg.s32 	%r193, %r70;
	add.s32 	%r167, %r2, %r7;
	shl.b32 	%r168, %r190, 2;
	add.s32 	%r169, %r167, %r168;
	mov.u32 	%r170, _ZN3cub18CUB_300001_SM_10006detail9transform4smemE;
	add.s32 	%r171, %r169, %r170;
	add.s32 	%r192, %r171, 128;
	add.s32 	%r172, %r45, %r168;
	add.s32 	%r191, %r170, %r172;
	mul.wide.s32 	%rd126, %r4, 4;
	add.s64 	%rd63, %rd1, %rd126;
$L__BB18_32:
	.pragma "nounroll";
	setp.ge.s32 	%p26, %r190, %r6;
	@%p26 bra 	$L__BB18_34;
	ld.shared.u32 	%r173, [%r191];
	ld.shared.u32 	%r174, [%r192];
	sub.s32 	%r175, %r173, %r174;
	mul.wide.s32 	%rd127, %r190, 4;
	add.s64 	%rd128, %rd63, %rd127;
	st.global.u32 	[%rd128], %r175;
$L__BB18_34:
	add.s32 	%r193, %r193, 1;
	setp.ne.s32 	%p27, %r193, 0;
	add.s32 	%r192, %r192, 512;
	add.s32 	%r191, %r191, 512;
	add.s32 	%r190, %r190, 128;
	@%p27 bra 	$L__BB18_32;
$L__BB18_35:
	ret;

}
	// .globl	_ZN3cub18CUB_300001_SM_10006detail9transform16transform_kernelINS2_10policy_hubILb0EN4cuda3std3__45tupleIJN6thrust24THRUST_300001_SM_1000_NS6detail15normal_iteratorINSA_10device_ptrIjEEEESF_EEEE10policy1000ElNS7_5minusIjEENSC_INSD_IiEEEEJPjSN_EEEvT0_iT1_T2_DpNS2_10kernel_argIT3_EE
.visible .entry _ZN3cub18CUB_300001_SM_10006detail9transform16transform_kernelINS2_10policy_hubILb0EN4cuda3std3__45tupleIJN6thrust24THRUST_300001_SM_1000_NS6detail15normal_iteratorINSA_10device_ptrIjEEEESF_EEEE10policy1000ElNS7_5minusIjEENSC_INSD_IiEEEEJPjSN_EEEvT0_iT1_T2_DpNS2_10kernel_argIT3_EE(
	.param .u64 _ZN3cub18CUB_300001_SM_10006detail9transform16transform_kernelINS2_10policy_hubILb0EN4cuda3std3__45tupleIJN6thrust24THRUST_300001_SM_1000_NS6detail15normal_iteratorINSA_10device_ptrIjEEEESF_EEEE10policy1000ElNS7_5minusIjEENSC_INSD_IiEEEEJPjSN_EEEvT0_iT1_T2_DpNS2_10kernel_argIT3_EE_param_0,
	.param .u32 _ZN3cub18CUB_300001_SM_10006detail9transform16transform_kernelINS2_10policy_hubILb0EN4cuda3std3__45tupleIJN6thrust24THRUST_300001_SM_1000_NS6detail15normal_iteratorINSA_10device_ptrIjEEEESF_EEEE10policy1000ElNS7_5minusIjEENSC_INSD_IiEEEEJPjSN_EEEvT0_iT1_T2_DpNS2_10kernel_argIT3_EE_param_1,
	.param .align 1 .b8 _ZN3cub18CUB_300001_SM_10006detail9transform16transform_kernelINS2_10policy_hubILb0EN4cuda3std3__45tupleIJN6thrust24THRUST_300001_SM_1000_NS6detail15normal_iteratorINSA_10device_ptrIjEEEESF_EEEE10policy1000ElNS7_5minusIjEENSC_INSD_IiEEEEJPjSN_EEEvT0_iT1_T2_DpNS2_10kernel_argIT3_EE_param_2[1],
	.param .align 8 .b8 _ZN3cub18CUB_300001_SM_10006detail9transform16transform_kernelINS2_10policy_hubILb0EN4cuda3std3__45tupleIJN6thrust24THRUST_300001_SM_1000_NS6detail15normal_iteratorINSA_10device_ptrIjEEEESF_EEEE10policy1000ElNS7_5minusIjEENSC_INSD_IiEEEEJPjSN_EEEvT0_iT1_T2_DpNS2_10kernel_argIT3_EE_param_3[8],
	.param .align 8 .b8 _ZN3cub18CUB_300001_SM_10006detail9transform16transform_kernelINS2_10policy_hubILb0EN4cuda3std3__45tupleIJN6thrust24THRUST_300001_SM_1000_NS6detail15normal_iteratorINSA_10device_ptrIjEEEESF_EEEE10policy1000ElNS7_5minusIjEENSC_INSD_IiEEEEJPjSN_EEEvT0_iT1_T2_DpNS2_10kernel_argIT3_EE_param_4[16],
	.param .align 8 .b8 _ZN3cub18CUB_300001_SM_10006detail9transform16transform_kernelINS2_10policy_hubILb0EN4cuda3std3__45tupleIJN6thrust24THRUST_300001_SM_1000_NS6detail15normal_iteratorINSA_10device_ptrIjEEEESF_EEEE10policy1000ElNS7_5minusIjEENSC_INSD_IiEEEEJPjSN_EEEvT0_iT1_T2_DpNS2_10kernel_argIT3_EE_param_5[16]
)
.maxntid 128
{
	.reg .pred 	%p<28>;
	.reg .b32 	%r<187>;
	.reg .b64 	%rd<147>;
	// demoted variable
	.shared .align 8 .u64 _ZZN3cub18CUB_300001_SM_10006detail9transform23transform_kernel_ublkcpINS2_19async_copy_policy_tILi128EEElN4cuda3std3__45minusIjEEN6thrust24THRUST_300001_SM_1000_NS6detail15normal_iteratorINSC_10device_ptrIiEEEEJjjEEEvT0_iT1_T2_DpNS2_16aligned_base_ptrIT3_EEE3bar;
	ld.param.u64 	%rd68, [_ZN3cub18CUB_300001_SM_10006detail9transform16transform_kernelINS2_10policy_hubILb0EN4cuda3std3__45tupleIJN6thrust24THRUST_300001_SM_1000_NS6detail15normal_iteratorINSA_10device_ptrIjEEEESF_EEEE10policy1000ElNS7_5minusIjEENSC_INSD_IiEEEEJPjSN_EEEvT0_iT1_T2_DpNS2_10kernel_argIT3_EE_param_5];
	ld.param.u64 	%rd66, [_ZN3cub18CUB_300001_SM_10006detail9transform16transform_kernelINS2_10policy_hubILb0EN4cuda3std3__45tupleIJN6thrust24THRUST_300001_SM_1000_NS6detail15normal_iteratorINSA_10device_ptrIjEEEESF_EEEE10policy1000ElNS7_5minusIjEENSC_INSD_IiEEEEJPjSN_EEEvT0_iT1_T2_DpNS2_10kernel_argIT3_EE_param_4];
	ld.param.u64 	%rd70, [_ZN3cub18CUB_300001_SM_10006detail9transform16transform_kernelINS2_10policy_hubILb0EN4cuda3std3__45tupleIJN6thrust24THRUST_300001_SM_1000_NS6detail15normal_iteratorINSA_10device_ptrIjEEEESF_EEEE10policy1000ElNS7_5minusIjEENSC_INSD_IiEEEEJPjSN_EEEvT0_iT1_T2_DpNS2_10kernel_argIT3_EE_param_0];
	ld.param.u64 	%rd69, [_ZN3cub18CUB_300001_SM_10006detail9transform16transform_kernelINS2_10policy_hubILb0EN4cuda3std3__45tupleIJN6thrust24THRUST_300001_SM_1000_NS6detail15normal_iteratorINSA_10device_ptrIjEEEESF_EEEE10policy1000ElNS7_5minusIjEENSC_INSD_IiEEEEJPjSN_EEEvT0_iT1_T2_DpNS2_10kernel_argIT3_EE_param_5+8];
	ld.param.u64 	%rd67, [_ZN3cub18CUB_300001_SM_10006detail9transform16transform_kernelINS2_10policy_hubILb0EN4cuda3std3__45tupleIJN6thrust24THRUST_300001_SM_1000_NS6detail15normal_iteratorINSA_10device_ptrIjEEEESF_EEEE10policy1000ElNS7_5minusIjEENSC_INSD_IiEEEEJPjSN_EEEvT0_iT1_T2_DpNS2_10kernel_argIT3_EE_param_4+8];
	ld.param.u64 	%rd71, [_ZN3cub18CUB_300001_SM_10006detail9transform16transform_kernelINS2_10policy_hubILb0EN4cuda3std3__45tupleIJN6thrust24THRUST_300001_SM_1000_NS6detail15normal_iteratorINSA_10device_ptrIjEEEESF_EEEE10policy1000ElNS7_5minusIjEENSC_INSD_IiEEEEJPjSN_EEEvT0_iT1_T2_DpNS2_10kernel_argIT3_EE_param_3];
	ld.param.u32 	%r68, [_ZN3cub18CUB_300001_SM_10006detail9transform16transform_kernelINS2_10policy_hubILb0EN4cuda3std3__45tupleIJN6thrust24THRUST_300001_SM_1000_NS6detail15normal_iteratorINSA_10device_ptrIjEEEESF_EEEE10policy1000ElNS7_5minusIjEENSC_INSD_IiEEEEJPjSN_EEEvT0_iT1_T2_DpNS2_10kernel_argIT3_EE_param_1];
	cvta.to.global.u64 	%rd1, %rd71;
	cvt.u32.u64 	%r1, %rd67;
	cvt.u32.u64 	%r2, %rd69;
	shl.b32 	%r3, %r68, 7;
	mov.u32 	%r69, %ctaid.x;
	cvt.u64.u32 	%rd72, %r69;
	cvt.s64.s32 	%rd73, %r3;
	mul.lo.s64 	%rd4, %rd73, %rd72;
	sub.s64 	%rd74, %rd70, %rd4;
	min.s64 	%rd75, %rd74, %rd73;
	cvt.u32.u64 	%r4, %rd75;
	setp.eq.s32 	%p1, %r69, 0;
	add.s32 	%r71, %r69, 2;
	mov.u32 	%r72, %nctaid.x;
	setp.ge.u32 	%p2, %r71, %r72;
	shl.b32 	%r5, %r68, 9;
	or.pred  	%p3, %p1, %p2;
	@%p3 bra 	$L__BB19_5;
	mov.b32 	%r132, -1;
	// begin inline asm
	{
	 .reg .pred P_OUT; 
	elect.sync _|P_OUT, %r132;
	selp.b32 %r131, 1, 0, P_OUT; 
}
	// end inline asm
	mov.u32 	%r133, %tid.x;
	setp.gt.u32 	%p18, %r133, 31;
	setp.eq.s32 	%p19, %r131, 0;
	or.pred  	%p20, %p18, %p19;
	@%p20 bra 	$L__BB19_3;
	mov.u32 	%r134, _ZZN3cub18CUB_300001_SM_10006detail9transform23transform_kernel_ublkcpINS2_19async_copy_policy_tILi128EEElN4cuda3std3__45minusIjEEN6thrust24THRUST_300001_SM_1000_NS6detail15normal_iteratorINSC_10device_ptrIiEEEEJjjEEEvT0_iT1_T2_DpNS2_16aligned_base_ptrIT3_EEE3bar;
	mov.b32 	%r135, 1;
	// begin inline asm
	mbarrier.init.shared.b64 [%r134], %r135;
	// end inline asm
	// begin inline asm
	fence.proxy.async.shared::cta; // 6.
	// end inline asm
	shl.b64 	%rd124, %rd4, 2;
	add.s32 	%r144, %r5, 15;
	add.s32 	%r145, %r144, %r1;
	and.b32  	%r137, %r145, -16;
	cvta.to.global.u64 	%rd125, %rd66;
	add.s64 	%rd121, %rd125, %rd124;
	mov.u32 	%r136, _ZN3cub18CUB_300001_SM_10006detail9transform4smemE;
	// begin inline asm
	cp.async.bulk.shared::cluster.global.mbarrier::complete_tx::bytes [%r136], [%rd121], %r137, [%r134];
	// end inline asm
	add.s32 	%r146, %r144, %r2;
	and.b32  	%r140, %r146, -16;
	add.s32 	%r147, %r136, %r5;
	add.s32 	%r139, %r147, 128;
	cvta.to.global.u64 	%rd126, %rd68;
	add.s64 	%rd122, %rd126, %rd124;
	// begin inline asm
	cp.async.bulk.shared::cluster.global.mbarrier::complete_tx::bytes [%r139], [%rd122], %r140, [%r134];
	// end inline asm
	add.s32 	%r143, %r140, %r137;
	// begin inline asm
	mbarrier.arrive.expect_tx.release.cta.shared::cta.b64 %rd123, [%r134], %r143; // 8. 
	// end inline asm
$L__BB19_3:
	bar.sync 	0;
	mov.u32 	%r149, _ZZN3cub18CUB_300001_SM_10006detail9transform23transform_kernel_ublkcpINS2_19async_copy_policy_tILi128EEElN4cuda3std3__45minusIjEEN6thrust24THRUST_300001_SM_1000_NS6detail15normal_iteratorINSC_10device_ptrIiEEEEJjjEEEvT0_iT1_T2_DpNS2_16aligned_base_ptrIT3_EEE3bar;
$L__BB19_4:
	mov.b32 	%r150, 0;
	// begin inline asm
	{
	 .reg .pred P_OUT; 
	mbarrier.try_wait.parity.shared::cta.b64  P_OUT, [%r149], %r150;                                // 7a. 
	selp.b32 %r148, 1, 0, P_OUT; 
}
	// end inline asm
	setp.eq.s32 	%p21, %r148, 0;
	@%p21 bra 	$L__BB19_4;
	bra.uni 	$L__BB19_26;
$L__BB19_5:
	cvt.s64.s32 	%rd5, %r1;
	shl.b32 	%r74, %r4, 2;
	cvt.s64.s32 	%rd76, %r74;
	shr.u64 	%rd6, %rd76, 2;
	mov.u32 	%r6, %ntid.x;
	mov.u32 	%r7, %ntid.y;
	mul.lo.s32 	%r75, %r6, %r7;
	mov.u32 	%r8, %ntid.z;
	mul.lo.s32 	%r9, %r75, %r8;
	mov.u32 	%r76, %tid.x;
	mov.u32 	%r77, %tid.y;
	mov.u32 	%r78, %tid.z;
	mad.lo.s32 	%r79, %r78, %r7, %r77;
	mad.lo.s32 	%r80, %r79, %r6, %r76;
	cvt.u64.u32 	%rd144, %r80;
	setp.le.u64 	%p4, %rd6, %rd144;
	@%p4 bra 	$L__BB19_15;
	cvt.u32.u64 	%r81, %rd144;
	cvt.u64.u32 	%rd8, %r9;
	add.s32 	%r82, %r81, %r9;
	cvt.u64.u32 	%rd77, %r82;
	max.u64 	%rd78, %rd6, %rd77;
	setp.gt.u64 	%p5, %rd6, %rd77;
	selp.u64 	%rd9, 1, 0, %p5;
	add.s64 	%rd79, %rd9, %rd77;
	sub.s64 	%rd10, %rd78, %rd79;
	and.b64  	%rd80, %rd10, -4294967296;
	setp.ne.s64 	%p6, %rd80, 0;
	@%p6 bra 	$L__BB19_8;
	cvt.u32.u64 	%r83, %rd8;
	cvt.u32.u64 	%r84, %rd10;
	div.u32 	%r85, %r84, %r83;
	cvt.u64.u32 	%rd133, %r85;
	bra.uni 	$L__BB19_9;
$L__BB19_8:
	div.u64 	%rd133, %rd10, %rd8;
$L__BB19_9:
	add.s64 	%rd14, %rd133, %rd9;
	and.b64  	%rd81, %rd14, 3;
	setp.eq.s64 	%p7, %rd81, 3;
	mov.u64 	%rd137, %rd144;
	@%p7 bra 	$L__BB19_12;
	shl.b64 	%rd82, %rd4, 2;
	shl.b64 	%rd83, %rd144, 2;
	add.s64 	%rd84, %rd82, %rd83;
	add.s64 	%rd85, %rd84, %rd5;
	add.s64 	%rd135, %rd66, %rd85;
	shl.b64 	%rd16, %rd8, 2;
	mov.u32 	%r87, _ZN3cub18CUB_300001_SM_10006detail9transform4smemE;
	add.s32 	%r88, %r1, %r87;
	shl.b32 	%r89, %r81, 2;
	add.s32 	%r169, %r88, %r89;
	mul.lo.s32 	%r90, %r8, %r7;
	mul.lo.s32 	%r91, %r90, %r6;
	shl.b32 	%r11, %r91, 2;
	add.s64 	%rd86, %rd14, 1;
	and.b64  	%rd87, %rd86, 3;
	neg.s64 	%rd134, %rd87;
	mov.u64 	%rd137, %rd144;
$L__BB19_11:
	.pragma "nounroll";
	// begin inline asm
	cp.async.ca.shared.global [%r169], [%rd135], 4, 4;
	// end inline asm
	add.s64 	%rd137, %rd137, %rd8;
	add.s64 	%rd135, %rd135, %rd16;
	add.s32 	%r169, %r169, %r11;
	add.s64 	%rd134, %rd134, 1;
	setp.ne.s64 	%p8, %rd134, 0;
	@%p8 bra 	$L__BB19_11;
$L__BB19_12:
	setp.lt.u64 	%p9, %rd14, 3;
	@%p9 bra 	$L__BB19_15;
	shl.b64 	%rd25, %rd8, 2;
	shl.b64 	%rd89, %rd4, 2;
	shl.b64 	%rd90, %rd137, 2;
	add.s64 	%rd26, %rd89, %rd90;
	shl.b64 	%rd27, %rd8, 4;
	shl.b64 	%rd91, %rd8, 3;
	add.s64 	%rd28, %rd26, %rd91;
	add.s64 	%rd92, %rd137, %rd4;
	shl.b64 	%rd93, %rd92, 2;
	mad.lo.s64 	%rd29, %rd8, 12, %rd93;
	mov.u32 	%r93, _ZN3cub18CUB_300001_SM_10006detail9transform4smemE;
	add.s32 	%r94, %r1, %r93;
	mul.lo.s32 	%r95, %r8, %r7;
	mul.lo.s32 	%r96, %r95, %r6;
	shl.b32 	%r97, %r96, 2;
	cvt.u32.u64 	%r98, %rd137;
	shl.b32 	%r99, %r98, 2;
	add.s32 	%r170, %r94, %r99;
	add.s32 	%r173, %r170, %r97;
	shl.b32 	%r15, %r96, 4;
	shl.b32 	%r100, %r96, 3;
	add.s32 	%r172, %r170, %r100;
	mad.lo.s32 	%r171, %r96, 12, %r170;
	cvt.s64.s32 	%rd94, %r1;
	add.s64 	%rd138, %rd66, %rd94;
$L__BB19_14:
	add.s64 	%rd95, %rd138, %rd26;
	// begin inline asm
	cp.async.ca.shared.global [%r170], [%rd95], 4, 4;
	// end inline asm
	add.s64 	%rd99, %rd26, %rd25;
	add.s64 	%rd96, %rd138, %rd99;
	// begin inline asm
	cp.async.ca.shared.global [%r173], [%rd96], 4, 4;
	// end inline asm
	add.s64 	%rd97, %rd138, %rd28;
	// begin inline asm
	cp.async.ca.shared.global [%r172], [%rd97], 4, 4;
	// end inline asm
	add.s64 	%rd98, %rd138, %rd29;
	// begin inline asm
	cp.async.ca.shared.global [%r171], [%rd98], 4, 4;
	// end inline asm
	add.s64 	%rd137, %rd137, %rd25;
	add.s64 	%rd138, %rd138, %rd27;
	add.s32 	%r173, %r173, %r15;
	add.s32 	%r172, %r172, %r15;
	add.s32 	%r171, %r171, %r15;
	add.s32 	%r170, %r170, %r15;
	setp.lt.u64 	%p10, %rd137, %rd6;
	@%p10 bra 	$L__BB19_14;
$L__BB19_15:
	setp.le.u64 	%p11, %rd6, %rd144;
	// begin inline asm
	cp.async.commit_group;
	// end inline asm
	cvt.s64.s32 	%rd35, %r2;
	@%p11 bra 	$L__BB19_25;
	cvt.u32.u64 	%r105, %rd144;
	cvt.u64.u32 	%rd36, %r9;
	add.s32 	%r106, %r105, %r9;
	cvt.u64.u32 	%rd100, %r106;
	max.u64 	%rd101, %rd6, %rd100;
	setp.gt.u64 	%p12, %rd6, %rd100;
	selp.u64 	%rd37, 1, 0, %p12;
	add.s64 	%rd102, %rd37, %rd100;
	sub.s64 	%rd38, %rd101, %rd102;
	and.b64  	%rd103, %rd38, -4294967296;
	setp.ne.s64 	%p13, %rd103, 0;
	@%p13 bra 	$L__BB19_18;
	cvt.u32.u64 	%r107, %rd36;
	cvt.u32.u64 	%r108, %rd38;
	div.u32 	%r109, %r108, %r107;
	cvt.u64.u32 	%rd140, %r109;
	bra.uni 	$L__BB19_19;
$L__BB19_18:
	div.u64 	%rd140, %rd38, %rd36;
$L__BB19_19:
	add.s64 	%rd42, %rd140, %rd37;
	and.b64  	%rd104, %rd42, 3;
	setp.eq.s64 	%p14, %rd104, 3;
	@%p14 bra 	$L__BB19_22;
	shl.b64 	%rd105, %rd4, 2;
	shl.b64 	%rd106, %rd144, 2;
	add.s64 	%rd107, %rd105, %rd106;
	add.s64 	%rd108, %rd107, %rd35;
	add.s64 	%rd142, %rd68, %rd108;
	shl.b64 	%rd44, %rd36, 2;
	mov.u32 	%r111, _ZN3cub18CUB_300001_SM_10006detail9transform4smemE;
	add.s32 	%r112, %r2, %r111;
	add.s32 	%r113, %r112, %r5;
	shl.b32 	%r114, %r105, 2;
	add.s32 	%r174, %r113, %r114;
	mul.lo.s32 	%r115, %r8, %r7;
	mul.lo.s32 	%r116, %r115, %r6;
	shl.b32 	%r28, %r116, 2;
	add.s64 	%rd109, %rd42, 1;
	and.b64  	%rd110, %rd109, 3;
	neg.s64 	%rd141, %rd110;
$L__BB19_21:
	.pragma "nounroll";
	add.s32 	%r117, %r174, 128;
	// begin inline asm
	cp.async.ca.shared.global [%r117], [%rd142], 4, 4;
	// end inline asm
	add.s64 	%rd144, %rd144, %rd36;
	add.s64 	%rd142, %rd142, %rd44;
	add.s32 	%r174, %r174, %r28;
	add.s64 	%rd141, %rd141, 1;
	setp.ne.s64 	%p15, %rd141, 0;
	@%p15 bra 	$L__BB19_21;
$L__BB19_22:
	setp.lt.u64 	%p16, %rd42, 3;
	@%p16 bra 	$L__BB19_25;
	shl.b64 	%rd53, %rd36, 2;
	shl.b64 	%rd112, %rd4, 2;
	shl.b64 	%rd113, %rd144, 2;
	add.s64 	%rd54, %rd112, %rd113;
	add.s64 	%rd55, %rd54, %rd53;
	shl.b64 	%rd56, %rd36, 4;
	shl.b64 	%rd114, %rd36, 3;
	add.s64 	%rd57, %rd54, %rd114;
	add.s64 	%rd115, %rd144, %rd4;
	shl.b64 	%rd116, %rd115, 2;
	mad.lo.s64 	%rd58, %rd36, 12, %rd116;
	mov.u32 	%r118, _ZN3cub18CUB_300001_SM_10006detail9transform4smemE;
	add.s32 	%r119, %r2, %r118;
	mul.lo.s32 	%r120, %r8, %r7;
	mul.lo.s32 	%r121, %r120, %r6;
	shl.b32 	%r122, %r121, 2;
	cvt.u32.u64 	%r123, %rd144;
	shl.b32 	%r124, %r123, 2;
	add.s32 	%r125, %r119, %r5;
	add.s32 	%r175, %r125, %r124;
	add.s32 	%r178, %r175, %r122;
	shl.b32 	%r32, %r121, 4;
	shl.b32 	%r126, %r121, 3;
	add.s32 	%r177, %r175, %r126;
	mad.lo.s32 	%r176, %r121, 12, %r175;
	add.s64 	%rd145, %rd68, %rd35;
$L__BB19_24:
	add.s64 	%rd117, %rd145, %rd54;
	add.s32 	%r127, %r175, 128;
	// begin inline asm
	cp.async.ca.shared.global [%r127], [%rd117], 4, 4;
	// end inline asm
	add.s64 	%rd118, %rd145, %rd55;
	add.s32 	%r128, %r178, 128;
	// begin inline asm
	cp.async.ca.shared.global [%r128], [%rd118], 4, 4;
	// end inline asm
	add.s64 	%rd119, %rd145, %rd57;
	add.s32 	%r129, %r177, 128;
	// begin inline asm
	cp.async.ca.shared.global [%r129], [%rd119], 4, 4;
	// end inline asm
	add.s64 	%rd120, %rd145, %rd58;
	add.s32 	%r130, %r176, 128;
	// begin inline asm
	cp.async.ca.shared.global [%r130], [%rd120], 4, 4;
	// end inline asm
	add.s64 	%rd144, %rd144, %rd53;
	add.s64 	%rd145, %rd145, %rd56;
	add.s32 	%r178, %r178, %r32;
	add.s32 	%r177, %r177, %r32;
	add.s32 	%r176, %r176, %r32;
	add.s32 	%r175, %r175, %r32;
	setp.lt.u64 	%p17, %rd144, %rd6;
	@%p17 bra 	$L__BB19_24;
$L__BB19_25:
	// begin inline asm
	cp.async.commit_group;
	// end inline asm
	// begin inline asm
	cp.async.wait_group 0;
	// end inline asm
	barrier.sync 	0;
$L__BB19_26:
	setp.eq.s32 	%p22, %r3, %r4;
	@%p22 bra 	$L__BB19_32;
	setp.lt.s32 	%p23, %r68, 1;
	@%p23 bra 	$L__BB19_35;
	mov.u32 	%r183, %tid.x;
	neg.s32 	%r186, %r68;
	add.s32 	%r151, %r2, %r5;
	shl.b32 	%r152, %r183, 2;
	add.s32 	%r153, %r151, %r152;
	mov.u32 	%r154, _ZN3cub18CUB_300001_SM_10006detail9transform4smemE;
	add.s32 	%r155, %r153, %r154;
	add.s32 	%r185, %r155, 128;
	add.s32 	%r156, %r1, %r152;
	add.s32 	%r184, %r154, %r156;
	shl.b64 	%rd127, %rd4, 2;
	add.s64 	%rd64, %rd1, %rd127;
$L__BB19_29:
	.pragma "nounroll";
	setp.ge.s32 	%p24, %r183, %r4;
	@%p24 bra 	$L__BB19_31;
	ld.shared.u32 	%r157, [%r184];
	ld.shared.u32 	%r158, [%r185];
	sub.s32 	%r159, %r157, %r158;
	mul.wide.s32 	%rd128, %r183, 4;
	add.s64 	%rd129, %rd64, %rd128;
	st.global.u32 	[%rd129], %r159;
$L__BB19_31:
	add.s32 	%r186, %r186, 1;
	setp.ne.s32 	%p25, %r186, 0;
	add.s32 	%r185, %r185, 512;
	add.s32 	%r184, %r184, 512;
	add.s32 	%r183, %r183, 128;
	@%p25 bra 	$L__BB19_29;
	bra.uni 	$L__BB19_35;
$L__BB19_32:
	setp.lt.s32 	%p26, %r68, 1;
	@%p26 bra 	$L__BB19_35;
	mov.u32 	%r179, %tid.x;
	neg.s32 	%r182, %r68;
	add.s32 	%r160, %r2, %r5;
	shl.b32 	%r161, %r179, 2;
	add.s32 	%r162, %r160, %r161;
	mov.u32 	%r163, _ZN3cub18CUB_300001_SM_10006detail9transform4smemE;
	add.s32 	%r164, %r162, %r163;
	add.s32 	%r181, %r164, 128;
	add.s32 	%r165, %r1, %r161;
	add.s32 	%r180, %r163, %r165;
	shl.b64 	%rd130, %rd4, 2;
	add.s64 	%rd65, %rd1, %rd130;
$L__BB19_34:
	.pragma "nounroll";
	mul.wide.s32 	%rd131, %r179, 4;
	add.s64 	%rd132, %rd65, %rd131;
	ld.shared.u32 	%r166, [%r180];
	ld.shared.u32 	%r167, [%r181];
	sub.s32 	%r168, %r166, %r167;
	st.global.u32 	[%rd132], %r168;
	add.s32 	%r182, %r182, 1;
	setp.eq.s32 	%p27, %r182, 0;
	add.s32 	%r181, %r181, 512;
	add.s32 	%r180, %r180, 512;
	add.s32 	%r179, %r179, 128;
	@%p27 bra 	$L__BB19_35;
	bra.uni 	$L__BB19_34;
$L__BB19_35:
	ret;

}
	// .globl	_ZN3cub18CUB_300001_SM_10006detail9transform16transform_kernelINS2_10policy_hubILb0EN4cuda3std3__45tupleIJN6thrust24THRUST_300001_SM_1000_NS6detail15normal_iteratorINSA_10device_ptrIfEEEENSC_INSD_IiEEEEEEEE10policy1000EiNS7_7dividesIfEESF_JPfPiEEEvT0_iT1_T2_DpNS2_10kernel_argIT3_EE
.visible .entry _ZN3cub18CUB_300001_SM_10006detail9transform16transform_kernelINS2_10policy_hubILb0EN4cuda3std3__45tupleIJN6thrust24THRUST_300001_SM_1000_NS6detail15normal_iteratorINSA_10device_ptrIfEEEENSC_INSD_IiEEEEEEEE10policy1000EiNS7_7dividesIfEESF_JPfPiEEEvT0_iT1_T2_DpNS2_10kernel_argIT3_EE(
	.param .u32 _ZN3cub18CUB_300001_SM_10006detail9transform16transform_kernelINS2_10policy_hubILb0EN4cuda3std3__45tupleIJN6thrust24THRUST_300001_SM_1000_NS6detail15normal_iteratorINSA_10device_ptrIfEEEENSC_INSD_IiEEEEEEEE10policy1000EiNS7_7dividesIfEESF_JPfPiEEEvT0_iT1_T2_DpNS2_10kernel_argIT3_EE_param_0,
	.param .u32 _ZN3cub18CUB_300001_SM_10006detail9transform16transform_kernelINS2_10policy_hubILb0EN4cuda3std3__45tupleIJN6thrust24THRUST_300001_SM_1000_NS6detail15normal_iteratorINSA_10device_ptrIfEEEENSC_INSD_IiEEEEEEEE10policy1000EiNS7_7dividesIfEESF_JPfPiEEEvT0_iT1_T2_DpNS2_10kernel_argIT3_EE_param_1,
	.param .align 1 .b8 _ZN3cub18CUB_300001_SM_10006detail9transform16transform_kernelINS2_10policy_hubILb0EN4cuda3std3__45tupleIJN6thrust24THRUST_300001_SM_1000_NS6detail15normal_iteratorINSA_10device_ptrIfEEEENSC_INSD_IiEEEEEEEE10policy1000EiNS7_7dividesIfEESF_JPfPiEEEvT0_iT1_T2_DpNS2_10kernel_argIT3_EE_param_2[1],
	.param .align 8 .b8 _ZN3cub18CUB_300001_SM_10006detail9transform16transform_kernelINS2_10policy_hubILb0EN4cuda3std3__45tupleIJN6thrust24THRUST_300001_SM_1000_NS6detail15normal_iteratorINSA_10device_ptrIfEEEENSC_INSD_IiEEEEEEEE10policy1000EiNS7_7dividesIfEESF_JPfPiEEEvT0_iT1_T2_DpNS2_10kernel_argIT3_EE_param_3[8],
	.param .align 8 .b8 _ZN3cub18CUB_300001_SM_10006detail9transform16transform_kernelINS2_10policy_hubILb0EN4cuda3std3__45tupleIJN6thrust24THRUST_300001_SM_1000_NS6detail15normal_iteratorINSA_10device_ptrIfEEEENSC_INSD_IiEEEEEEEE10policy1000EiNS7_7dividesIfEESF_JPfPiEEEvT0_iT1_T2_DpNS2_10kernel_argIT3_EE_param_4[16],
	.param .align 8 .b8 _ZN3cub18CUB_300001_SM_10006detail9transform16transform_kernelINS2_10policy_hubILb0EN4cuda3std3__45tupleIJN6thrust24THRUST_300001_SM_1000_NS6detail15normal_iteratorINSA_10device_ptrIfEEEENSC_INSD_IiEEEEEEEE10policy1000EiNS7_7dividesIfEESF_JPfPiEEEvT0_iT1_T2_DpNS2_10kernel_argIT3_EE_param_5[16]
)
.maxntid 128
{
	.reg .pred 	%p<28>;
	.reg .b32 	%r<190>;
	.reg .b32 	%f<7>;
	.reg .b64 	%rd<143>;
	// demoted variable
	.shared .align 8 .u64 _ZZN3cub18CUB_300001_SM_10006detail9transform23transform_kernel_ublkcpINS2_19async_copy_policy_tILi128EEEiN4cuda3std3__47dividesIfEEN6thrust24THRUST_300001_SM_1000_NS6detail15normal_iteratorINSC_10device_ptrIfEEEEJfiEEEvT0_iT1_T2_DpNS2_16aligned_base_ptrIT3_EEE3bar;
	ld.param.u64 	%rd66, [_ZN3cub18CUB_300001_SM_10006detail9transform16transform_kernelINS2_10policy_hubILb0EN4cuda3std3__45tupleIJN6thrust24THRUST_300001_SM_1000_NS6detail15normal_iteratorINSA_10device_ptrIfEEEENSC_INSD_IiEEEEEEEE10policy1000EiNS7_7dividesIfEESF_JPfPiEEEvT0_iT1_T2_DpNS2_10kernel_argIT3_EE_param_5];
	ld.param.u64 	%rd64, [_ZN3cub18CUB_300001_SM_10006detail9transform16transform_kernelINS2_10policy_hubILb0EN4cuda3std3__45tupleIJN6thrust24THRUST_300001_SM_1000_NS6detail15normal_iteratorINSA_10device_ptrIfEEEENSC_INSD_IiEEEEEEEE10policy1000EiNS7_7dividesIfEESF_JPfPiEEEvT0_iT1_T2_DpNS2_10kernel_argIT3_EE_param_4];
	ld.param.u32 	%r71, [_ZN3cub18CUB_300001_SM_10006detail9transform16transform_kernelINS2_10policy_hubILb0EN4cuda3std3__45tupleIJN6thrust24THRUST_300001_SM_1000_NS6detail15normal_iteratorINSA_10device_ptrIfEEEENSC_INSD_IiEEEEEEEE10policy1000EiNS7_7dividesIfEESF_JPfPiEEEvT0_iT1_T2_DpNS2_10kernel_argIT3_EE_param_0];
	ld.param.u64 	%rd67, [_ZN3cub18CUB_300001_SM_10006detail9transform16transform_kernelINS2_10policy_hubILb0EN4cuda3std3__45tupleIJN6thrust24THRUST_300001_SM_1000_NS6detail15normal_iteratorINSA_10device_ptrIfEEEENSC_INSD_IiEEEEEEEE10policy1000EiNS7_7dividesIfEESF_JPfPiEEEvT0_iT1_T2_DpNS2_10kernel_argIT3_EE_param_5+8];
	ld.param.u64 	%rd65, [_ZN3cub18CUB_300001_SM_10006detail9transform16transform_kernelINS2_10policy_hubILb0EN4cuda3std3__45tupleIJN6thrust24THRUST_300001_SM_1000_NS6detail15normal_iteratorINSA_10device_ptrIfEEEENSC_INSD_IiEEEEEEEE10policy1000EiNS7_7dividesIfEESF_JPfPiEEEvT0_iT1_T2_DpNS2_10kernel_argIT3_EE_param_4+8];
	ld.param.u64 	%rd68, [_ZN3cub18CUB_300001_SM_10006detail9transform16transform_kernelINS2_10policy_hubILb0EN4cuda3std3__45tupleIJN6thrust24THRUST_300001_SM_1000_NS6detail15normal_iteratorINSA_10device_ptrIfEEEENSC_INSD_IiEEEEEEEE10policy1000EiNS7_7dividesIfEESF_JPfPiEEEvT0_iT1_T2_DpNS2_10kernel_argIT3_EE_param_3];
	ld.param.u32 	%r70, [_ZN3cub18CUB_300001_SM_10006detail9transform16transform_kernelINS2_10policy_hubILb0EN4cuda3std3__45tupleIJN6thrust24THRUST_300001_SM_1000_NS6detail15normal_iteratorINSA_10device_ptrIfEEEENSC_INSD_IiEEEEEEEE10policy1000EiNS7_7dividesIfEESF_JPfPiEEEvT0_iT1_T2_DpNS2_10kernel_argIT3_EE_param_1];
	cvta.to.global.u64 	%rd1, %rd68;
	cvt.u32.u64 	%r1, %rd65;
	cvt.u32.u64 	%r2, %rd67;
	shl.b32 	%r3, %r70, 7;
	mov.u32 	%r72, %ctaid.x;
	mul.lo.s32 	%r4, %r3, %r72;
	sub.s32 	%r5, %r71, %r4;
	min.s32 	%r6, %r3, %r5;
	setp.eq.s32 	%p1, %r72, 0;
	add.s32 	%r74, %r72, 2;
	mov.u32 	%r75, %nctaid.x;
	setp.ge.u32 	%p2, %r74, %r75;
	shl.b32 	%r7, %r70, 9;
	or.pred  	%p3, %p1, %p2;
	@%p3 bra 	$L__BB20_5;
	mov.b32 	%r139, -1;
	// begin inline asm
	{
	 .reg .pred P_OUT; 
	elect.sync _|P_OUT, %r139;
	selp.b32 %r138, 1, 0, P_OUT; 
}
	// end inline asm
	mov.u32 	%r140, %tid.x;
	setp.gt.u32 	%p18, %r140, 31;
	setp.eq.s32 	%p19, %r138, 0;
	or.pred  	%p20, %p18, %p19;
	@%p20 bra 	$L__BB20_3;
	mov.u32 	%r141, _ZZN3cub18CUB_300001_SM_10006detail9transform23transform_kernel_ublkcpINS2_19async_copy_policy_tILi128EEEiN4cuda3std3__47dividesIfEEN6thrust24THRUST_300001_SM_1000_NS6detail15normal_iteratorINSC_10device_ptrIfEEEEJfiEEEvT0_iT1_T2_DpNS2_16aligned_base_ptrIT3_EEE3bar;
	mov.b32 	%r142, 1;
	// begin inline asm
	mbarrier.init.shared.b64 [%r141], %r142;
	// end inline asm
	// begin inline asm
	fence.proxy.async.shared::cta; // 6.
	// end inline asm
	mul.wide.s32 	%rd120, %r4, 4;
	add.s32 	%r151, %r7, 15;
	add.s32 	%r152, %r151, %r1;
	and.b32  	%r144, %r152, -16;
	cvta.to.global.u64 	%rd121, %rd64;
	add.s64 	%rd117, %rd121, %rd120;
	mov.u32 	%r143, _ZN3cub18CUB_300001_SM_10006detail9transform4smemE;
	// begin inline asm
	cp.async.bulk.shared::cluster.global.mbarrier::complete_tx::bytes [%r143], [%rd117], %r144, [%r141];
	// end inline asm
	add.s32 	%r153, %r151, %r2;
	and.b32  	%r147, %r153, -16;
	add.s32 	%r154, %r143, %r7;
	add.s32 	%r146, %r154, 128;
	cvta.to.global.u64 	%rd122, %rd66;
	add.s64 	%rd118, %rd122, %rd120;
	// begin inline asm
	cp.async.bulk.shared::cluster.global.mbarrier::complete_tx::bytes [%r146], [%rd118], %r147, [%r141];
	// end inline asm
	add.s32 	%r150, %r147, %r144;
	// begin inline asm
	mbarrier.arrive.expect_tx.release.cta.shared::cta.b64 %rd119, [%r141], %r150; // 8. 
	// end inline asm
$L__BB20_3:
	bar.sync 	0;
	mov.u32 	%r156, _ZZN3cub18CUB_300001_SM_10006detail9transform23transform_kernel_ublkcpINS2_19async_copy_policy_tILi128EEEiN4cuda3std3__47dividesIfEEN6thrust24THRUST_300001_SM_1000_NS6detail15normal_iteratorINSC_10device_ptrIfEEEEJfiEEEvT0_iT1_T2_DpNS2_16aligned_base_ptrIT3_EEE3bar;
$L__BB20_4:
	mov.b32 	%r157, 0;
	// begin inline asm
	{
	 .reg .pred P_OUT; 
	mbarrier.try_wait.parity.shared::cta.b64  P_OUT, [%r156], %r157;                                // 7a. 
	selp.b32 %r155, 1, 0, P_OUT; 
}
	// end inline asm
	setp.eq.s32 	%p21, %r155, 0;
	@%p21 bra 	$L__BB20_4;
	bra.uni 	$L__BB20_26;
$L__BB20_5:
	cvt.s64.s32 	%rd4, %r1;
	cvt.s64.s32 	%rd5, %r4;
	shl.b32 	%r77, %r6, 2;
	cvt.s64.s32 	%rd69, %r77;
	shr.u64 	%rd6, %rd69, 2;
	mov.u32 	%r8, %ntid.x;
	mov.u32 	%r9, %ntid.y;
	mul.lo.s32 	%r78, %r8, %r9;
	mov.u32 	%r10, %ntid.z;
	mul.lo.s32 	%r11, %r78, %r10;
	mov.u32 	%r79, %tid.x;
	mov.u32 	%r80, %tid.y;
	mov.u32 	%r81, %tid.z;
	mad.lo.s32 	%r82, %r81, %r9, %r80;
	mad.lo.s32 	%r83, %r82, %r8, %r79;
	cvt.u64.u32 	%rd140, %r83;
	setp.le.u64 	%p4, %rd6, %rd140;
	@%p4 bra 	$L__BB20_15;
	cvt.u32.u64 	%r84, %rd140;
	cvt.u64.u32 	%rd8, %r11;
	add.s32 	%r85, %r84, %r11;
	cvt.u64.u32 	%rd70, %r85;
	max.u64 	%rd71, %rd6, %rd70;
	setp.gt.u64 	%p5, %rd6, %rd70;
	selp.u64 	%rd9, 1, 0, %p5;
	add.s64 	%rd72, %rd9, %rd70;
	sub.s64 	%rd10, %rd71, %rd72;
	and.b64  	%rd73, %rd10, -4294967296;
	setp.ne.s64 	%p6, %rd73, 0;
	@%p6 bra 	$L__BB20_8;
	cvt.u32.u64 	%r86, %rd8;
	cvt.u32.u64 	%r87, %rd10;
	div.u32 	%r88, %r87, %r86;
	cvt.u64.u32 	%rd129, %r88;
	bra.uni 	$L__BB20_9;
$L__BB20_8:
	div.u64 	%rd129, %rd10, %rd8;
$L__BB20_9:
	add.s64 	%rd14, %rd129, %rd9;
	and.b64  	%rd74, %rd14, 3;
	setp.eq.s64 	%p7, %rd74, 3;
	mov.u64 	%rd133, %rd140;
	@%p7 bra 	$L__BB20_12;
	shl.b64 	%rd75, %rd140, 2;
	shl.b64 	%rd76, %rd5, 2;
	add.s64 	%rd77, %rd75, %rd76;
	add.s64 	%rd78, %rd77, %rd4;
	add.s64 	%rd131, %rd64, %rd78;
	mov.u32 	%r90, _ZN3cub18CUB_300001_SM_10006detail9transform4smemE;
	add.s32 	%r91, %r1, %r90;
	shl.b32 	%r92, %r84, 2;
	add.s32 	%r172, %r91, %r92;
	mul.lo.s32 	%r93, %r10, %r9;
	mul.lo.s32 	%r94, %r93, %r8;
	shl.b32 	%r13, %r94, 2;
	add.s64 	%rd79, %rd14, 1;
	and.b64  	%rd80, %rd79, 3;
	neg.s64 	%rd130, %rd80;
	mov.u64 	%rd133, %rd140;
$L__BB20_11:
	.pragma "nounroll";
	// begin inline asm
	cp.async.ca.shared.global [%r172], [%rd131], 4, 4;
	// end inline asm
	add.s64 	%rd133, %rd133, %rd8;
	shl.b64 	%rd82, %rd8, 2;
	add.s64 	%rd131, %rd131, %rd82;
	add.s32 	%r172, %r172, %r13;
	add.s64 	%rd130, %rd130, 1;
	setp.ne.s64 	%p8, %rd130, 0;
	@%p8 bra 	$L__BB20_11;
$L__BB20_12:
	setp.lt.u64 	%p9, %rd14, 3;
	@%p9 bra 	$L__BB20_15;
	shl.b64 	%rd24, %rd8, 2;
	shl.b64 	%rd83, %rd133, 2;
	shl.b64 	%rd84, %rd5, 2;
	add.s64 	%rd25, %rd83, %rd84;
	shl.b64 	%rd85, %rd8, 3;
	add.s64 	%rd26, %rd25, %rd85;
	add.s64 	%rd86, %rd133, %rd5;
	shl.b64 	%rd87, %rd86, 2;
	mad.lo.s64 	%rd27, %rd8, 12, %rd87;
	cvt.u32.u64 	%r96, %rd65;
	mov.u32 	%r97, _ZN3cub18CUB_300001_SM_10006detail9transform4smemE;
	add.s32 	%r98, %r96, %r97;
	mul.lo.s32 	%r99, %r10, %r9;
	mul.lo.s32 	%r100, %r99, %r8;
	shl.b32 	%r101, %r100, 2;
	cvt.u32.u64 	%r102, %rd133;
	shl.b32 	%r103, %r102, 2;
	add.s32 	%r173, %r98, %r103;
	add.s32 	%r176, %r173, %r101;
	shl.b32 	%r104, %r100, 3;
	add.s32 	%r175, %r173, %r104;
	mad.lo.s32 	%r174, %r100, 12, %r173;
	cvt.s64.s32 	%rd88, %rd65;
	add.s64 	%rd134, %rd64, %rd88;
$L__BB20_14:
	add.s64 	%rd89, %rd134, %rd25;
	// begin inline asm
	cp.async.ca.shared.global [%r173], [%rd89], 4, 4;
	// end inline asm
	add.s64 	%rd93, %rd25, %rd24;
	add.s64 	%rd90, %rd134, %rd93;
	// begin inline asm
	cp.async.ca.shared.global [%r176], [%rd90], 4, 4;
	// end inline asm
	add.s64 	%rd91, %rd134, %rd26;
	// begin inline asm
	cp.async.ca.shared.global [%r175], [%rd91], 4, 4;
	// end inline asm
	add.s64 	%rd92, %rd134, %rd27;
	// begin inline asm
	cp.async.ca.shared.global [%r174], [%rd92], 4, 4;
	// end inline asm
	add.s64 	%rd133, %rd133, %rd24;
	mul.wide.u32 	%rd94, %r11, 16;
	add.s64 	%rd134, %rd134, %rd94;
	mul.lo.s32 	%r109, %r10, %r9;
	mul.lo.s32 	%r110, %r109, %r8;
	shl.b32 	%r111, %r110, 4;
	add.s32 	%r176, %r176, %r111;
	add.s32 	%r175, %r175, %r111;
	add.s32 	%r174, %r174, %r111;
	add.s32 	%r173, %r173, %r111;
	setp.lt.u64 	%p10, %rd133, %rd6;
	@%p10 bra 	$L__BB20_14;
$L__BB20_15:
	setp.le.u64 	%p11, %rd6, %rd140;
	// begin inline asm
	cp.async.commit_group;
	// end inline asm
	cvt.s64.s32 	%rd33, %r2;
	@%p11 bra 	$L__BB20_25;
	cvt.u32.u64 	%r112, %rd140;
	cvt.u64.u32 	%rd34, %r11;
	add.s32 	%r113, %r112, %r11;
	cvt.u64.u32 	%rd95, %r113;
	max.u64 	%rd96, %rd6, %rd95;
	setp.gt.u64 	%p12, %rd6, %rd95;
	selp.u64 	%rd35, 1, 0, %p12;
	add.s64 	%rd97, %rd35, %rd95;
	sub.s64 	%rd36, %rd96, %rd97;
	and.b64  	%rd98, %rd36, -4294967296;
	setp.ne.s64 	%p13, %rd98, 0;
	@%p13 bra 	$L__BB20_18;
	cvt.u32.u64 	%r114, %rd34;
	cvt.u32.u64 	%r115, %rd36;
	div.u32 	%r116, %r115, %r114;
	cvt.u64.u32 	%rd136, %r116;
	bra.uni 	$L__BB20_19;
$L__BB20_18:
	div.u64 	%rd136, %rd36, %rd34;
$L__BB20_19:
	add.s64 	%rd40, %rd136, %rd35;
	and.b64  	%rd99, %rd40, 3;
	setp.eq.s64 	%p14, %rd99, 3;
	@%p14 bra 	$L__BB20_22;
	shl.b64 	%rd100, %rd140, 2;
	shl.b64 	%rd101, %rd5, 2;
	add.s64 	%rd102, %rd100, %rd101;
	add.s64 	%rd103, %rd102, %rd33;
	add.s64 	%rd138, %rd66, %rd103;
	shl.b64 	%rd42, %rd34, 2;
	mov.u32 	%r118, _ZN3cub18CUB_300001_SM_10006detail9transform4smemE;
	add.s32 	%r119, %r2, %r118;
	add.s32 	%r120, %r119, %r7;
	shl.b32 	%r121, %r112, 2;
	add.s32 	%r177, %r120, %r121;
	mul.lo.s32 	%r122, %r10, %r9;
	mul.lo.s32 	%r123, %r122, %r8;
	shl.b32 	%r29, %r123, 2;
	add.s64 	%rd104, %rd40, 1;
	and.b64  	%rd105, %rd104, 3;
	neg.s64 	%rd137, %rd105;
$L__BB20_21:
	.pragma "nounroll";
	add.s32 	%r124, %r177, 128;
	// begin inline asm
	cp.async.ca.shared.global [%r124], [%rd138], 4, 4;
	// end inline asm
	add.s64 	%rd140, %rd140, %rd34;
	add.s64 	%rd138, %rd138, %rd42;
	add.s32 	%r177, %r177, %r29;
	add.s64 	%rd137, %rd137, 1;
	setp.ne.s64 	%p15, %rd137, 0;
	@%p15 bra 	$L__BB20_21;
$L__BB20_22:
	setp.lt.u64 	%p16, %rd40, 3;
	@%p16 bra 	$L__BB20_25;
	shl.b64 	%rd51, %rd34, 2;
	shl.b64 	%rd107, %rd140, 2;
	shl.b64 	%rd108, %rd5, 2;
	add.s64 	%rd52, %rd107, %rd108;
	add.s64 	%rd53, %rd52, %rd51;
	shl.b64 	%rd54, %rd34, 4;
	shl.b64 	%rd109, %rd34, 3;
	add.s64 	%rd55, %rd52, %rd109;
	add.s64 	%rd110, %rd140, %rd5;
	shl.b64 	%rd111, %rd110, 2;
	mad.lo.s64 	%rd56, %rd34, 12, %rd111;
	mov.u32 	%r125, _ZN3cub18CUB_300001_SM_10006detail9transform4smemE;
	add.s32 	%r126, %r2, %r125;
	mul.lo.s32 	%r127, %r10, %r9;
	mul.lo.s32 	%r128, %r127, %r8;
	shl.b32 	%r129, %r128, 2;
	cvt.u32.u64 	%r130, %rd140;
	shl.b32 	%r131, %r130, 2;
	add.s32 	%r132, %r126, %r7;
	add.s32 	%r178, %r132, %r131;
	add.s32 	%r181, %r178, %r129;
	shl.b32 	%r33, %r128, 4;
	shl.b32 	%r133, %r128, 3;
	add.s32 	%r180, %r178, %r133;
	mad.lo.s32 	%r179, %r128, 12, %r178;
	add.s64 	%rd141, %rd66, %rd33;
$L__BB20_24:
	add.s64 	%rd113, %rd141, %rd52;
	add.s32 	%r134, %r178, 128;
	// begin inline asm
	cp.async.ca.shared.global [%r134], [%rd113], 4, 4;
	// end inline asm
	add.s64 	%rd114, %rd141, %rd53;
	add.s32 	%r135, %r181, 128;
	// begin inline asm
	cp.async.ca.shared.global [%r135], [%rd114], 4, 4;
	// end inline asm
	add.s64 	%rd115, %rd141, %rd55;
	add.s32 	%r136, %r180, 128;
	// begin inline asm
	cp.async.ca.shared.global [%r136], [%rd115], 4, 4;
	// end inline asm
	add.s64 	%rd116, %rd141, %rd56;
	add.s32 	%r137, %r179, 128;
	// begin inline asm
	cp.async.ca.shared.global [%r137], [%rd116], 4, 4;
	// end inline asm
	add.s64 	%rd140, %rd140, %rd51;
	add.s64 	%rd141, %rd141, %rd54;
	add.s32 	%r181, %r181, %r33;
	add.s32 	%r180, %r180, %r33;
	add.s32 	%r179, %r179, %r33;
	add.s32 	%r178, %r178, %r33;
	setp.lt.u64 	%p17, %rd140, %rd6;
	@%p17 bra 	$L__BB20_24;
$L__BB20_25:
	// begin inline asm
	cp.async.commit_group;
	// end inline asm
	// begin inline asm
	cp.async.wait_group 0;
	// end inline asm
	barrier.sync 	0;
$L__BB20_26:
	cvt.u32.u64 	%r45, %rd65;
	setp.gt.s32 	%p22, %r3, %r5;
	@%p22 bra 	$L__BB20_30;
	setp.lt.s32 	%p23, %r70, 1;
	@%p23 bra 	$L__BB20_35;
	mov.u32 	%r182, %tid.x;
	neg.s32 	%r185, %r70;
	add.s32 	%r158, %r2, %r7;
	shl.b32 	%r159, %r182, 2;
	add.s32 	%r160, %r158, %r159;
	mov.u32 	%r161, _ZN3cub18CUB_300001_SM_10006detail9transform4smemE;
	add.s32 	%r162, %r160, %r161;
	add.s32 	%r184, %r162, 128;
	add.s32 	%r163, %r45, %r159;
	add.s32 	%r183, %r161, %r163;
	mul.wide.s32 	%rd123, %r4, 4;
	add.s64 	%rd62, %rd1, %rd123;
$L__BB20_29:
	.pragma "nounroll";
	mul.wide.s32 	%rd124, %r182, 4;
	add.s64 	%rd125, %rd62, %rd124;
	ld.shared.f32 	%f1, [%r183];
	ld.shared.u32 	%r164, [%r184];
	cvt.rn.f32.s32 	%f2, %r164;
	div.rn.f32 	%f3, %f1, %f2;
	st.global.f32 	[%rd125], %f3;
	add.s32 	%r185, %r185, 1;
	setp.eq.s32 	%p24, %r185, 0;
	add.s32 	%r184, %r184, 512;
	add.s32 	%r183, %r183, 512;
	add.s32 	%r182, %r182, 128;
	@%p24 bra 	$L__BB20_35;
	bra.uni 	$L__BB20_29;
$L__BB20_30:
	setp.lt.s32 	%p25, %r70, 1;
	@%p25 bra 	$L__BB20_35;
	mov.u32 	%r186, %tid.x;
	neg.s32 	%r189, %r70;
	add.s32 	%r165, %r2, %r7;
	shl.b32 	%r166, %r186, 2;
	add.s32 	%r167, %r165, %r166;
	mov.u32 	%r168, _ZN3cub18CUB_300001_SM_10006detail9transform4smemE;
	add.s32 	%r169, %r167, %r168;
	add.s32 	%r188, %r169, 128;
	add.s32 	%r170, %r45, %r166;
	add.s32 	%r187, %r168, %r170;
	mul.wide.s32 	%rd126, %r4, 4;
	add.s64 	%rd63, %rd1, %rd126;
$L__BB20_32:
	.pragma "nounroll";
	setp.ge.s32 	%p26, %r186, %r6;
	@%p26 bra 	$L__BB20_34;
	ld.shared.f32 	%f4, [%r187];
	ld.shared.u32 	%r171, [%r188];
	cvt.rn.f32.s32 	%f5, %r171;
	div.rn.f32 	%f6, %f4, %f5;
	mul.wide.s32 	%rd127, %r186, 4;
	add.s64 	%rd128, %rd63, %rd127;
	st.global.f32 	[%rd128], %f6;
$L__BB20_34:
	add.s32 	%r189, %r189, 1;
	setp.ne.s32 	%p27, %r189, 0;
	add.s32 	%r188, %r188, 512;
	add.s32 	%r187, %r187, 512;
	add.s32 	%r186, %r186, 128;
	@%p27 bra 	$L__BB20_32;
$L__BB20_35:
	ret;

}
	// .globl	_ZN3cub18CUB_300001_SM_10006detail9transform16transform_kernelINS2_10policy_hubILb0EN4cuda3std3__45tupleIJN6thrust24THRUST_300001_SM_1000_NS6detail15normal_iteratorINSA_10device_ptrIfEEEENSC_INSD_IiEEEEEEEE10policy1000ElNS7_7dividesIfEESF_JPfPiEEEvT0_iT1_T2_DpNS2_10kernel_argIT3_EE
.visible .entry _ZN3cub18CUB_300001_SM_10006detail9transform16transform_kernelINS2_10policy_hubILb0EN4cuda3std3__45tupleIJN6thrust24THRUST_300001_SM_1000_NS6detail15normal_iteratorINSA_10device_ptrIfEEEENSC_INSD_IiEEEEEEEE10policy1000ElNS7_7dividesIfEESF_JPfPiEEEvT0_iT1_T2_DpNS2_10kernel_argIT3_EE(
	.param .u64 _ZN3cub18CUB_300001_SM_10006detail9transform16transform_kernelINS2_10policy_hubILb0EN4cuda3std3__45tupleIJN6thrust24THRUST_300001_SM_1000_NS6detail15normal_iteratorINSA_10device_ptrIfEEEENSC_INSD_IiEEEEEEEE10policy1000ElNS7_7dividesIfEESF_JPfPiEEEvT0_iT1_T2_DpNS2_10kernel_argIT3_EE_param_0,
	.param .u32 _ZN3cub18CUB_300001_SM_10006detail9transform16transform_kernelINS2_10policy_hubILb0EN4cuda3std3__45tupleIJN6thrust24THRUST_300001_SM_1000_NS6detail15normal_iteratorINSA_10device_ptrIfEEEENSC_INSD_IiEEEEEEEE10policy1000ElNS7_7dividesIfEESF_JPfPiEEEvT0_iT1_T2_DpNS2_10kernel_argIT3_EE_param_1,
	.param .align 1 .b8 _ZN3cub18CUB_300001_SM_10006detail9transform16transform_kernelINS2_10policy_hubILb0EN4cuda3std3__45tupleIJN6thrust24THRUST_300001_SM_1000_NS6detail15normal_iteratorINSA_10device_ptrIfEEEENSC_INSD_IiEEEEEEEE10policy1000ElNS7_7dividesIfEESF_JPfPiEEEvT0_iT1_T2_DpNS2_10kernel_argIT3_EE_param_2[1],
	.param .align 8 .b8 _ZN3cub18CUB_300001_SM_10006detail9transform16transform_kernelINS2_10policy_hubILb0EN4cuda3std3__45tupleIJN6thrust24THRUST_300001_SM_1000_NS6detail15normal_iteratorINSA_10device_ptrIfEEEENSC_INSD_IiEEEEEEEE10policy1000ElNS7_7dividesIfEESF_JPfPiEEEvT0_iT1_T2_DpNS2_10kernel_argIT3_EE_param_3[8],
	.param .align 8 .b8 _ZN3cub18CUB_300001_SM_10006detail9transform16transform_kernelINS2_10policy_hubILb0EN4cuda3std3__45tupleIJN6thrust24THRUST_300001_SM_1000_NS6detail15normal_iteratorINSA_10device_ptrIfEEEENSC_INSD_IiEEEEEEEE10policy1000ElNS7_7dividesIfEESF_JPfPiEEEvT0_iT1_T2_DpNS2_10kernel_argIT3_EE_param_4[16],
	.param .align 8 .b8 _ZN3cub18CUB_300001_SM_10006detail9transform16transform_kernelINS2_10policy_hubILb0EN4cuda3std3__45tupleIJN6thrust24THRUST_300001_SM_1000_NS6detail15normal_iteratorINSA_10device_ptrIfEEEENSC_INSD_IiEEEEEEEE10policy1000ElNS7_7dividesIfEESF_JPfPiEEEvT0_iT1_T2_DpNS2_10kernel_argIT3_EE_param_5[16]
)
.maxntid 128
{
	.reg .pred 	%p<28>;
	.reg .b32 	%r<183>;
	.reg .b32 	%f<7>;
	.reg .b64 	%rd<147>;
	// demoted variable
	.shared .align 8 .u64 _ZZN3cub18CUB_300001_SM_10006detail9transform23transform_kernel_ublkcpINS2_19async_copy_policy_tILi128EEElN4cuda3std3__47dividesIfEEN6thrust24THRUST_300001_SM_1000_NS6detail15normal_iteratorINSC_10device_ptrIfEEEEJfiEEEvT0_iT1_T2_DpNS2_16aligned_base_ptrIT3_EEE3bar;
	ld.param.u64 	%rd68, [_ZN3cub18CUB_300001_SM_10006detail9transform16transform_kernelINS2_10policy_hubILb0EN4cuda3std3__45tupleIJN6thrust24THRUST_300001_SM_1000_NS6detail15normal_iteratorINSA_10device_ptrIfEEEENSC_INSD_IiEEEEEEEE10policy1000ElNS7_7dividesIfEESF_JPfPiEEEvT0_iT1_T2_DpNS2_10kernel_argIT3_EE_param_5];
	ld.param.u64 	%rd66, [_ZN3cub18CUB_300001_SM_10006detail9transform16transform_kernelINS2_10policy_hubILb0EN4cuda3std3__45tupleIJN6thrust24THRUST_300001_SM_1000_NS6detail15normal_iteratorINSA_10device_ptrIfEEEENSC_INSD_IiEEEEEEEE10policy1000ElNS7_7dividesIfEESF_JPfPiEEEvT0_iT1_T2_DpNS2_10kernel_argIT3_EE_param_4];
	ld.param.u64 	%rd70, [_ZN3cub18CUB_300001_SM_10006detail9transform16transform_kernelINS2_10policy_hubILb0EN4cuda3std3__45tupleIJN6thrust24THRUST_300001_SM_1000_NS6detail15normal_iteratorINSA_10device_ptrIfEEEENSC_INSD_IiEEEEEEEE10policy1000ElNS7_7dividesIfEESF_JPfPiEEEvT0_iT1_T2_DpNS2_10kernel_argIT3_EE_param_0];
	ld.param.u64 	%rd69, [_ZN3cub18CUB_300001_SM_10006detail9transform16transform_kernelINS2_10policy_hubILb0EN4cuda3std3__45tupleIJN6thrust24THRUST_300001_SM_1000_NS6detail15normal_iteratorINSA_10device_ptrIfEEEENSC_INSD_IiEEEEEEEE10policy1000ElNS7_7dividesIfEESF_JPfPiEEEvT0_iT1_T2_DpNS2_10kernel_argIT3_EE_param_5+8];
	ld.param.u64 	%rd67, [_ZN3cub18CUB_300001_SM_10006detail9transform16transform_kernelINS2_10policy_hubILb0EN4cuda3std3__45tupleIJN6thrust24THRUST_300001_SM_1000_NS6detail15normal_iteratorINSA_10device_ptrIfEEEENSC_INSD_IiEEEEEEEE10policy1000ElNS7_7dividesIfEESF_JPfPiEEEvT0_iT1_T2_DpNS2_10kernel_argIT3_EE_param_4+8];
	ld.param.u64 	%rd71, [_ZN3cub18CUB_300001_SM_10006detail9transform16transform_kernelINS2_10policy_hubILb0EN4cuda3std3__45tupleIJN6thrust24THRUST_300001_SM_1000_NS6detail15normal_iteratorINSA_10device_ptrIfEEEENSC_INSD_IiEEEEEEEE10policy1000ElNS7_7dividesIfEESF_JPfPiEEEvT0_iT1_T2_DpNS2_10kernel_argIT3_EE_param_3];
	ld.param.u32 	%r68, [_ZN3cub18CUB_300001_SM_10006detail9transform16transform_kernelINS2_10policy_hubILb0EN4cuda3std3__45tupleIJN6thrust24THRUST_300001_SM_1000_NS6detail15normal_iteratorINSA_10device_ptrIfEEEENSC_INSD_IiEEEEEEEE10policy1000ElNS7_7dividesIfEESF_JPfPiEEEvT0_iT1_T2_DpNS2_10kernel_argIT3_EE_param_1];
	cvta.to.global.u64 	%rd1, %rd71;
	cvt.u32.u64 	%r1, %rd67;
	cvt.u32.u64 	%r2, %rd69;
	shl.b32 	%r3, %r68, 7;
	mov.u32 	%r69, %ctaid.x;
	cvt.u64.u32 	%rd72, %r69;
	cvt.s64.s32 	%rd73, %r3;
	mul.lo.s64 	%rd4, %rd73, %rd72;
	sub.s64 	%rd74, %rd70, %rd4;
	min.s64 	%rd75, %rd74, %rd73;
	cvt.u32.u64 	%r4, %rd75;
	setp.eq.s32 	%p1, %r69, 0;
	add.s32 	%r71, %r69, 2;
	mov.u32 	%r72, %nctaid.x;
	setp.ge.u32 	%p2, %r71, %r72;
	shl.b32 	%r5, %r68, 9;
	or.pred  	%p3, %p1, %p2;
	@%p3 bra 	$L__BB21_5;
	mov.b32 	%r132, -1;
	// begin inline asm
	{
	 .reg .pred P_OUT; 
	elect.sync _|P_OUT, %r132;
	selp.b32 %r131, 1, 0, P_OUT; 
}
	// end inline asm
	mov.u32 	%r133, %tid.x;
	setp.gt.u32 	%p18, %r133, 31;
	setp.eq.s32 	%p19, %r131, 0;
	or.pred  	%p20, %p18, %p19;
	@%p20 bra 	$L__BB21_3;
	mov.u32 	%r134, _ZZN3cub18CUB_300001_SM_10006detail9transform23transform_kernel_ublkcpINS2_19async_copy_policy_tILi128EEElN4cuda3std3__47dividesIfEEN6thrust24THRUST_300001_SM_1000_NS6detail15normal_iteratorINSC_10device_ptrIfEEEEJfiEEEvT0_iT1_T2_DpNS2_16aligned_base_ptrIT3_EEE3bar;
	mov.b32 	%r135, 1;
	// begin inline asm
	mbarrier.init.shared.b64 [%r134], %r135;
	// end inline asm
	// begin inline asm
	fence.proxy.async.shared::cta; // 6.
	// end inline asm
	shl.b64 	%rd124, %rd4, 2;
	add.s32 	%r144, %r5, 15;
	add.s32 	%r145, %r144, %r1;
	and.b32  	%r137, %r145, -16;
	cvta.to.global.u64 	%rd125, %rd66;
	add.s64 	%rd121, %rd125, %rd124;
	mov.u32 	%r136, _ZN3cub18CUB_300001_SM_10006detail9transform4smemE;
	// begin inline asm
	cp.async.bulk.shared::cluster.global.mbarrier::complete_tx::bytes [%r136], [%rd121], %r137, [%r134];
	// end inline asm
	add.s32 	%r146, %r144, %r2;
	and.b32  	%r140, %r146, -16;
	add.s32 	%r147, %r136, %r5;
	add.s32 	%r139, %r147, 128;
	cvta.to.global.u64 	%rd126, %rd68;
	add.s64 	%rd122, %rd126, %rd124;
	// begin inline asm
	cp.async.bulk.shared::cluster.global.mbarrier::complete_tx::bytes [%r139], [%rd122], %r140, [%r134];
	// end inline asm
	add.s32 	%r143, %r140, %r137;
	// begin inline asm
	mbarrier.arrive.expect_tx.release.cta.shared::cta.b64 %rd123, [%r134], %r143; // 8. 
	// end inline asm
$L__BB21_3:
	bar.sync 	0;
	mov.u32 	%r149, _ZZN3cub18CUB_300001_SM_10006detail9transform23transform_kernel_ublkcpINS2_19async_copy_policy_tILi128EEElN4cuda3std3__47dividesIfEEN6thrust24THRUST_300001_SM_1000_NS6detail15normal_iteratorINSC_10device_ptrIfEEEEJfiEEEvT0_iT1_T2_DpNS2_16aligned_base_ptrIT3_EEE3bar;
$L__BB21_4:
	mov.b32 	%r150, 0;
	// begin inline asm
	{
	 .reg .pred P_OUT; 
	mbarrier.try_wait.parity.shared::cta.b64  P_OUT, [%r149], %r150;                                // 7a. 
	selp.b32 %r148, 1, 0, P_OUT; 
}
	// end inline asm
	setp.eq.s32 	%p21, %r148, 0;
	@%p21 bra 	$L__BB21_4;
	bra.uni 	$L__BB21_26;
$L__BB21_5:
	cvt.s64.s32 	%rd5, %r1;
	shl.b32 	%r74, %r4, 2;
	cvt.s64.s32 	%rd76, %r74;
	shr.u64 	%rd6, %rd76, 2;
	mov.u32 	%r6, %ntid.x;
	mov.u32 	%r7, %ntid.y;
	mul.lo.s32 	%r75, %r6, %r7;
	mov.u32 	%r8, %ntid.z;
	mul.lo.s32 	%r9, %r75, %r8;
	mov.u32 	%r76, %tid.x;
	mov.u32 	%r77, %tid.y;
	mov.u32 	%r78, %tid.z;
	mad.lo.s32 	%r79, %r78, %r7, %r77;
	mad.lo.s32 	%r80, %r79, %r6, %r76;
	cvt.u64.u32 	%rd144, %r80;
	setp.le.u64 	%p4, %rd6, %rd144;
	@%p4 bra 	$L__BB21_15;
	cvt.u32.u64 	%r81, %rd144;
	cvt.u64.u32 	%rd8, %r9;
	add.s32 	%r82, %r81, %r9;
	cvt.u64.u32 	%rd77, %r82;
	max.u64 	%rd78, %rd6, %rd77;
	setp.gt.u64 	%p5, %rd6, %rd77;
	selp.u64 	%rd9, 1, 0, %p5;
	add.s64 	%rd79, %rd9, %rd77;
	sub.s64 	%rd10, %rd78, %rd79;
	and.b64  	%rd80, %rd10, -4294967296;
	setp.ne.s64 	%p6, %rd80, 0;
	@%p6 bra 	$L__BB21_8;
	cvt.u32.u64 	%r83, %rd8;
	cvt.u32.u64 	%r84, %rd10;
	div.u32 	%r85, %r84, %r83;
	cvt.u64.u32 	%rd133, %r85;
	bra.uni 	$L__BB21_9;
$L__BB21_8:
	div.u64 	%rd133, %rd10, %rd8;
$L__BB21_9:
	add.s64 	%rd14, %rd133, %rd9;
	and.b64  	%rd81, %rd14, 3;
	setp.eq.s64 	%p7, %rd81, 3;
	mov.u64 	%rd137, %rd144;
	@%p7 bra 	$L__BB21_12;
	shl.b64 	%rd82, %rd4, 2;
	shl.b64 	%rd83, %rd144, 2;
	add.s64 	%rd84, %rd82, %rd83;
	add.s64 	%rd85, %rd84, %rd5;
	add.s64 	%rd135, %rd66, %rd85;
	shl.b64 	%rd16, %rd8, 2;
	mov.u32 	%r87, _ZN3cub18CUB_300001_SM_10006detail9transform4smemE;
	add.s32 	%r88, %r1, %r87;
	shl.b32 	%r89, %r81, 2;
	add.s32 	%r165, %r88, %r89;
	mul.lo.s32 	%r90, %r8, %r7;
	mul.lo.s32 	%r91, %r90, %r6;
	shl.b32 	%r11, %r91, 2;
	add.s64 	%rd86, %rd14, 1;
	and.b64  	%rd87, %rd86, 3;
	neg.s64 	%rd134, %rd87;
	mov.u64 	%rd137, %rd144;
$L__BB21_11:
	.pragma "nounroll";
	// begin inline asm
	cp.async.ca.shared.global [%r165], [%rd135], 4, 4;
	// end inline asm
	add.s64 	%rd137, %rd137, %rd8;
	add.s64 	%rd135, %rd135, %rd16;
	add.s32 	%r165, %r165, %r11;
	add.s64 	%rd134, %rd134, 1;
	setp.ne.s64 	%p8, %rd134, 0;
	@%p8 bra 	$L__BB21_11;
$L__BB21_12:
	setp.lt.u64 	%p9, %rd14, 3;
	@%p9 bra 	$L__BB21_15;
	shl.b64 	%rd25, %rd8, 2;
	shl.b64 	%rd89, %rd4, 2;
	shl.b64 	%rd90, %rd137, 2;
	add.s64 	%rd26, %rd89, %rd90;
	shl.b64 	%rd27, %rd8, 4;
	shl.b64 	%rd91, %rd8, 3;
	add.s64 	%rd28, %rd26, %rd91;
	add.s64 	%rd92, %rd137, %rd4;
	shl.b64 	%rd93, %rd92, 2;
	mad.lo.s64 	%rd29, %rd8, 12, %rd93;
	mov.u32 	%r93, _ZN3cub18CUB_300001_SM_10006detail9transform4smemE;
	add.s32 	%r94, %r1, %r93;
	mul.lo.s32 	%r95, %r8, %r7;
	mul.lo.s32 	%r96, %r95, %r6;
	shl.b32 	%r97, %r96, 2;
	cvt.u32.u64 	%r98, %rd137;
	shl.b32 	%r99, %r98, 2;
	add.s32 	%r166, %r94, %r99;
	add.s32 	%r169, %r166, %r97;
	shl.b32 	%r15, %r96, 4;
	shl.b32 	%r100, %r96, 3;
	add.s32 	%r168, %r166, %r100;
	mad.lo.s32 	%r167, %r96, 12, %r166;
	cvt.s64.s32 	%rd94, %r1;
	add.s64 	%rd138, %rd66, %rd94;
$L__BB21_14:
	add.s64 	%rd95, %rd138, %rd26;
	// begin inline asm
	cp.async.ca.shared.global [%r166], [%rd95], 4, 4;
	// end inline asm
	add.s64 	%rd99, %rd26, %rd25;
	add.s64 	%rd96, %rd138, %rd99;
	// begin inline asm
	cp.async.ca.shared.global [%r169], [%rd96], 4, 4;
	// end inline asm
	add.s64 	%rd97, %rd138, %rd28;
	// begin inline asm
	cp.async.ca.shared.global [%r168], [%rd97], 4, 4;
	// end inline asm
	add.s64 	%rd98, %rd138, %rd29;
	// begin inline asm
	cp.async.ca.shared.global [%r167], [%rd98], 4, 4;
	// end inline asm
	add.s64 	%rd137, %rd137, %rd25;
	add.s64 	%rd138, %rd138, %rd27;
	add.s32 	%r169, %r169, %r15;
	add.s32 	%r168, %r168, %r15;
	add.s32 	%r167, %r167, %r15;
	add.s32 	%r166, %r166, %r15;
	setp.lt.u64 	%p10, %rd137, %rd6;
	@%p10 bra 	$L__BB21_14;
$L__BB21_15:
	setp.le.u64 	%p11, %rd6, %rd144;
	// begin inline asm
	cp.async.commit_group;
	// end inline asm
	cvt.s64.s32 	%rd35, %r2;
	@%p11 bra 	$L__BB21_25;
	cvt.u32.u64 	%r105, %rd144;
	cvt.u64.u32 	%rd36, %r9;
	add.s32 	%r106, %r105, %r9;
	cvt.u64.u32 	%rd100, %r106;
	max.u64 	%rd101, %rd6, %rd100;
	setp.gt.u64 	%p12, %rd6, %rd100;
	selp.u64 	%rd37, 1, 0, %p12;
	add.s64 	%rd102, %rd37, %rd100;
	sub.s64 	%rd38, %rd101, %rd102;
	and.b64  	%rd103, %rd38, -4294967296;
	setp.ne.s64 	%p13, %rd103, 0;
	@%p13 bra 	$L__BB21_18;
	cvt.u32.u64 	%r107, %rd36;
	cvt.u32.u64 	%r108, %rd38;
	div.u32 	%r109, %r108, %r107;
	cvt.u64.u32 	%rd140, %r109;
	bra.uni 	$L__BB21_19;
$L__BB21_18:
	div.u64 	%rd140, %rd38, %rd36;
$L__BB21_19:
	add.s64 	%rd42, %rd140, %rd37;
	and.b64  	%rd104, %rd42, 3;
	setp.eq.s64 	%p14, %rd104, 3;
	@%p14 bra 	$L__BB21_22;
	shl.b64 	%rd105, %rd4, 2;
	shl.b64 	%rd106, %rd144, 2;
	add.s64 	%rd107, %rd105, %rd106;
	add.s64 	%rd108, %rd107, %rd35;
	add.s64 	%rd142, %rd68, %rd108;
	shl.b64 	%rd44, %rd36, 2;
	mov.u32 	%r111, _ZN3cub18CUB_300001_SM_10006detail9transform4smemE;
	add.s32 	%r112, %r2, %r111;
	add.s32 	%r113, %r112, %r5;
	shl.b32 	%r114, %r105, 2;
	add.s32 	%r170, %r113, %r114;
	mul.lo.s32 	%r115, %r8, %r7;
	mul.lo.s32 	%r116, %r115, %r6;
	shl.b32 	%r28, %r116, 2;
	add.s64 	%rd109, %rd42, 1;
	and.b64  	%rd110, %rd109, 3;
	neg.s64 	%rd141, %rd110;
$L__BB21_21:
	.pragma "nounroll";
	add.s32 	%r117, %r170, 128;
	// begin inline asm
	cp.async.ca.shared.global [%r117], [%rd142], 4, 4;
	// end inline asm
	add.s64 	%rd144, %rd144, %rd36;
	add.s64 	%rd142, %rd142, %rd44;
	add.s32 	%r170, %r170, %r28;
	add.s64 	%rd141, %rd141, 1;
	setp.ne.s64 	%p15, %rd141, 0;
	@%p15 bra 	$L__BB21_21;
$L__BB21_22:
	setp.lt.u64 	%p16, %rd42, 3;
	@%p16 bra 	$L__BB21_25;
	shl.b64 	%rd53, %rd36, 2;
	shl.b64 	%rd112, %rd4, 2;
	shl.b64 	%rd113, %rd144, 2;
	add.s64 	%rd54, %rd112, %rd113;
	add.s64 	%rd55, %rd54, %rd53;
	shl.b64 	%rd56, %rd36, 4;
	shl.b64 	%rd114, %rd36, 3;
	add.s64 	%rd57, %rd54, %rd114;
	add.s64 	%rd115, %rd144, %rd4;
	shl.b64 	%rd116, %rd115, 2;
	mad.lo.s64 	%rd58, %rd36, 12, %rd116;
	mov.u32 	%r118, _ZN3cub18CUB_300001_SM_10006detail9transform4smemE;
	add.s32 	%r119, %r2, %r118;
	mul.lo.s32 	%r120, %r8, %r7;
	mul.lo.s32 	%r121, %r120, %r6;
	shl.b32 	%r122, %r121, 2;
	cvt.u32.u64 	%r123, %rd144;
	shl.b32 	%r124, %r123, 2;
	add.s32 	%r125, %r119, %r5;
	add.s32 	%r171, %r125, %r124;
	add.s32 	%r174, %r171, %r122;
	shl.b32 	%r32, %r121, 4;
	shl.b32 	%r126, %r121, 3;
	add.s32 	%r173, %r171, %r126;
	mad.lo.s32 	%r172, %r121, 12, %r171;
	add.s64 	%rd145, %rd68, %rd35;
$L__BB21_24:
	add.s64 	%rd117, %rd145, %rd54;
	add.s32 	%r127, %r171, 128;
	// begin inline asm
	cp.async.ca.shared.global [%r127], [%rd117], 4, 4;
	// end inline asm
	add.s64 	%rd118, %rd145, %rd55;
	add.s32 	%r128, %r174, 128;
	// begin inline asm
	cp.async.ca.shared.global [%r128], [%rd118], 4, 4;
	// end inline asm
	add.s64 	%rd119, %rd145, %rd57;
	add.s32 	%r129, %r173, 128;
	// begin inline asm
	cp.async.ca.shared.global [%r129], [%rd119], 4, 4;
	// end inline asm
	add.s64 	%rd120, %rd145, %rd58;
	add.s32 	%r130, %r172, 128;
	// begin inline asm
	cp.async.ca.shared.global [%r130], [%rd120], 4, 4;
	// end inline asm
	add.s64 	%rd144, %rd144, %rd53;
	add.s64 	%rd145, %rd145, %rd56;
	add.s32 	%r174, %r174, %r32;
	add.s32 	%r173, %r173, %r32;
	add.s32 	%r172, %r172, %r32;
	add.s32 	%r171, %r171, %r32;
	setp.lt.u64 	%p17, %rd144, %rd6;
	@%p17 bra 	$L__BB21_24;
$L__BB21_25:
	// begin inline asm
	cp.async.commit_group;
	// end inline asm
	// begin inline asm
	cp.async.wait_group 0;
	// end inline asm
	barrier.sync 	0;
$L__BB21_26:
	setp.eq.s32 	%p22, %r3, %r4;
	@%p22 bra 	$L__BB21_32;
	setp.lt.s32 	%p23, %r68, 1;
	@%p23 bra 	$L__BB21_35;
	mov.u32 	%r179, %tid.x;
	neg.s32 	%r182, %r68;
	add.s32 	%r151, %r2, %r5;
	shl.b32 	%r152, %r179, 2;
	add.s32 	%r153, %r151, %r152;
	mov.u32 	%r154, _ZN3cub18CUB_300001_SM_10006detail9transform4smemE;
	add.s32 	%r155, %r153, %r154;
	add.s32 	%r181, %r155, 128;
	add.s32 	%r156, %r1, %r152;
	add.s32 	%r180, %r154, %r156;
	shl.b64 	%rd127, %rd4, 2;
	add.s64 	%rd64, %rd1, %rd127;
$L__BB21_29:
	.pragma "nounroll";
	setp.ge.s32 	%p24, %r179, %r4;
	@%p24 bra 	$L__BB21_31;
	ld.shared.f32 	%f1, [%r180];
	ld.shared.u32 	%r157, [%r181];
	cvt.rn.f32.s32 	%f2, %r157;
	div.rn.f32 	%f3, %f1, %f2;
	mul.wide.s32 	%rd128, %r179, 4;
	add.s64 	%rd129, %rd64, %rd128;
	st.global.f32 	[%rd129], %f3;
$L__BB21_31:
	add.s32 	%r182, %r182, 1;
	setp.ne.s32 	%p25, %r182, 0;
	add.s32 	%r181, %r181, 512;
	add.s32 	%r180, %r180, 512;
	add.s32 	%r179, %r179, 128;
	@%p25 bra 	$L__BB21_29;
	bra.uni 	$L__BB21_35;
$L__BB21_32:
	setp.lt.s32 	%p26, %r68, 1;
	@%p26 bra 	$L__BB21_35;
	mov.u32 	%r175, %tid.x;
	neg.s32 	%r178, %r68;
	add.s32 	%r158, %r2, %r5;
	shl.b32 	%r159, %r175, 2;
	add.s32 	%r160, %r158, %r159;
	mov.u32 	%r161, _ZN3cub18CUB_300001_SM_10006detail9transform4smemE;
	add.s32 	%r162, %r160, %r161;
	add.s32 	%r177, %r162, 128;
	add.s32 	%r163, %r1, %r159;
	add.s32 	%r176, %r161, %r163;
	shl.b64 	%rd130, %rd4, 2;
	add.s64 	%rd65, %rd1, %rd130;
$L__BB21_34:
	.pragma "nounroll";
	mul.wide.s32 	%rd131, %r175, 4;
	add.s64 	%rd132, %rd65, %rd131;
	ld.shared.f32 	%f4, [%r176];
	ld.shared.u32 	%r164, [%r177];
	cvt.rn.f32.s32 	%f5, %r164;
	div.rn.f32 	%f6, %f4, %f5;
	st.global.f32 	[%rd132], %f6;
	add.s32 	%r178, %r178, 1;
	setp.eq.s32 	%p27, %r178, 0;
	add.s32 	%r177, %r177, 512;
	add.s32 	%r176, %r176, 512;
	add.s32 	%r175, %r175, 128;
	@%p27 bra 	$L__BB21_35;
	bra.uni 	$L__BB21_34;
$L__BB21_35:
	ret;

}
	// .globl	_ZN3cub18CUB_300001_SM_10006detail10radix_sort31DeviceRadixSortSingleTileKernelINS1_5radix10policy_hubIifyE10Policy1000ELNS0_9SortOrderE0EifyNS1_21identity_decomposer_tEEEvPKT1_PSA_PKT2_PSE_T3_iiT4_
.visible .entry _ZN3cub18CUB_300001_SM_10006detail10radix_sort31DeviceRadixSortSingleTileKernelINS1_5radix10policy_hubIifyE10Policy1000ELNS0_9SortOrderE0EifyNS1_21identity_decomposer_tEEEvPKT1_PSA_PKT2_PSE_T3_iiT4_(
	.param .u64 .ptr .align 1 _ZN3cub18CUB_300001_SM_10006detail10radix_sort31DeviceRadixSortSingleTileKernelINS1_5radix10policy_hubIifyE10Policy1000ELNS0_9SortOrderE0EifyNS1_21identity_decomposer_tEEEvPKT1_PSA_PKT2_PSE_T3_iiT4__param_0,
	.param .u64 .ptr .align 1 _ZN3cub18CUB_300001_SM_10006detail10radix_sort31DeviceRadixSortSingleTileKernelINS1_5radix10policy_hubIifyE10Policy1000ELNS0_9SortOrderE0EifyNS1_21identity_decomposer_tEEEvPKT1_PSA_PKT2_PSE_T3_iiT4__param_1,
	.param .u64 .ptr .align 1 _ZN3cub18CUB_300001_SM_10006detail10radix_sort31DeviceRadixSortSingleTileKernelINS1_5radix10policy_hubIifyE10Policy1000ELNS0_9SortOrderE0EifyNS1_21identity_decomposer_tEEEvPKT1_PSA_PKT2_PSE_T3_iiT4__param_2,
	.param .u64 .ptr .align 1 _ZN3cub18CUB_300001_SM_10006detail10radix_sort31DeviceRadixSortSingleTileKernelINS1_5radix10policy_hubIifyE10Policy1000ELNS0_9SortOrderE0EifyNS1_21identity_decomposer_tEEEvPKT1_PSA_PKT2_PSE_T3_iiT4__param_3,
	.param .u64 _ZN3cub18CUB_300001_SM_10006detail10radix_sort31DeviceRadixSortSingleTileKernelINS1_5radix10policy_hubIifyE10Policy1000ELNS0_9SortOrderE0EifyNS1_21identity_decomposer_tEEEvPKT1_PSA_PKT2_PSE_T3_iiT4__param_4,
	.param .u32 _ZN3cub18CUB_300001_SM_10006detail10radix_sort31DeviceRadixSortSingleTileKernelINS1_5radix10policy_hubIifyE10Policy1000ELNS0_9SortOrderE0EifyNS1_21identity_decomposer_tEEEvPKT1_PSA_PKT2_PSE_T3_iiT4__param_5,
	.param .u32 _ZN3cub18CUB_300001_SM_10006detail10radix_sort31DeviceRadixSortSingleTileKernelINS1_5radix10policy_hubIifyE10Policy1000ELNS0_9SortOrderE0EifyNS1_21identity_decomposer_tEEEvPKT1_PSA_PKT2_PSE_T3_iiT4__param_6,
	.param .align 1 .b8 _ZN3cub18CUB_300001_SM_10006detail10radix_sort31DeviceRadixSortSingleTileKernelINS1_5radix10policy_hubIifyE10Policy1000ELNS0_9SortOrderE0EifyNS1_21identity_decomposer_tEEEvPKT1_PSA_PKT2_PSE_T3_iiT4__param_7[1]
)
.maxntid 256
.minnctapersm 1
{
	.reg .pred 	%p<73>;
	.reg .b16 	%rs<39>;
	.reg .b32 	%r<748>;
	.reg .b32 	%f<153>;
	.reg .b64 	%rd<37>;
	// demoted variable
	.shared .align 16 .b8 _ZZN3cub18CUB_300001_SM_10006detail10radix_sort31DeviceRadixSortSingleTileKernelINS1_5radix10policy_hubIifyE10Policy1000ELNS0_9SortOrderE0EifyNS1_21identity_decomposer_tEEEvPKT1_PSA_PKT2_PSE_T3_iiT4_E12temp_storage[33856];
	ld.param.u64 	%rd10, [_ZN3cub18CUB_300001_SM_10006detail10radix_sort31DeviceRadixSortSingleTileKernelINS1_5radix10policy_hubIifyE10Policy1000ELNS0_9SortOrderE0EifyNS1_21identity_decomposer_tEEEvPKT1_PSA_PKT2_PSE_T3_iiT4__param_0];
	ld.param.u64 	%rd6, [_ZN3cub18CUB_300001_SM_10006detail10radix_sort31DeviceRadixSortSingleTileKernelINS1_5radix10policy_hubIifyE10Policy1000ELNS0_9SortOrderE0EifyNS1_21identity_decomposer_tEEEvPKT1_PSA_PKT2_PSE_T3_iiT4__param_1];
	ld.param.u64 	%rd7, [_ZN3cub18CUB_300001_SM_10006detail10radix_sort31DeviceRadixSortSingleTileKernelINS1_5radix10policy_hubIifyE10Policy1000ELNS0_9SortOrderE0EifyNS1_21identity_decomposer_tEEEvPKT1_PSA_PKT2_PSE_T3_iiT4__param_2];
	ld.param.u64 	%rd8, [_ZN3cub18CUB_300001_SM_10006detail10radix_sort31DeviceRadixSortSingleTileKernelINS1_5radix10policy_hubIifyE10Policy1000ELNS0_9SortOrderE0EifyNS1_21identity_decomposer_tEEEvPKT1_PSA_PKT2_PSE_T3_iiT4__param_3];
	ld.param.u64 	%rd9, [_ZN3cub18CUB_300001_SM_10006detail10radix_sort31DeviceRadixSortSingleTileKernelINS1_5radix10policy_hubIifyE10Policy1000ELNS0_9SortOrderE0EifyNS1_21identity_decomposer_tEEEvPKT1_PSA_PKT2_PSE_T3_iiT4__param_4];
	ld.param.u32 	%r209, [_ZN3cub18CUB_300001_SM_10006detail10radix_sort31DeviceRadixSortSingleTileKernelINS1_5radix10policy_hubIifyE10Policy1000ELNS0_9SortOrderE0EifyNS1_21identity_decomposer_tEEEvPKT1_PSA_PKT2_PSE_T3_iiT4__param_5];
	ld.param.u32 	%r210, [_ZN3cub18CUB_300001_SM_10006detail10radix_sort31DeviceRadixSortSingleTileKernelINS1_5radix10policy_hubIifyE10Policy1000ELNS0_9SortOrderE0EifyNS1_21identity_decomposer_tEEEvPKT1_PSA_PKT2_PSE_T3_iiT4__param_6];
	cvta.to.global.u64 	%rd11, %rd10;
	cvt.u32.u64 	%r1, %rd9;
	mov.u32 	%r2, %tid.x;
	mul.lo.s32 	%r3, %r2, 19;
	setp.ge.s32 	%p1, %r3, %r1;
	mul.wide.u32 	%rd12, %r3, 4;
	add.s64 	%rd1, %rd11, %rd12;
	mov.b32 	%r745, -1;
	@%p1 bra 	$L__BB22_2;
	ld.global.u32 	%r212, [%rd1];
	xor.b32  	%r745, %r212, -2147483648;
$L__BB22_2:
	add.s32 	%r6, %r3, 1;
	setp.ge.s32 	%p2, %r6, %r1;
	mov.b32 	%r744, -1;
	@%p2 bra 	$L__BB22_4;
	ld.global.u32 	%r214, [%rd1+4];
	xor.b32  	%r744, %r214, -2147483648;
$L__BB22_4:
	add.s32 	%r9, %r3, 2;
	setp.ge.s32 	%p3, %r9, %r1;
	mov.b32 	%r743, -1;
	@%p3 bra 	$L__BB22_6;
	ld.global.u32 	%r216, [%rd1+8];
	xor.b32  	%r743, %r216, -2147483648;
$L__BB22_6:
	add.s32 	%r12, %r3, 3;
	setp.ge.s32 	%p4, %r12, %r1;
	mov.b32 	%r742, -1;
	@%p4 bra 	$L__BB22_8;
	ld.global.u32 	%r218, [%rd1+12];
	xor.b32  	%r742, %r218, -2147483648;
$L__BB22_8:
	add.s32 	%r15, %r3, 4;
	setp.ge.s32 	%p5, %r15, %r1;
	mov.b32 	%r741, -1;
	@%p5 bra 	$L__BB22_10;
	ld.global.u32 	%r220, [%rd1+16];
	xor.b32  	%r741, %r220, -2147483648;
$L__BB22_10:
	add.s32 	%r18, %r3, 5;
	setp.ge.s32 	%p6, %r18, %r1;
	mov.b32 	%r740, -1;
	@%p6 bra 	$L__BB22_12;
	ld.global.u32 	%r222, [%rd1+20];
	xor.b32  	%r740, %r222, -2147483648;
$L__BB22_12:
	add.s32 	%r21, %r3, 6;
	setp.ge.s32 	%p7, %r21, %r1;
	mov.b32 	%r739, -1;
	@%p7 bra 	$L__BB22_14;
	ld.global.u32 	%r224, [%rd1+24];
	xor.b32  	%r739, %r224, -2147483648;
$L__BB22_14:
	add.s32 	%r24, %r3, 7;
	setp.ge.s32 	%p8, %r24, %r1;
	mov.b32 	%r738, -1;
	@%p8 bra 	$L__BB22_16;
	ld.global.u32 	%r226, [%rd1+28];
	xor.b32  	%r738, %r226, -2147483648;
$L__BB22_16:
	add.s32 	%r27, %r3, 8;
	setp.ge.s32 	%p9, %r27, %r1;
	mov.b32 	%r737, -1;
	@%p9 bra 	$L__BB22_18;
	ld.global.u32 	%r228, [%rd1+32];
	xor.b32  	%r737, %r228, -2147483648;
$L__BB22_18:
	add.s32 	%r30, %r3, 9;
	setp.ge.s32 	%p10, %r30, %r1;
	mov.b32 	%r736, -1;
	@%p10 bra 	$L__BB22_20;
	ld.global.u32 	%r230, [%rd1+36];
	xor.b32  	%r736, %r230, -2147483648;
$L__BB22_20:
	add.s32 	%r33, %r3, 10;
	setp.ge.s32 	%p11, %r33, %r1;
	mov.b32 	%r735, -1;
	@%p11 bra 	$L__BB22_22;
	ld.global.u32 	%r232, [%rd1+40];
	xor.b32  	%r735, %r232, -2147483648;
$L__BB22_22:
	add.s32 	%r36, %r3, 11;
	setp.ge.s32 	%p12, %r36, %r1;
	mov.b32 	%r734, -1;
	@%p12 bra 	$L__BB22_24;
	ld.global.u32 	%r234, [%rd1+44];
	xor.b32  	%r734, %r234, -2147483648;
$L__BB22_24:
	add.s32 	%r39, %r3, 12;
	setp.ge.s32 	%p13, %r39, %r1;
	mov.b32 	%r733, -1;
	@%p13 bra 	$L__BB22_26;
	ld.global.u32 	%r236, [%rd1+48];
	xor.b32  	%r733, %r236, -2147483648;
$L__BB22_26:
	add.s32 	%r42, %r3, 13;
	setp.ge.s32 	%p14, %r42, %r1;
	mov.b32 	%r732, -1;
	@%p14 bra 	$L__BB22_28;
	ld.global.u32 	%r238, [%rd1+52];
	xor.b32  	%r732, %r238, -2147483648;
$L__BB22_28:
	add.s32 	%r45, %r3, 14;
	setp.ge.s32 	%p15, %r45, %r1;
	mov.b32 	%r731, -1;
	@%p15 bra 	$L__BB22_30;
	ld.global.u32 	%r240, [%rd1+56];
	xor.b32  	%r731, %r240, -2147483648;
$L__BB22_30:
	add.s32 	%r48, %r3, 15;
	setp.ge.s32 	%p16, %r48, %r1;
	mov.b32 	%r730, -1;
	@%p16 bra 	$L__BB22_32;
	ld.global.u32 	%r242, [%rd1+60];
	xor.b32  	%r730, %r242, -2147483648;
$L__BB22_32:
	add.s32 	%r51, %r3, 16;
	setp.ge.s32 	%p17, %r51, %r1;
	mov.b32 	%r729, -1;
	@%p17 bra 	$L__BB22_34;
	ld.global.u32 	%r244, [%rd1+64];
	xor.b32  	%r729, %r244, -2147483648;
$L__BB22_34:
	add.s32 	%r54, %r3, 17;
	setp.ge.s32 	%p18, %r54, %r1;
	mov.b32 	%r728, -1;
	@%p18 bra 	$L__BB22_36;
	ld.global.u32 	%r246, [%rd1+68];
	xor.b32  	%r728, %r246, -2147483648;
$L__BB22_36:
	add.s32 	%r57, %r3, 18;
	setp.ge.s32 	%p19, %r57, %r1;
	mov.b32 	%r727, -1;
	@%p19 bra 	$L__BB22_38;
	ld.global.u32 	%r248, [%rd1+72];
	xor.b32  	%r727, %r248, -2147483648;
$L__BB22_38:
	bar.sync 	0;
	mov.b64 	{%r249, %r250}, %rd9;
	shfl.sync.idx.b32	%r60|%p20, %r249, 0, 31, -1;
	shfl.sync.idx.b32	%r251|%p21, %r250, 0, 31, -1;
	mov.b64 	%rd2, {%r60, %r251};
	setp.ge.s32 	%p22, %r3, %r60;
	cvta.to.global.u64 	%rd13, %rd7;
	add.s64 	%rd3, %rd13, %rd12;
	@%p22 bra 	$L__BB22_40;
	ld.global.f32 	%f152, [%rd3];
$L__BB22_40:
	setp.ge.s32 	%p23, %r6, %r60;
	@%p23 bra 	$L__BB22_42;
	ld.global.f32 	%f151, [%rd3+4];
$L__BB22_42:
	setp.ge.s32 	%p24, %r9, %r60;
	@%p24 bra 	$L__BB22_44;
	ld.global.f32 	%f150, [%rd3+8];
$L__BB22_44:
	setp.ge.s32 	%p25, %r12, %r60;
	@%p25 bra 	$L__BB22_46;
	ld.global.f32 	%f149, [%rd3+12];
$L__BB22_46:
	setp.ge.s32 	%p26, %r15, %r60;
	@%p26 bra 	$L__BB22_48;
	ld.global.f32 	%f148, [%rd3+16];
$L__BB22_48:
	setp.ge.s32 	%p27, %r18, %r60;
	@%p27 bra 	$L__BB22_50;
	ld.global.f32 	%f147, [%rd3+20];
$L__BB22_50:
	setp.ge.s32 	%p28, %r21, %r60;
	@%p28 bra 	$L__BB22_52;
	ld.global.f32 	%f146, [%rd3+24];
$L__BB22_52:
	setp.ge.s32 	%p29, %r24, %r60;
	@%p29 bra 	$L__BB22_54;
	ld.global.f32 	%f145, [%rd3+28];
$L__BB22_54:
	setp.ge.s32 	%p30, %r27, %r60;
	@%p30 bra 	$L__BB22_56;
	ld.global.f32 	%f144, [%rd3+32];
$L__BB22_56:
	setp.ge.s32 	%p31, %r30, %r60;
	@%p31 bra 	$L__BB22_58;
	ld.global.f32 	%f143, [%rd3+36];
$L__BB22_58:
	setp.ge.s32 	%p32, %r33, %r60;
	@%p32 bra 	$L__BB22_60;
	ld.global.f32 	%f142, [%rd3+40];
$L__BB22_60:
	setp.ge.s32 	%p33, %r36, %r60;
	@%p33 bra 	$L__BB22_62;
	ld.global.f32 	%f141, [%rd3+44];
$L__BB22_62:
	setp.ge.s32 	%p34, %r39, %r60;
	@%p34 bra 	$L__BB22_64;
	ld.global.f32 	%f140, [%rd3+48];
$L__BB22_64:
	setp.ge.s32 	%p35, %r42, %r60;
	@%p35 bra 	$L__BB22_66;
	ld.global.f32 	%f139, [%rd3+52];
$L__BB22_66:
	setp.ge.s32 	%p36, %r45, %r60;
	@%p36 bra 	$L__BB22_68;
	ld.global.f32 	%f138, [%rd3+56];
$L__BB22_68:
	setp.ge.s32 	%p37, %r48, %r60;
	@%p37 bra 	$L__BB22_70;
	ld.global.f32 	%f137, [%rd3+60];
$L__BB22_70:
	setp.ge.s32 	%p38, %r51, %r60;
	@%p38 bra 	$L__BB22_72;
	ld.global.f32 	%f136, [%rd3+64];
$L__BB22_72:
	setp.ge.s32 	%p39, %r54, %r60;
	@%p39 bra 	$L__BB22_74;
	ld.global.f32 	%f135, [%rd3+68];
$L__BB22_74:
	setp.ge.s32 	%p40, %r57, %r60;
	@%p40 bra 	$L__BB22_76;
	ld.global.f32 	%f134, [%rd3+72];
$L__BB22_76:
	bar.sync 	0;
	shr.u32 	%r61, %r2, 5;
	shl.b32 	%r253, %r2, 2;
	mov.u32 	%r254, _ZZN3cub18CUB_300001_SM_10006detail10radix_sort31DeviceRadixSortSingleTileKernelINS1_5radix10policy_hubIifyE10Policy1000ELNS0_9SortOrderE0EifyNS1_21identity_decomposer_tEEEvPKT1_PSA_PKT2_PSE_T3_iiT4_E12temp_storage;
	add.s32 	%r62, %r254, %r253;
	shl.b32 	%r255, %r2, 7;
	add.s32 	%r63, %r62, %r255;
	shl.b32 	%r256, %r61, 2;
	add.s32 	%r257, %r254, %r256;
	add.s32 	%r64, %r257, 33792;
	mad.lo.s32 	%r65, %r2, -56, %r63;
	add.s32 	%r726, %r209, 6;
	sub.s32 	%r725, %r210, %r209;
$L__BB22_77:
	add.s32 	%r317, %r726, -6;
	min.s32 	%r260, %r725, 6;
	mov.b32 	%r346, 0;
	st.shared.u32 	[%r62], %r346;
	st.shared.u32 	[%r62+1024], %r346;
	st.shared.u32 	[%r62+2048], %r346;
	st.shared.u32 	[%r62+3072], %r346;
	st.shared.u32 	[%r62+4096], %r346;
	st.shared.u32 	[%r62+5120], %r346;
	st.shared.u32 	[%r62+6144], %r346;
	st.shared.u32 	[%r62+7168], %r346;
	st.shared.u32 	[%r62+8192], %r346;
	st.shared.u32 	[%r62+9216], %r346;
	st.shared.u32 	[%r62+10240], %r346;
	st.shared.u32 	[%r62+11264], %r346;
	st.shared.u32 	[%r62+12288], %r346;
	st.shared.u32 	[%r62+13312], %r346;
	st.shared.u32 	[%r62+14336], %r346;
	st.shared.u32 	[%r62+15360], %r346;
	st.shared.u32 	[%r62+16384], %r346;
	st.shared.u32 	[%r62+17408], %r346;
	st.shared.u32 	[%r62+18432], %r346;
	st.shared.u32 	[%r62+19456], %r346;
	st.shared.u32 	[%r62+20480], %r346;
	st.shared.u32 	[%r62+21504], %r346;
	st.shared.u32 	[%r62+22528], %r346;
	st.shared.u32 	[%r62+23552], %r346;
	st.shared.u32 	[%r62+24576], %r346;
	st.shared.u32 	[%r62+25600], %r346;
	st.shared.u32 	[%r62+26624], %r346;
	st.shared.u32 	[%r62+27648], %r346;
	st.shared.u32 	[%r62+28672], %r346;
	st.shared.u32 	[%r62+29696], %r346;
	st.shared.u32 	[%r62+30720], %r346;
	st.shared.u32 	[%r62+31744], %r346;
	st.shared.u32 	[%r62+32768], %r346;
	// begin inline asm
	bmsk.clamp.b32 %r258, %r346, %r260;
	// end inline asm
	// begin inline asm
	shr.b32 %r261, %r745, %r317;
	// end inline asm
	and.b32  	%r349, %r258, %r261;
	shl.b32 	%r350, %r349, 10;
	and.b32  	%r351, %r350, 31744;
	add.s32 	%r352, %r62, %r351;
	shr.u32 	%r353, %r349, 4;
	and.b32  	%r354, %r353, 268435454;
	add.s32 	%r90, %r352, %r354;
	ld.shared.u16 	%rs1, [%r90];
	add.s16 	%rs20, %rs1, 1;
	st.shared.u16 	[%r90], %rs20;
	// begin inline asm
	shr.b32 %r264, %r744, %r317;
	// end inline asm
	and.b32  	%r355, %r258, %r264;
	shl.b32 	%r356, %r355, 10;
	and.b32  	%r357, %r356, 31744;
	add.s32 	%r358, %r62, %r357;
	shr.u32 	%r359, %r355, 4;
	and.b32  	%r360, %r359, 268435454;
	add.s32 	%r91, %r358, %r360;
	ld.shared.u16 	%rs2, [%r91];
	add.s16 	%rs21, %rs2, 1;
	st.shared.u16 	[%r91], %rs21;
	// begin inline asm
	shr.b32 %r267, %r743, %r317;
	// end inline asm
	and.b32  	%r361, %r258, %r267;
	shl.b32 	%r362, %r361, 10;
	and.b32  	%r363, %r362, 31744;
	add.s32 	%r364, %r62, %r363;
	shr.u32 	%r365, %r361, 4;
	and.b32  	%r366, %r365, 268435454;
	add.s32 	%r92, %r364, %r366;
	ld.shared.u16 	%rs3, [%r92];
	add.s16 	%rs22, %rs3, 1;
	st.shared.u16 	[%r92], %rs22;
	// begin inline asm
	shr.b32 %r270, %r742, %r317;
	// end inline asm
	and.b32  	%r367, %r258, %r270;
	shl.b32 	%r368, %r367, 10;
	and.b32  	%r369, %r368, 31744;
	add.s32 	%r370, %r62, %r369;
	shr.u32 	%r371, %r367, 4;
	and.b32  	%r372, %r371, 268435454;
	add.s32 	%r93, %r370, %r372;
	ld.shared.u16 	%rs4, [%r93];
	add.s16 	%rs23, %rs4, 1;
	st.shared.u16 	[%r93], %rs23;
	// begin inline asm
	shr.b32 %r273, %r741, %r317;
	// end inline asm
	and.b32  	%r373, %r258, %r273;
	shl.b32 	%r374, %r373, 10;
	and.b32  	%r375, %r374, 31744;
	add.s32 	%r376, %r62, %r375;
	shr.u32 	%r377, %r373, 4;
	and.b32  	%r378, %r377, 268435454;
	add.s32 	%r94, %r376, %r378;
	ld.shared.u16 	%rs5, [%r94];
	add.s16 	%rs24, %rs5, 1;
	st.shared.u16 	[%r94], %rs24;
	// begin inline asm
	shr.b32 %r276, %r740, %r317;
	// end inline asm
	and.b32  	%r379, %r258, %r276;
	shl.b32 	%r380, %r379, 10;
	and.b32  	%r381, %r380, 31744;
	add.s32 	%r382, %r62, %r381;
	shr.u32 	%r383, %r379, 4;
	and.b32  	%r384, %r383, 268435454;
	add.s32 	%r95, %r382, %r384;
	ld.shared.u16 	%rs6, [%r95];
	add.s16 	%rs25, %rs6, 1;
	st.shared.u16 	[%r95], %rs25;
	// begin inline asm
	shr.b32 %r279, %r739, %r317;
	// end inline asm
	and.b32  	%r385, %r258, %r279;
	shl.b32 	%r386, %r385, 10;
	and.b32  	%r387, %r386, 31744;
	add.s32 	%r388, %r62, %r387;
	shr.u32 	%r389, %r385, 4;
	and.b32  	%r390, %r389, 268435454;
	add.s32 	%r96, %r388, %r390;
	ld.shared.u16 	%rs7, [%r96];
	add.s16 	%rs26, %rs7, 1;
	st.shared.u16 	[%r96], %rs26;
	// begin inline asm
	shr.b32 %r282, %r738, %r317;
	// end inline asm
	and.b32  	%r391, %r258, %r282;
	shl.b32 	%r392, %r391, 10;
	and.b32  	%r393, %r392, 31744;
	add.s32 	%r394, %r62, %r393;
	shr.u32 	%r395, %r391, 4;
	and.b32  	%r396, %r395, 268435454;
	add.s32 	%r97, %r394, %r396;
	ld.shared.u16 	%rs8, [%r97];
	add.s16 	%rs27, %rs8, 1;
	st.shared.u16 	[%r97], %rs27;
	// begin inline asm
	shr.b32 %r285, %r737, %r317;
	// end inline asm
	and.b32  	%r397, %r258, %r285;
	shl.b32 	%r398, %r397, 10;
	and.b32  	%r399, %r398, 31744;
	add.s32 	%r400, %r62, %r399;
	shr.u32 	%r401, %r397, 4;
	and.b32  	%r402, %r401, 268435454;
	add.s32 	%r98, %r400, %r402;
	ld.shared.u16 	%rs9, [%r98];
	add.s16 	%rs28, %rs9, 1;
	st.shared.u16 	[%r98], %rs28;
	// begin inline asm
	shr.b32 %r288, %r736, %r317;
	// end inline asm
	and.b32  	%r403, %r258, %r288;
	shl.b32 	%r404, %r403, 10;
	and.b32  	%r405, %r404, 31744;
	add.s32 	%r406, %r62, %r405;
	shr.u32 	%r407, %r403, 4;
	and.b32  	%r408, %r407, 268435454;
	add.s32 	%r99, %r406, %r408;
	ld.shared.u16 	%rs10, [%r99];
	add.s16 	%rs29, %rs10, 1;
	st.shared.u16 	[%r99], %rs29;
	// begin inline asm
	shr.b32 %r291, %r735, %r317;
	// end inline asm
	and.b32  	%r409, %r258, %r291;
	shl.b32 	%r410, %r409, 10;
	and.b32  	%r411, %r410, 31744;
	add.s32 	%r412, %r62, %r411;
	shr.u32 	%r413, %r409, 4;
	and.b32  	%r414, %r413, 268435454;
	add.s32 	%r100, %r412, %r414;
	ld.shared.u16 	%rs11, [%r100];
	add.s16 	%rs30, %rs11, 1;
	st.shared.u16 	[%r100], %rs30;
	// begin inline asm
	shr.b32 %r294, %r734, %r317;
	// end inline asm
	and.b32  	%r415, %r258, %r294;
	shl.b32 	%r416, %r415, 10;
	and.b32  	%r417, %r416, 31744;
	add.s32 	%r418, %r62, %r417;
	shr.u32 	%r419, %r415, 4;
	and.b32  	%r420, %r419, 268435454;
	add.s32 	%r101, %r418, %r420;
	ld.shared.u16 	%rs12, [%r101];
	add.s16 	%rs31, %rs12, 1;
	st.shared.u16 	[%r101], %rs31;
	// begin inline asm
	shr.b32 %r297, %r733, %r317;
	// end inline asm
	and.b32  	%r421, %r258, %r297;
	shl.b32 	%r422, %r421, 10;
	and.b32  	%r423, %r422, 31744;
	add.s32 	%r424, %r62, %r423;
	shr.u32 	%r425, %r421, 4;
	and.b32  	%r426, %r425, 268435454;
	add.s32 	%r102, %r424, %r426;
	ld.shared.u16 	%rs13, [%r102];
	add.s16 	%rs32, %rs13, 1;
	st.shared.u16 	[%r102], %rs32;
	// begin inline asm
	shr.b32 %r300, %r732, %r317;
	// end inline asm
	and.b32  	%r427, %r258, %r300;
	shl.b32 	%r428, %r427, 10;
	and.b32  	%r429, %r428, 31744;
	add.s32 	%r430, %r62, %r429;
	shr.u32 	%r431, %r427, 4;
	and.b32  	%r432, %r431, 268435454;
	add.s32 	%r103, %r430, %r432;
	ld.shared.u16 	%rs14, [%r103];
	add.s16 	%rs33, %rs14, 1;
	st.shared.u16 	[%r103], %rs33;
	// begin inline asm
	shr.b32 %r303, %r731, %r317;
	// end inline asm
	and.b32  	%r433, %r258, %r303;
	shl.b32 	%r434, %r433, 10;
	and.b32  	%r435, %r434, 31744;
	add.s32 	%r436, %r62, %r435;
	shr.u32 	%r437, %r433, 4;
	and.b32  	%r438, %r437, 268435454;
	add.s32 	%r104, %r436, %r438;
	ld.shared.u16 	%rs15, [%r104];
	add.s16 	%rs34, %rs15, 1;
	st.shared.u16 	[%r104], %rs34;
	// begin inline asm
	shr.b32 %r306, %r730, %r317;
	// end inline asm
	and.b32  	%r439, %r258, %r306;
	shl.b32 	%r440, %r439, 10;
	and.b32  	%r441, %r440, 31744;
	add.s32 	%r442, %r62, %r441;
	shr.u32 	%r443, %r439, 4;
	and.b32  	%r444, %r443, 268435454;
	add.s32 	%r105, %r442, %r444;
	ld.shared.u16 	%rs16, [%r105];
	add.s16 	%rs35, %rs16, 1;
	st.shared.u16 	[%r105], %rs35;
	// begin inline asm
	shr.b32 %r309, %r729, %r317;
	// end inline asm
	and.b32  	%r445, %r258, %r309;
	shl.b32 	%r446, %r445, 10;
	and.b32  	%r447, %r446, 31744;
	add.s32 	%r448, %r62, %r447;
	shr.u32 	%r449, %r445, 4;
	and.b32  	%r450, %r449, 268435454;
	add.s32 	%r106, %r448, %r450;
	ld.shared.u16 	%rs17, [%r106];
	add.s16 	%rs36, %rs17, 1;
	st.shared.u16 	[%r106], %rs36;
	// begin inline asm
	shr.b32 %r312, %r728, %r317;
	// end inline asm
	and.b32  	%r451, %r258, %r312;
	shl.b32 	%r452, %r451, 10;
	and.b32  	%r453, %r452, 31744;
	add.s32 	%r454, %r62, %r453;
	shr.u32 	%r455, %r451, 4;
	and.b32  	%r456, %r455, 268435454;
	add.s32 	%r107, %r454, %r456;
	ld.shared.u16 	%rs18, [%r107];
	add.s16 	%rs37, %rs18, 1;
	st.shared.u16 	[%r107], %rs37;
	// begin inline asm
	shr.b32 %r315, %r727, %r317;
	// end inline asm
	and.b32  	%r457, %r258, %r315;
	shl.b32 	%r458, %r457, 10;
	and.b32  	%r459, %r458, 31744;
	add.s32 	%r460, %r62, %r459;
	shr.u32 	%r461, %r457, 4;
	and.b32  	%r462, %r461, 268435454;
	add.s32 	%r108, %r460, %r462;
	ld.shared.u16 	%rs19, [%r108];
	add.s16 	%rs38, %rs19, 1;
	st.shared.u16 	[%r108], %rs38;
	bar.sync 	0;
	ld.shared.u32 	%r109, [%r63];
	ld.shared.u32 	%r463, [%r63+4];
	ld.shared.u32 	%r464, [%r63+8];
	ld.shared.u32 	%r465, [%r63+12];
	ld.shared.u32 	%r466, [%r63+16];
	ld.shared.u32 	%r467, [%r63+20];
	ld.shared.u32 	%r468, [%r63+24];
	ld.shared.u32 	%r469, [%r63+28];
	ld.shared.u32 	%r470, [%r63+32];
	ld.shared.u32 	%r471, [%r63+36];
	ld.shared.u32 	%r472, [%r63+40];
	ld.shared.u32 	%r473, [%r63+44];
	ld.shared.u32 	%r474, [%r63+48];
	ld.shared.u32 	%r475, [%r63+52];
	ld.shared.u32 	%r476, [%r63+56];
	ld.shared.u32 	%r477, [%r63+60];
	ld.shared.u32 	%r478, [%r63+64];
	ld.shared.u32 	%r479, [%r63+68];
	ld.shared.u32 	%r480, [%r63+72];
	ld.shared.u32 	%r481, [%r63+76];
	ld.shared.u32 	%r482, [%r63+80];
	ld.shared.u32 	%r483, [%r63+84];
	ld.shared.u32 	%r484, [%r63+88];
	ld.shared.u32 	%r485, [%r63+92];
	ld.shared.u32 	%r486, [%r63+96];
	ld.shared.u32 	%r487, [%r63+100];
	ld.shared.u32 	%r488, [%r63+104];
	ld.shared.u32 	%r489, [%r63+108];
	ld.shared.u32 	%r490, [%r63+112];
	ld.shared.u32 	%r491, [%r63+116];
	ld.shared.u32 	%r492, [%r63+120];
	ld.shared.u32 	%r493, [%r63+124];
	ld.shared.u32 	%r494, [%r63+128];
	add.s32 	%r110, %r463, %r109;
	add.s32 	%r111, %r464, %r110;
	add.s32 	%r112, %r465, %r111;
	add.s32 	%r113, %r466, %r112;
	add.s32 	%r114, %r467, %r113;
	add.s32 	%r115, %r468, %r114;
	add.s32 	%r116, %r469, %r115;
	add.s32 	%r117, %r470, %r116;
	add.s32 	%r118, %r471, %r117;
	add.s32 	%r119, %r472, %r118;
	add.s32 	%r120, %r473, %r119;
	add.s32 	%r121, %r474, %r120;
	add.s32 	%r122, %r475, %r121;
	add.s32 	%r123, %r476, %r122;
	add.s32 	%r124, %r477, %r123;
	add.s32 	%r125, %r478, %r124;
	add.s32 	%r126, %r479, %r125;
	add.s32 	%r127, %r480, %r126;
	add.s32 	%r128, %r481, %r127;
	add.s32 	%r129, %r482, %r128;
	add.s32 	%r130, %r483, %r129;
	add.s32 	%r131, %r484, %r130;
	add.s32 	%r132, %r485, %r131;
	add.s32 	%r133, %r486, %r132;
	add.s32 	%r134, %r487, %r133;
	add.s32 	%r135, %r488, %r134;
	add.s32 	%r136, %r489, %r135;
	add.s32 	%r137, %r490, %r136;
	add.s32 	%r138, %r491, %r137;
	add.s32 	%r139, %r492, %r138;
	add.s32 	%r140, %r493, %r139;
	add.s32 	%r323, %r494, %r140;
	// begin inline asm
	mov.u32 %r318, %laneid;
	// end inline asm
	mov.b32 	%r321, 1;
	mov.b32 	%r348, -1;
	// begin inline asm
	{  .reg .u32 r0;  .reg .pred p;  shfl.sync.up.b32 r0|p, %r323, %r321, %r346, %r348;  @p add.u32 r0, r0, %r323;  mov.u32 %r319, r0;}
	// end inline asm
	mov.b32 	%r327, 2;
	// begin inline asm
	{  .reg .u32 r0;  .reg .pred p;  shfl.sync.up.b32 r0|p, %r319, %r327, %r346, %r348;  @p add.u32 r0, r0, %r319;  mov.u32 %r325, r0;}
	// end inline asm
	mov.b32 	%r333, 4;
	// begin inline asm
	{  .reg .u32 r0;  .reg .pred p;  shfl.sync.up.b32 r0|p, %r325, %r333, %r346, %r348;  @p add.u32 r0, r0, %r325;  mov.u32 %r331, r0;}
	// end inline asm
	mov.b32 	%r339, 8;
	// begin inline asm
	{  .reg .u32 r0;  .reg .pred p;  shfl.sync.up.b32 r0|p, %r331, %r339, %r346, %r348;  @p add.u32 r0, r0, %r331;  mov.u32 %r337, r0;}
	// end inline asm
	mov.b32 	%r345, 16;
	// begin inline asm
	{  .reg .u32 r0;  .reg .pred p;  shfl.sync.up.b32 r0|p, %r337, %r345, %r346, %r348;  @p add.u32 r0, r0, %r337;  mov.u32 %r343, r0;}
	// end inline asm
	setp.ne.s32 	%p41, %r318, 31;
	@%p41 bra 	$L__BB22_79;
	st.shared.u32 	[%r64], %r343;
$L__BB22_79:
	sub.s32 	%r495, %r343, %r323;
	setp.gt.u32 	%p42, %r2, 31;
	setp.eq.s32 	%p43, %r61, 7;
	setp.eq.s32 	%p44, %r61, 6;
	setp.eq.s32 	%p45, %r61, 5;
	setp.eq.s32 	%p46, %r61, 4;
	setp.eq.s32 	%p47, %r61, 3;
	setp.eq.s32 	%p48, %r61, 2;
	setp.eq.s32 	%p49, %r61, 1;
	bar.sync 	0;
	ld.shared.v4.u32 	{%r496, %r497, %r498, %r499}, [_ZZN3cub18CUB_300001_SM_10006detail10radix_sort31DeviceRadixSortSingleTileKernelINS1_5radix10policy_hubIifyE10Policy1000ELNS0_9SortOrderE0EifyNS1_21identity_decomposer_tEEEvPKT1_PSA_PKT2_PSE_T3_iiT4_E12temp_storage+33792];
	selp.b32 	%r500, %r496, %r746, %p49;
	add.s32 	%r501, %r497, %r496;
	selp.b32 	%r502, %r501, %r500, %p48;
	add.s32 	%r503, %r501, %r498;
	selp.b32 	%r504, %r503, %r502, %p47;
	add.s32 	%r505, %r503, %r499;
	selp.b32 	%r506, %r505, %r504, %p46;
	ld.shared.v4.u32 	{%r507, %r508, %r509, %r510}, [_ZZN3cub18CUB_300001_SM_10006detail10radix_sort31DeviceRadixSortSingleTileKernelINS1_5radix10policy_hubIifyE10Policy1000ELNS0_9SortOrderE0EifyNS1_21identity_decomposer_tEEEvPKT1_PSA_PKT2_PSE_T3_iiT4_E12temp_storage+33808];
	add.s32 	%r511, %r505, %r507;
	selp.b32 	%r512, %r511, %r506, %p45;
	add.s32 	%r513, %r511, %r508;
	selp.b32 	%r514, %r513, %r512, %p44;
	add.s32 	%r515, %r513, %r509;
	selp.b32 	%r746, %r515, %r514, %p43;
	add.s32 	%r145, %r515, %r510;
	setp.ne.s32 	%p50, %r318, 0;
	selp.b32 	%r516, %r495, 0, %p50;
	add.s32 	%r517, %r746, %r516;
	or.pred  	%p51, %p42, %p50;
	selp.b32 	%r747, %r517, %r495, %p42;
	@%p51 bra 	$L__BB22_81;
	shl.b32 	%r747, %r145, 16;
	st.shared.u32 	[_ZZN3cub18CUB_300001_SM_10006detail10radix_sort31DeviceRadixSortSingleTileKernelINS1_5radix10policy_hubIifyE10Policy1000ELNS0_9SortOrderE0EifyNS1_21identity_decomposer_tEEEvPKT1_PSA_PKT2_PSE_T3_iiT4_E12temp_storage+33832], %r747;
$L__BB22_81:
	setp.eq.s32 	%p52, %r2, 0;
	bar.sync 	0;
	ld.shared.u32 	%r518, [_ZZN3cub18CUB_300001_SM_10006detail10radix_sort31DeviceRadixSortSingleTileKernelINS1_5radix10policy_hubIifyE10Policy1000ELNS0_9SortOrderE0EifyNS1_21identity_decomposer_tEEEvPKT1_PSA_PKT2_PSE_T3_iiT4_E12temp_storage+33832];
	selp.b32 	%r519, 0, %r518, %p52;
	add.s32 	%r520, %r747, %r519;
	add.s32 	%r521, %r109, %r520;
	add.s32 	%r522, %r110, %r520;
	add.s32 	%r523, %r111, %r520;
	add.s32 	%r524, %r112, %r520;
	add.s32 	%r525, %r113, %r520;
	add.s32 	%r526, %r114, %r520;
	add.s32 	%r527, %r115, %r520;
	add.s32 	%r528, %r116, %r520;
	add.s32 	%r529, %r117, %r520;
	add.s32 	%r530, %r118, %r520;
	add.s32 	%r531, %r119, %r520;
	add.s32 	%r532, %r120, %r520;
	add.s32 	%r533, %r121, %r520;
	add.s32 	%r534, %r122, %r520;
	add.s32 	%r535, %r123, %r520;
	add.s32 	%r536, %r124, %r520;
	add.s32 	%r537, %r125, %r520;
	add.s32 	%r538, %r126, %r520;
	add.s32 	%r539, %r127, %r520;
	add.s32 	%r540, %r128, %r520;
	add.s32 	%r541, %r129, %r520;
	add.s32 	%r542, %r130, %r520;
	add.s32 	%r543, %r131, %r520;
	add.s32 	%r544, %r132, %r520;
	add.s32 	%r545, %r133, %r520;
	add.s32 	%r546, %r134, %r520;
	add.s32 	%r547, %r135, %r520;
	add.s32 	%r548, %r136, %r520;
	add.s32 	%r549, %r137, %r520;
	add.s32 	%r550, %r138, %r520;
	add.s32 	%r551, %r139, %r520;
	add.s32 	%r552, %r140, %r520;
	st.shared.u32 	[%r63], %r520;
	st.shared.u32 	[%r63+4], %r521;
	st.shared.u32 	[%r63+8], %r522;
	st.shared.u32 	[%r63+12], %r523;
	st.shared.u32 	[%r63+16], %r524;
	st.shared.u32 	[%r63+20], %r525;
	st.shared.u32 	[%r63+24], %r526;
	st.shared.u32 	[%r63+28], %r527;
	st.shared.u32 	[%r63+32], %r528;
	st.shared.u32 	[%r63+36], %r529;
	st.shared.u32 	[%r63+40], %r530;
	st.shared.u32 	[%r63+44], %r531;
	st.shared.u32 	[%r63+48], %r532;
	st.shared.u32 	[%r63+52], %r533;
	st.shared.u32 	[%r63+56], %r534;
	st.shared.u32 	[%r63+60], %r535;
	st.shared.u32 	[%r63+64], %r536;
	st.shared.u32 	[%r63+68], %r537;
	st.shared.u32 	[%r63+72], %r538;
	st.shared.u32 	[%r63+76], %r539;
	st.shared.u32 	[%r63+80], %r540;
	st.shared.u32 	[%r63+84], %r541;
	st.shared.u32 	[%r63+88], %r542;
	st.shared.u32 	[%r63+92], %r543;
	st.shared.u32 	[%r63+96], %r544;
	st.shared.u32 	[%r63+100], %r545;
	st.shared.u32 	[%r63+104], %r546;
	st.shared.u32 	[%r63+108], %r547;
	st.shared.u32 	[%r63+112], %r548;
	st.shared.u32 	[%r63+116], %r549;
	st.shared.u32 	[%r63+120], %r550;
	st.shared.u32 	[%r63+124], %r551;
	st.shared.u32 	[%r63+128], %r552;
	bar.sync 	0;
	cvt.u32.u16 	%r553, %rs1;
	ld.shared.u16 	%r554, [%r90];
	add.s32 	%r149, %r554, %r553;
	cvt.u32.u16 	%r555, %rs2;
	ld.shared.u16 	%r556, [%r91];
	add.s32 	%r150, %r556, %r555;
	cvt.u32.u16 	%r557, %rs3;
	ld.shared.u16 	%r558, [%r92];
	add.s32 	%r151, %r558, %r557;
	cvt.u32.u16 	%r559, %rs4;
	ld.shared.u16 	%r560, [%r93];
	add.s32 	%r152, %r560, %r559;
	cvt.u32.u16 	%r561, %rs5;
	ld.shared.u16 	%r562, [%r94];
	add.s32 	%r153, %r562, %r561;
	cvt.u32.u16 	%r563, %rs6;
	ld.shared.u16 	%r564, [%r95];
	add.s32 	%r154, %r564, %r563;
	cvt.u32.u16 	%r565, %rs7;
	ld.shared.u16 	%r566, [%r96];
	add.s32 	%r155, %r566, %r565;
	cvt.u32.u16 	%r567, %rs8;
	ld.shared.u16 	%r568, [%r97];
	add.s32 	%r156, %r568, %r567;
	cvt.u32.u16 	%r569, %rs9;
	ld.shared.u16 	%r570, [%r98];
	add.s32 	%r157, %r570, %r569;
	cvt.u32.u16 	%r571, %rs10;
	ld.shared.u16 	%r572, [%r99];
	add.s32 	%r158, %r572, %r571;
	cvt.u32.u16 	%r573, %rs11;
	ld.shared.u16 	%r574, [%r100];
	add.s32 	%r159, %r574, %r573;
	cvt.u32.u16 	%r575, %rs12;
	ld.shared.u16 	%r576, [%r101];
	add.s32 	%r160, %r576, %r575;
	cvt.u32.u16 	%r577, %rs13;
	ld.shared.u16 	%r578, [%r102];
	add.s32 	%r161, %r578, %r577;
	cvt.u32.u16 	%r579, %rs14;
	ld.shared.u16 	%r580, [%r103];
	add.s32 	%r162, %r580, %r579;
	cvt.u32.u16 	%r581, %rs15;
	ld.shared.u16 	%r582, [%r104];
	add.s32 	%r163, %r582, %r581;
	cvt.u32.u16 	%r583, %rs16;
	ld.shared.u16 	%r584, [%r105];
	add.s32 	%r164, %r584, %r583;
	cvt.u32.u16 	%r585, %rs17;
	ld.shared.u16 	%r586, [%r106];
	add.s32 	%r165, %r586, %r585;
	cvt.u32.u16 	%r587, %rs18;
	ld.shared.u16 	%r588, [%r107];
	add.s32 	%r166, %r588, %r587;
	cvt.u32.u16 	%r589, %rs19;
	ld.shared.u16 	%r590, [%r108];
	add.s32 	%r167, %r590, %r589;
	bar.sync 	0;
	setp.lt.s32 	%p53, %r726, %r210;
	@%p53 bra 	$L__BB22_121;
	cvt.u64.u32 	%rd15, %r2;
	shl.b32 	%r591, %r149, 2;
	mov.u32 	%r592, _ZZN3cub18CUB_300001_SM_10006detail10radix_sort31DeviceRadixSortSingleTileKernelINS1_5radix10policy_hubIifyE10Policy1000ELNS0_9SortOrderE0EifyNS1_21identity_decomposer_tEEEvPKT1_PSA_PKT2_PSE_T3_iiT4_E12temp_storage;
	add.s32 	%r593, %r592, %r591;
	st.shared.u32 	[%r593], %r745;
	shl.b32 	%r594, %r150, 2;
	add.s32 	%r595, %r592, %r594;
	st.shared.u32 	[%r595], %r744;
	shl.b32 	%r596, %r151, 2;
	add.s32 	%r597, %r592, %r596;
	st.shared.u32 	[%r597], %r743;
	shl.b32 	%r598, %r152, 2;
	add.s32 	%r599, %r592, %r598;
	st.shared.u32 	[%r599], %r742;
	shl.b32 	%r600, %r153, 2;
	add.s32 	%r601, %r592, %r600;
	st.shared.u32 	[%r601], %r741;
	shl.b32 	%r602, %r154, 2;
	add.s32 	%r603, %r592, %r602;
	st.shared.u32 	[%r603], %r740;
	shl.b32 	%r604, %r155, 2;
	add.s32 	%r605, %r592, %r604;
	st.shared.u32 	[%r605], %r739;
	shl.b32 	%r606, %r156, 2;
	add.s32 	%r607, %r592, %r606;
	st.shared.u32 	[%r607], %r738;
	shl.b32 	%r608, %r157, 2;
	add.s32 	%r609, %r592, %r608;
	st.shared.u32 	[%r609], %r737;
	shl.b32 	%r610, %r158, 2;
	add.s32 	%r611, %r592, %r610;
	st.shared.u32 	[%r611], %r736;
	shl.b32 	%r612, %r159, 2;
	add.s32 	%r613, %r592, %r612;
	st.shared.u32 	[%r613], %r735;
	shl.b32 	%r614, %r160, 2;
	add.s32 	%r615, %r592, %r614;
	st.shared.u32 	[%r615], %r734;
	shl.b32 	%r616, %r161, 2;
	add.s32 	%r617, %r592, %r616;
	st.shared.u32 	[%r617], %r733;
	shl.b32 	%r618, %r162, 2;
	add.s32 	%r619, %r592, %r618;
	st.shared.u32 	[%r619], %r732;
	shl.b32 	%r620, %r163, 2;
	add.s32 	%r621, %r592, %r620;
	st.shared.u32 	[%r621], %r731;
	shl.b32 	%r622, %r164, 2;
	add.s32 	%r623, %r592, %r622;
	st.shared.u32 	[%r623], %r730;
	shl.b32 	%r624, %r165, 2;
	add.s32 	%r625, %r592, %r624;
	st.shared.u32 	[%r625], %r729;
	shl.b32 	%r626, %r166, 2;
	add.s32 	%r627, %r592, %r626;
	st.shared.u32 	[%r627], %r728;
	shl.b32 	%r628, %r167, 2;
	add.s32 	%r629, %r592, %r628;
	st.shared.u32 	[%r629], %r727;
	bar.sync 	0;
	mad.lo.s32 	%r168, %r2, -72, %r65;
	ld.shared.u32 	%r169, [%r168];
	ld.shared.u32 	%r170, [%r168+1024];
	ld.shared.u32 	%r171, [%r168+2048];
	ld.shared.u32 	%r172, [%r168+3072];
	ld.shared.u32 	%r173, [%r168+4096];
	ld.shared.u32 	%r174, [%r168+5120];
	ld.shared.u32 	%r175, [%r168+6144];
	ld.shared.u32 	%r176, [%r168+7168];
	ld.shared.u32 	%r177, [%r168+8192];
	ld.shared.u32 	%r178, [%r168+9216];
	ld.shared.u32 	%r179, [%r168+10240];
	ld.shared.u32 	%r180, [%r168+11264];
	ld.shared.u32 	%r181, [%r168+12288];
	ld.shared.u32 	%r182, [%r168+13312];
	ld.shared.u32 	%r183, [%r168+14336];
	ld.shared.u32 	%r184, [%r168+15360];
	ld.shared.u32 	%r185, [%r168+16384];
	ld.shared.u32 	%r186, [%r168+17408];
	ld.shared.u32 	%r187, [%r168+18432];
	bar.sync 	0;
	st.shared.f32 	[%r593], %f152;
	st.shared.f32 	[%r595], %f151;
	st.shared.f32 	[%r597], %f150;
	st.shared.f32 	[%r599], %f149;
	st.shared.f32 	[%r601], %f148;
	st.shared.f32 	[%r603], %f147;
	st.shared.f32 	[%r605], %f146;
	st.shared.f32 	[%r607], %f145;
	st.shared.f32 	[%r609], %f144;
	st.shared.f32 	[%r611], %f143;
	st.shared.f32 	[%r613], %f142;
	st.shared.f32 	[%r615], %f141;
	st.shared.f32 	[%r617], %f140;
	st.shared.f32 	[%r619], %f139;
	st.shared.f32 	[%r621], %f138;
	st.shared.f32 	[%r623], %f137;
	st.shared.f32 	[%r625], %f136;
	st.shared.f32 	[%r627], %f135;
	st.shared.f32 	[%r629], %f134;
	bar.sync 	0;
	ld.shared.f32 	%f58, [%r168+1024];
	ld.shared.f32 	%f59, [%r168+2048];
	ld.shared.f32 	%f60, [%r168+3072];
	ld.shared.f32 	%f61, [%r168+4096];
	ld.shared.f32 	%f62, [%r168+5120];
	ld.shared.f32 	%f63, [%r168+6144];
	ld.shared.f32 	%f64, [%r168+7168];
	ld.shared.f32 	%f65, [%r168+8192];
	ld.shared.f32 	%f66, [%r168+9216];
	ld.shared.f32 	%f67, [%r168+10240];
	ld.shared.f32 	%f68, [%r168+11264];
	ld.shared.f32 	%f69, [%r168+12288];
	ld.shared.f32 	%f70, [%r168+13312];
	ld.shared.f32 	%f71, [%r168+14336];
	ld.shared.f32 	%f72, [%r168+15360];
	ld.shared.f32 	%f73, [%r168+16384];
	ld.shared.f32 	%f74, [%r168+17408];
	ld.shared.f32 	%f75, [%r168+18432];
	setp.gt.u64 	%p54, %rd2, %rd15;
	cvta.to.global.u64 	%rd16, %rd6;
	mul.wide.u32 	%rd17, %r2, 4;
	add.s64 	%rd4, %rd16, %rd17;
	cvta.to.global.u64 	%rd18, %rd8;
	add.s64 	%rd5, %rd18, %rd17;
	@%p54 bra 	$L__BB22_83;
	bra.uni 	$L__BB22_84;
$L__BB22_83:
	xor.b32  	%r630, %r169, -2147483648;
	ld.shared.f32 	%f114, [%r168];
	st.global.u32 	[%rd4], %r630;
	st.global.f32 	[%rd5], %f114;
$L__BB22_84:
	add.s32 	%r631, %r2, 256;
	cvt.u64.u32 	%rd19, %r631;
	setp.le.u64 	%p55, %rd2, %rd19;
	@%p55 bra 	$L__BB22_86;
	xor.b32  	%r632, %r170, -2147483648;
	st.global.u32 	[%rd4+1024], %r632;
	st.global.f32 	[%rd5+1024], %f58;
$L__BB22_86:
	add.s32 	%r633, %r2, 512;
	cvt.u64.u32 	%rd20, %r633;
	setp.le.u64 	%p56, %rd2, %rd20;
	@%p56 bra 	$L__BB22_88;
	xor.b32  	%r634, %r171, -2147483648;
	st.global.u32 	[%rd4+2048], %r634;
	st.global.f32 	[%rd5+2048], %f59;
$L__BB22_88:
	add.s32 	%r635, %r2, 768;
	cvt.u64.u32 	%rd21, %r635;
	setp.le.u64 	%p57, %rd2, %rd21;
	@%p57 bra 	$L__BB22_90;
	xor.b32  	%r636, %r172, -2147483648;
	st.global.u32 	[%rd4+3072], %r636;
	st.global.f32 	[%rd5+3072], %f60;
$L__BB22_90:
	or.b32  	%r637, %r2, 1024;
	cvt.u64.u32 	%rd22, %r637;
	setp.le.u64 	%p58, %rd2, %rd22;
	@%p58 bra 	$L__BB22_92;
	xor.b32  	%r638, %r173, -2147483648;
	st.global.u32 	[%rd4+4096], %r638;
	st.global.f32 	[%rd5+4096], %f61;
$L__BB22_92:
	add.s32 	%r639, %r2, 1280;
	cvt.u64.u32 	%rd23, %r639;
	setp.le.u64 	%p59, %rd2, %rd23;
	@%p59 bra 	$L__BB22_94;
	xor.b32  	%r640, %r174, -2147483648;
	st.global.u32 	[%rd4+5120], %r640;
	st.global.f32 	[%rd5+5120], %f62;
$L__BB22_94:
	add.s32 	%r641, %r2, 1536;
	cvt.u64.u32 	%rd24, %r641;
	setp.le.u64 	%p60, %rd2, %rd24;
	@%p60 bra 	$L__BB22_96;
	xor.b32  	%r642, %r175, -2147483648;
	st.global.u32 	[%rd4+6144], %r642;
	st.global.f32 	[%rd5+6144], %f63;
$L__BB22_96:
	add.s32 	%r643, %r2, 1792;
	cvt.u64.u32 	%rd25, %r643;
	setp.le.u64 	%p61, %rd2, %rd25;
	@%p61 bra 	$L__BB22_98;
	xor.b32  	%r644, %r176, -2147483648;
	st.global.u32 	[%rd4+7168], %r644;
	st.global.f32 	[%rd5+7168], %f64;
$L__BB22_98:
	or.b32  	%r645, %r2, 2048;
	cvt.u64.u32 	%rd26, %r645;
	setp.le.u64 	%p62, %rd2, %rd26;
	@%p62 bra 	$L__BB22_100;
	xor.b32  	%r646, %r177, -2147483648;
	st.global.u32 	[%rd4+8192], %r646;
	st.global.f32 	[%rd5+8192], %f65;
$L__BB22_100:
	add.s32 	%r647, %r2, 2304;
	cvt.u64.u32 	%rd27, %r647;
	setp.le.u64 	%p63, %rd2, %rd27;
	@%p63 bra 	$L__BB22_102;
	xor.b32  	%r648, %r178, -2147483648;
	st.global.u32 	[%rd4+9216], %r648;
	st.global.f32 	[%rd5+9216], %f66;
$L__BB22_102:
	add.s32 	%r649, %r2, 2560;
	cvt.u64.u32 	%rd28, %r649;
	setp.le.u64 	%p64, %rd2, %rd28;
	@%p64 bra 	$L__BB22_104;
	xor.b32  	%r650, %r179, -2147483648;
	st.global.u32 	[%rd4+10240], %r650;
	st.global.f32 	[%rd5+10240], %f67;
$L__BB22_104:
	add.s32 	%r651, %r2, 2816;
	cvt.u64.u32 	%rd29, %r651;
	setp.le.u64 	%p65, %rd2, %rd29;
	@%p65 bra 	$L__BB22_106;
	xor.b32  	%r652, %r180, -2147483648;
	st.global.u32 	[%rd4+11264], %r652;
	st.global.f32 	[%rd5+11264], %f68;
$L__BB22_106:
	or.b32  	%r653, %r2, 3072;
	cvt.u64.u32 	%rd30, %r653;
	setp.le.u64 	%p66, %rd2, %rd30;
	@%p66 bra 	$L__BB22_108;
	xor.b32  	%r654, %r181, -2147483648;
	st.global.u32 	[%rd4+12288], %r654;
	st.global.f32 	[%rd5+12288], %f69;
$L__BB22_108:
	add.s32 	%r655, %r2, 3328;
	cvt.u64.u32 	%rd31, %r655;
	setp.le.u64 	%p67, %rd2, %rd31;
	@%p67 bra 	$L__BB22_110;
	xor.b32  	%r656, %r182, -2147483648;
	st.global.u32 	[%rd4+13312], %r656;
	st.global.f32 	[%rd5+13312], %f70;
$L__BB22_110:
	add.s32 	%r657, %r2, 3584;
	cvt.u64.u32 	%rd32, %r657;
	setp.le.u64 	%p68, %rd2, %rd32;
	@%p68 bra 	$L__BB22_112;
	xor.b32  	%r658, %r183, -2147483648;
	st.global.u32 	[%rd4+14336], %r658;
	st.global.f32 	[%rd5+14336], %f71;
$L__BB22_112:
	add.s32 	%r659, %r2, 3840;
	cvt.u64.u32 	%rd33, %r659;
	setp.le.u64 	%p69, %rd2, %rd33;
	@%p69 bra 	$L__BB22_114;
	xor.b32  	%r660, %r184, -2147483648;
	st.global.u32 	[%rd4+15360], %r660;
	st.global.f32 	[%rd5+15360], %f72;
$L__BB22_114:
	or.b32  	%r661, %r2, 4096;
	cvt.u64.u32 	%rd34, %r661;
	setp.le.u64 	%p70, %rd2, %rd34;
	@%p70 bra 	$L__BB22_116;
	xor.b32  	%r662, %r185, -2147483648;
	st.global.u32 	[%rd4+16384], %r662;
	st.global.f32 	[%rd5+16384], %f73;
$L__BB22_116:
	add.s32 	%r663, %r2, 4352;
	cvt.u64.u32 	%rd35, %r663;
	setp.le.u64 	%p71, %rd2, %rd35;
	@%p71 bra 	$L__BB22_118;
	xor.b32  	%r664, %r186, -2147483648;
	st.global.u32 	[%rd4+17408], %r664;
	st.global.f32 	[%rd5+17408], %f74;
$L__BB22_118:
	add.s32 	%r665, %r2, 4608;
	cvt.u64.u32 	%rd36, %r665;
	setp.le.u64 	%p72, %rd2, %rd36;
	@%p72 bra 	$L__BB22_120;
	xor.b32  	%r666, %r187, -2147483648;
	st.global.u32 	[%rd4+18432], %r666;
	st.global.f32 	[%rd5+18432], %f75;
$L__BB22_120:
	ret;
$L__BB22_121:
	shl.b32 	%r667, %r149, 2;
	mov.u32 	%r668, _ZZN3cub18CUB_300001_SM_10006detail10radix_sort31DeviceRadixSortSingleTileKernelINS1_5radix10policy_hubIifyE10Policy1000ELNS0_9SortOrderE0EifyNS1_21identity_decomposer_tEEEvPKT1_PSA_PKT2_PSE_T3_iiT4_E12temp_storage;
	add.s32 	%r669, %r668, %r667;
	st.shared.u32 	[%r669], %r745;
	shl.b32 	%r670, %r150, 2;
	add.s32 	%r671, %r668, %r670;
	st.shared.u32 	[%r671], %r744;
	shl.b32 	%r672, %r151, 2;
	add.s32 	%r673, %r668, %r672;
	st.shared.u32 	[%r673], %r743;
	shl.b32 	%r674, %r152, 2;
	add.s32 	%r675, %r668, %r674;
	st.shared.u32 	[%r675], %r742;
	shl.b32 	%r676, %r153, 2;
	add.s32 	%r677, %r668, %r676;
	st.shared.u32 	[%r677], %r741;
	shl.b32 	%r678, %r154, 2;
	add.s32 	%r679, %r668, %r678;
	st.shared.u32 	[%r679], %r740;
	shl.b32 	%r680, %r155, 2;
	add.s32 	%r681, %r668, %r680;
	st.shared.u32 	[%r681], %r739;
	shl.b32 	%r682, %r156, 2;
	add.s32 	%r683, %r668, %r682;
	st.shared.u32 	[%r683], %r738;
	shl.b32 	%r684, %r157, 2;
	add.s32 	%r685, %r668, %r684;
	st.shared.u32 	[%r685], %r737;
	shl.b32 	%r686, %r158, 2;
	add.s32 	%r687, %r668, %r686;
	st.shared.u32 	[%r687], %r736;
	shl.b32 	%r688, %r159, 2;
	add.s32 	%r689, %r668, %r688;
	st.shared.u32 	[%r689], %r735;
	shl.b32 	%r690, %r160, 2;
	add.s32 	%r691, %r668, %r690;
	st.shared.u32 	[%r691], %r734;
	shl.b32 	%r692, %r161, 2;
	add.s32 	%r693, %r668, %r692;
	st.shared.u32 	[%r693], %r733;
	shl.b32 	%r694, %r162, 2;
	add.s32 	%r695, %r668, %r694;
	st.shared.u32 	[%r695], %r732;
	shl.b32 	%r696, %r163, 2;
	add.s32 	%r697, %r668, %r696;
	st.shared.u32 	[%r697], %r731;
	shl.b32 	%r698, %r164, 2;
	add.s32 	%r699, %r668, %r698;
	st.shared.u32 	[%r699], %r730;
	shl.b32 	%r700, %r165, 2;
	add.s32 	%r701, %r668, %r700;
	st.shared.u32 	[%r701], %r729;
	shl.b32 	%r702, %r166, 2;
	add.s32 	%r703, %r668, %r702;
	st.shared.u32 	[%r703], %r728;
	shl.b32 	%r704, %r167, 2;
	add.s32 	%r705, %r668, %r704;
	st.shared.u32 	[%r705], %r727;
	bar.sync 	0;
	ld.shared.u32 	%r745, [%r65];
	ld.shared.u32 	%r744, [%r65+4];
	ld.shared.u32 	%r743, [%r65+8];
	ld.shared.u32 	%r742, [%r65+12];
	ld.shared.u32 	%r741, [%r65+16];
	ld.shared.u32 	%r740, [%r65+20];
	ld.shared.u32 	%r739, [%r65+24];
	ld.shared.u32 	%r738, [%r65+28];
	ld.shared.u32 	%r737, [%r65+32];
	ld.shared.u32 	%r736, [%r65+36];
	ld.shared.u32 	%r735, [%r65+40];
	ld.shared.u32 	%r734, [%r65+44];
	ld.shared.u32 	%r733, [%r65+48];
	ld.shared.u32 	%r732, [%r65+52];
	ld.shared.u32 	%r731, [%r65+56];
	ld.shared.u32 	%r730, [%r65+60];
	ld.shared.u32 	%r729, [%r65+64];
	ld.shared.u32 	%r728, [%r65+68];
	ld.shared.u32 	%r727, [%r65+72];
	bar.sync 	0;
	st.shared.f32 	[%r669], %f152;
	st.shared.f32 	[%r671], %f151;
	st.shared.f32 	[%r673], %f150;
	st.shared.f32 	[%r675], %f149;
	st.shared.f32 	[%r677], %f148;
	st.shared.f32 	[%r679], %f147;
	st.shared.f32 	[%r681], %f146;
	st.shared.f32 	[%r683], %f145;
	st.shared.f32 	[%r685], %f144;
	st.shared.f32 	[%r687], %f143;
	st.shared.f32 	[%r689], %f142;
	st.shared.f32 	[%r691], %f141;
	st.shared.f32 	[%r693], %f140;
	st.shared.f32 	[%r695], %f139;
	st.shared.f32 	[%r697], %f138;
	st.shared.f32 	[%r699], %f137;
	st.shared.f32 	[%r701], %f136;
	st.shared.f32 	[%r703], %f135;
	st.shared.f32 	[%r705], %f134;
	bar.sync 	0;
	ld.shared.f32 	%f152, [%r65];
	ld.shared.f32 	%f151, [%r65+4];
	ld.shared.f32 	%f150, [%r65+8];
	ld.shared.f32 	%f149, [%r65+12];
	ld.shared.f32 	%f148, [%r65+16];
	ld.shared.f32 	%f147, [%r65+20];
	ld.shared.f32 	%f146, [%r65+24];
	ld.shared.f32 	%f145, [%r65+28];
	ld.shared.f32 	%f144, [%r65+32];
	ld.shared.f32 	%f143, [%r65+36];
	ld.shared.f32 	%f142, [%r65+40];
	ld.shared.f32 	%f141, [%r65+44];
	ld.shared.f32 	%f140, [%r65+48];
	ld.shared.f32 	%f139, [%r65+52];
	ld.shared.f32 	%f138, [%r65+56];
	ld.shared.f32 	%f137, [%r65+60];
	ld.shared.f32 	%f136, [%r65+64];
	ld.shared.f32 	%f135, [%r65+68];
	ld.shared.f32 	%f134, [%r65+72];
	bar.sync 	0;
	add.s32 	%r726, %r726, 6;
	add.s32 	%r725, %r725, -6;
	bra.uni 	$L__BB22_77;

}
	// .globl	_ZN3cub18CUB_300001_SM_10006detail10radix_sort30DeviceRadixSortHistogramKernelINS1_5radix10policy_hubIifyE10Policy1000ELNS0_9SortOrderE0EiyNS1_21identity_decomposer_tEEEvPT2_PKT1_SA_iiT3_
.visible .entry _ZN3cub18CUB_300001_SM_10006detail10radix_sort30DeviceRadixSortHistogramKernelINS1_5radix10policy_hubIifyE10Policy1000ELNS0_9SortOrderE0EiyNS1_21identity_decomposer_tEEEvPT2_PKT1_SA_iiT3_(
	.param .u64 .ptr .align 1 _ZN3cub18CUB_300001_SM_10006detail10radix_sort30DeviceRadixSortHistogramKernelINS1_5radix10policy_hubIifyE10Policy1000ELNS0_9SortOrderE0EiyNS1_21identity_decomposer_tEEEvPT2_PKT1_SA_iiT3__param_0,
	.param .u64 .ptr .align 1 _ZN3cub18CUB_300001_SM_10006detail10radix_sort30DeviceRadixSortHistogramKernelINS1_5radix10policy_hubIifyE10Policy1000ELNS0_9SortOrderE0EiyNS1_21identity_decomposer_tEEEvPT2_PKT1_SA_iiT3__param_1,
	.param .u64 _ZN3cub18CUB_300001_SM_10006detail10radix_sort30DeviceRadixSortHistogramKernelINS1_5radix10policy_hubIifyE10Policy1000ELNS0_9SortOrderE0EiyNS1_21identity_decomposer_tEEEvPT2_PKT1_SA_iiT3__param_2,
	.param .u32 _ZN3cub18CUB_300001_SM_10006detail10radix_sort30DeviceRadixSortHistogramKernelINS1_5radix10policy_hubIifyE10Policy1000ELNS0_9SortOrderE0EiyNS1_21identity_decomposer_tEEEvPT2_PKT1_SA_iiT3__param_3,
	.param .u32 _ZN3cub18CUB_300001_SM_10006detail10radix_sort30DeviceRadixSortHistogramKernelINS1_5radix10policy_hubIifyE10Policy1000ELNS0_9SortOrderE0EiyNS1_21identity_decomposer_tEEEvPT2_PKT1_SA_iiT3__param_4,
	.param .align 1 .b8 _ZN3cub18CUB_300001_SM_10006detail10radix_sort30DeviceRadixSortHistogramKernelINS1_5radix10policy_hubIifyE10Policy1000ELNS0_9SortOrderE0EiyNS1_21identity_decomposer_tEEEvPT2_PKT1_SA_iiT3__param_5[1]
)
.maxntid 128
{
	.reg .pred 	%p<91>;
	.reg .b32 	%r<486>;
	.reg .b64 	%rd<137>;
	// demoted variable
	.shared .align 4 .b8 _ZZN3cub18CUB_300001_SM_10006detail10radix_sort30DeviceRadixSortHistogramKernelINS1_5radix10policy_hubIifyE10Policy1000ELNS0_9SortOrderE0EiyNS1_21identity_decomposer_tEEEvPT2_PKT1_SA_iiT3_E12temp_storage[4096];
	ld.param.u64 	%rd18, [_ZN3cub18CUB_300001_SM_10006detail10radix_sort30DeviceRadixSortHistogramKernelINS1_5radix10policy_hubIifyE10Policy1000ELNS0_9SortOrderE0EiyNS1_21identity_decomposer_tEEEvPT2_PKT1_SA_iiT3__param_0];
	ld.param.u64 	%rd19, [_ZN3cub18CUB_300001_SM_10006detail10radix_sort30DeviceRadixSortHistogramKernelINS1_5radix10policy_hubIifyE10Policy1000ELNS0_9SortOrderE0EiyNS1_21identity_decomposer_tEEEvPT2_PKT1_SA_iiT3__param_1];
	ld.param.u64 	%rd17, [_ZN3cub18CUB_300001_SM_10006detail10radix_sort30DeviceRadixSortHistogramKernelINS1_5radix10policy_hubIifyE10Policy1000ELNS0_9SortOrderE0EiyNS1_21identity_decomposer_tEEEvPT2_PKT1_SA_iiT3__param_2];
	ld.param.u32 	%r174, [_ZN3cub18CUB_300001_SM_10006detail10radix_sort30DeviceRadixSortHistogramKernelINS1_5radix10policy_hubIifyE10Policy1000ELNS0_9SortOrderE0EiyNS1_21identity_decomposer_tEEEvPT2_PKT1_SA_iiT3__param_3];
	ld.param.u32 	%r175, [_ZN3cub18CUB_300001_SM_10006detail10radix_sort30DeviceRadixSortHistogramKernelINS1_5radix10policy_hubIifyE10Policy1000ELNS0_9SortOrderE0EiyNS1_21identity_decomposer_tEEEvPT2_PKT1_SA_iiT3__param_4];
	cvta.to.global.u64 	%rd1, %rd19;
	cvta.to.global.u64 	%rd2, %rd18;
	setp.eq.s64 	%p2, %rd17, 0;
	@%p2 bra 	$L__BB23_153;
	sub.s32 	%r176, %r175, %r174;
	add.s32 	%r177, %r176, 7;
	shr.s32 	%r178, %r177, 31;
	shr.u32 	%r179, %r178, 29;
	add.s32 	%r180, %r177, %r179;
	shr.s32 	%r181, %r180, 3;
	mov.u32 	%r182, %tid.x;
	setp.gt.u32 	%p3, %r182, 255;
	setp.lt.s32 	%p4, %r177, 8;
	mov.u32 	%r183, %ctaid.x;
	shl.b32 	%r184, %r183, 11;
	cvt.u64.u32 	%rd3, %r184;
	mov.u32 	%r185, %nctaid.x;
	shl.b32 	%r186, %r185, 11;
	cvt.u64.u32 	%rd4, %r186;
	add.s32 	%r1, %r181, -1;
	and.b32  	%r2, %r181, 15;
	and.b32  	%r3, %r181, 7;
	add.s32 	%r4, %r3, -1;
	and.b32  	%r5, %r181, 3;
	or.pred  	%p1, %p3, %p4;
	shl.b32 	%r187, %r182, 2;
	mov.u32 	%r188, _ZZN3cub18CUB_300001_SM_10006detail10radix_sort30DeviceRadixSortHistogramKernelINS1_5radix10policy_hubIifyE10Policy1000ELNS0_9SortOrderE0EiyNS1_21identity_decomposer_tEEEvPT2_PKT1_SA_iiT3_E12temp_storage;
	add.s32 	%r6, %r188, %r187;
	and.b32  	%r7, %r181, 268435440;
	cvt.u64.u32 	%rd5, %r182;
	add.s32 	%r8, %r182, 128;
	add.s32 	%r9, %r182, 256;
	add.s32 	%r10, %r182, 384;
	add.s32 	%r11, %r182, 512;
	add.s32 	%r12, %r182, 640;
	add.s32 	%r13, %r182, 768;
	or.b32  	%r14, %r182, 1024;
	add.s32 	%r15, %r182, 1920;
	and.b32  	%r16, %r181, 268435448;
	and.b32  	%r17, %r181, 1;
	neg.s32 	%r18, %r7;
	add.s32 	%r19, %r6, 8192;
	add.s64 	%rd21, %rd17, -1;
	shr.u64 	%rd22, %rd21, 30;
	add.s64 	%rd23, %rd22, 1;
	min.u64 	%rd6, %rd23, %rd17;
	mov.b64 	%rd135, 0;
$L__BB23_2:
	@%p1 bra 	$L__BB23_30;
	setp.lt.u32 	%p5, %r1, 15;
	mov.b32 	%r439, 0;
	@%p5 bra 	$L__BB23_6;
	mov.u32 	%r436, %r19;
	mov.u32 	%r437, %r18;
$L__BB23_5:
	.pragma "nounroll";
	mov.b32 	%r190, 0;
	st.shared.u32 	[%r436+-8192], %r190;
	st.shared.u32 	[%r436+-7168], %r190;
	st.shared.u32 	[%r436+-6144], %r190;
	st.shared.u32 	[%r436+-5120], %r190;
	st.shared.u32 	[%r436+-4096], %r190;
	st.shared.u32 	[%r436+-3072], %r190;
	st.shared.u32 	[%r436+-2048], %r190;
	st.shared.u32 	[%r436+-1024], %r190;
	st.shared.u32 	[%r436], %r190;
	st.shared.u32 	[%r436+1024], %r190;
	st.shared.u32 	[%r436+2048], %r190;
	st.shared.u32 	[%r436+3072], %r190;
	st.shared.u32 	[%r436+4096], %r190;
	st.shared.u32 	[%r436+5120], %r190;
	st.shared.u32 	[%r436+6144], %r190;
	st.shared.u32 	[%r436+7168], %r190;
	add.s32 	%r437, %r437, 16;
	add.s32 	%r436, %r436, 16384;
	setp.ne.s32 	%p6, %r437, 0;
	mov.u32 	%r439, %r7;
	@%p6 bra 	$L__BB23_5;
$L__BB23_6:
	add.s32 	%r25, %r2, -1;
	setp.eq.s32 	%p7, %r2, 0;
	@%p7 bra 	$L__BB23_16;
	setp.lt.u32 	%p8, %r25, 7;
	@%p8 bra 	$L__BB23_9;
	shl.b32 	%r191, %r439, 10;
	add.s32 	%r192, %r6, %r191;
	mov.b32 	%r193, 0;
	st.shared.u32 	[%r192], %r193;
	st.shared.u32 	[%r192+1024], %r193;
	st.shared.u32 	[%r192+2048], %r193;
	st.shared.u32 	[%r192+3072], %r193;
	st.shared.u32 	[%r192+4096], %r193;
	st.shared.u32 	[%r192+5120], %r193;
	st.shared.u32 	[%r192+6144], %r193;
	st.shared.u32 	[%r192+7168], %r193;
	add.s32 	%r439, %r439, 8;
$L__BB23_9:
	setp.eq.s32 	%p9, %r3, 0;
	@%p9 bra 	$L__BB23_16;
	setp.lt.u32 	%p10, %r4, 3;
	@%p10 bra 	$L__BB23_12;
	shl.b32 	%r194, %r439, 10;
	add.s32 	%r195, %r6, %r194;
	mov.b32 	%r196, 0;
	st.shared.u32 	[%r195], %r196;
	st.shared.u32 	[%r195+1024], %r196;
	st.shared.u32 	[%r195+2048], %r196;
	st.shared.u32 	[%r195+3072], %r196;
	add.s32 	%r439, %r439, 4;
$L__BB23_12:
	setp.eq.s32 	%p11, %r5, 0;
	@%p11 bra 	$L__BB23_16;
	setp.eq.s32 	%p12, %r5, 1;
	shl.b32 	%r197, %r439, 10;
	add.s32 	%r30, %r6, %r197;
	mov.b32 	%r198, 0;
	st.shared.u32 	[%r30], %r198;
	@%p12 bra 	$L__BB23_16;
	setp.eq.s32 	%p13, %r5, 2;
	mov.b32 	%r199, 0;
	st.shared.u32 	[%r30+1024], %r199;
	@%p13 bra 	$L__BB23_16;
	mov.b32 	%r200, 0;
	st.shared.u32 	[%r30+2048], %r200;
$L__BB23_16:
	cvt.u32.u64 	%r201, %rd5;
	setp.gt.u32 	%p14, %r201, 127;
	@%p14 bra 	$L__BB23_30;
	setp.lt.u32 	%p15, %r1, 15;
	mov.b32 	%r443, 0;
	@%p15 bra 	$L__BB23_20;
	mov.b32 	%r441, 0;
$L__BB23_19:
	.pragma "nounroll";
	shl.b32 	%r204, %r441, 10;
	add.s32 	%r205, %r6, %r204;
	mov.b32 	%r206, 0;
	st.shared.u32 	[%r205+512], %r206;
	st.shared.u32 	[%r205+1536], %r206;
	st.shared.u32 	[%r205+2560], %r206;
	st.shared.u32 	[%r205+3584], %r206;
	st.shared.u32 	[%r205+4608], %r206;
	st.shared.u32 	[%r205+5632], %r206;
	st.shared.u32 	[%r205+6656], %r206;
	st.shared.u32 	[%r205+7680], %r206;
	st.shared.u32 	[%r205+8704], %r206;
	st.shared.u32 	[%r205+9728], %r206;
	st.shared.u32 	[%r205+10752], %r206;
	st.shared.u32 	[%r205+11776], %r206;
	st.shared.u32 	[%r205+12800], %r206;
	st.shared.u32 	[%r205+13824], %r206;
	st.shared.u32 	[%r205+14848], %r206;
	st.shared.u32 	[%r205+15872], %r206;
	add.s32 	%r441, %r441, 16;
	setp.ne.s32 	%p16, %r441, %r7;
	mov.u32 	%r443, %r7;
	@%p16 bra 	$L__BB23_19;
$L__BB23_20:
	setp.eq.s32 	%p17, %r2, 0;
	@%p17 bra 	$L__BB23_30;
	setp.lt.u32 	%p18, %r25, 7;
	@%p18 bra 	$L__BB23_23;
	shl.b32 	%r207, %r443, 10;
	add.s32 	%r208, %r6, %r207;
	mov.b32 	%r209, 0;
	st.shared.u32 	[%r208+512], %r209;
	st.shared.u32 	[%r208+1536], %r209;
	st.shared.u32 	[%r208+2560], %r209;
	st.shared.u32 	[%r208+3584], %r209;
	st.shared.u32 	[%r208+4608], %r209;
	st.shared.u32 	[%r208+5632], %r209;
	st.shared.u32 	[%r208+6656], %r209;
	st.shared.u32 	[%r208+7680], %r209;
	add.s32 	%r443, %r443, 8;
$L__BB23_23:
	setp.eq.s32 	%p19, %r3, 0;
	@%p19 bra 	$L__BB23_30;
	setp.lt.u32 	%p20, %r4, 3;
	@%p20 bra 	$L__BB23_26;
	shl.b32 	%r210, %r443, 10;
	add.s32 	%r211, %r6, %r210;
	mov.b32 	%r212, 0;
	st.shared.u32 	[%r211+512], %r212;
	st.shared.u32 	[%r211+1536], %r212;
	st.shared.u32 	[%r211+2560], %r212;
	st.shared.u32 	[%r211+3584], %r212;
	add.s32 	%r443, %r443, 4;
$L__BB23_26:
	setp.eq.s32 	%p21, %r5, 0;
	@%p21 bra 	$L__BB23_30;
	setp.eq.s32 	%p22, %r5, 1;
	shl.b32 	%r213, %r443, 10;
	add.s32 	%r38, %r6, %r213;
	mov.b32 	%r214, 0;
	st.shared.u32 	[%r38+512], %r214;
	@%p22 bra 	$L__BB23_30;
	setp.eq.s32 	%p23, %r5, 2;
	mov.b32 	%r215, 0;
	st.shared.u32 	[%r38+1536], %r215;
	@%p23 bra 	$L__BB23_30;
	mov.b32 	%r216, 0;
	st.shared.u32 	[%r38+2560], %r216;
$L__BB23_30:
	bar.sync 	0;
	bar.sync 	0;
	shl.b64 	%rd8, %rd135, 30;
	sub.s64 	%rd24, %rd17, %rd8;
	min.u64 	%rd9, %rd24, 1073741824;
	setp.le.u64 	%p24, %rd9, %rd3;
	@%p24 bra 	$L__BB23_70;
	mov.u64 	%rd136, %rd3;
$L__BB23_32:
	add.s64 	%rd11, %rd136, %rd8;
	sub.s64 	%rd12, %rd17, %rd11;
	setp.lt.u64 	%p25, %rd12, 2048;
	@%p25 bra 	$L__BB23_34;
	add.s64 	%rd27, %rd11, %rd5;
	shl.b64 	%rd28, %rd27, 2;
	add.s64 	%rd29, %rd1, %rd28;
	ld.global.u32 	%r475, [%rd29];
	ld.global.u32 	%r474, [%rd29+512];
	ld.global.u32 	%r473, [%rd29+1024];
	ld.global.u32 	%r472, [%rd29+1536];
	ld.global.u32 	%r471, [%rd29+2048];
	ld.global.u32 	%r470, [%rd29+2560];
	ld.global.u32 	%r469, [%rd29+3072];
	ld.global.u32 	%r468, [%rd29+3584];
	ld.global.u32 	%r467, [%rd29+4096];
	ld.global.u32 	%r466, [%rd29+4608];
	ld.global.u32 	%r465, [%rd29+5120];
	ld.global.u32 	%r464, [%rd29+5632];
	ld.global.u32 	%r463, [%rd29+6144];
	ld.global.u32 	%r462, [%rd29+6656];
	ld.global.u32 	%r461, [%rd29+7168];
	ld.global.u32 	%r460, [%rd29+7680];
	bra.uni 	$L__BB23_66;
$L__BB23_34:
	cvt.u32.u64 	%r218, %rd5;
	cvt.u32.u64 	%r55, %rd12;
	setp.ge.s32 	%p26, %r218, %r55;
	add.s64 	%rd25, %rd11, %rd5;
	shl.b64 	%rd26, %rd25, 2;
	add.s64 	%rd13, %rd1, %rd26;
	mov.b32 	%r475, 2147483647;
	@%p26 bra 	$L__BB23_36;
	ld.global.u32 	%r475, [%rd13];
$L__BB23_36:
	setp.ge.s32 	%p27, %r8, %r55;
	mov.b32 	%r474, 2147483647;
	@%p27 bra 	$L__BB23_38;
	ld.global.u32 	%r474, [%rd13+512];
$L__BB23_38:
	setp.ge.s32 	%p28, %r9, %r55;
	mov.b32 	%r473, 2147483647;
	@%p28 bra 	$L__BB23_40;
	ld.global.u32 	%r473, [%rd13+1024];
$L__BB23_40:
	setp.ge.s32 	%p29, %r10, %r55;
	mov.b32 	%r472, 2147483647;
	@%p29 bra 	$L__BB23_42;
	ld.global.u32 	%r472, [%rd13+1536];
$L__BB23_42:
	setp.ge.s32 	%p30, %r11, %r55;
	mov.b32 	%r471, 2147483647;
	@%p30 bra 	$L__BB23_44;
	ld.global.u32 	%r471, [%rd13+2048];
$L__BB23_44:
	setp.ge.s32 	%p31, %r12, %r55;
	mov.b32 	%r470, 2147483647;
	@%p31 bra 	$L__BB23_46;
	ld.global.u32 	%r470, [%rd13+2560];
$L__BB23_46:
	setp.ge.s32 	%p32, %r13, %r55;
	mov.b32 	%r469, 2147483647;
	@%p32 bra 	$L__BB23_48;
	ld.global.u32 	%r469, [%rd13+3072];
$L__BB23_48:
	mov.u32 	%r226, %tid.x;
	add.s32 	%r227, %r226, 896;
	setp.ge.s32 	%p33, %r227, %r55;
	mov.b32 	%r468, 2147483647;
	@%p33 bra 	$L__BB23_50;
	ld.global.u32 	%r468, [%rd13+3584];
$L__BB23_50:
	setp.ge.s32 	%p34, %r14, %r55;
	mov.b32 	%r467, 2147483647;
	@%p34 bra 	$L__BB23_52;
	ld.global.u32 	%r467, [%rd13+4096];
$L__BB23_52:
	add.s32 	%r231, %r226, 1152;
	setp.ge.s32 	%p35, %r231, %r55;
	mov.b32 	%r466, 2147483647;
	@%p35 bra 	$L__BB23_54;
	ld.global.u32 	%r466, [%rd13+4608];
$L__BB23_54:
	add.s32 	%r234, %r226, 1280;
	setp.ge.s32 	%p36, %r234, %r55;
	mov.b32 	%r465, 2147483647;
	@%p36 bra 	$L__BB23_56;
	ld.global.u32 	%r465, [%rd13+5120];
$L__BB23_56:
	add.s32 	%r237, %r226, 1408;
	setp.ge.s32 	%p37, %r237, %r55;
	mov.b32 	%r464, 2147483647;
	@%p37 bra 	$L__BB23_58;
	ld.global.u32 	%r464, [%rd13+5632];
$L__BB23_58:
	add.s32 	%r240, %r226, 1536;
	setp.ge.s32 	%p38, %r240, %r55;
	mov.b32 	%r463, 2147483647;
	@%p38 bra 	$L__BB23_60;
	ld.global.u32 	%r463, [%rd13+6144];
$L__BB23_60:
	add.s32 	%r243, %r226, 1664;
	setp.ge.s32 	%p39, %r243, %r55;
	mov.b32 	%r462, 2147483647;
	@%p39 bra 	$L__BB23_62;
	ld.global.u32 	%r462, [%rd13+6656];
$L__BB23_62:
	add.s32 	%r246, %r226, 1792;
	setp.ge.s32 	%p40, %r246, %r55;
	mov.b32 	%r461, 2147483647;
	@%p40 bra 	$L__BB23_64;
	ld.global.u32 	%r461, [%rd13+7168];
$L__BB23_64:
	setp.ge.s32 	%p41, %r15, %r55;
	mov.b32 	%r460, 2147483647;
	@%p41 bra 	$L__BB23_66;
	ld.global.u32 	%r460, [%rd13+7680];
$L__BB23_66:
	setp.le.s32 	%p42, %r175, %r174;
	@%p42 bra 	$L__BB23_69;
	xor.b32  	%r103, %r460, -2147483648;
	xor.b32  	%r104, %r461, -2147483648;
	xor.b32  	%r105, %r462, -2147483648;
	xor.b32  	%r106, %r463, -2147483648;
	xor.b32  	%r107, %r464, -2147483648;
	xor.b32  	%r108, %r465, -2147483648;
	xor.b32  	%r109, %r466, -2147483648;
	xor.b32  	%r110, %r467, -2147483648;
	xor.b32  	%r111, %r468, -2147483648;
	xor.b32  	%r112, %r469, -2147483648;
	xor.b32  	%r113, %r470, -2147483648;
	xor.b32  	%r114, %r471, -2147483648;
	xor.b32  	%r115, %r472, -2147483648;
	xor.b32  	%r116, %r473, -2147483648;
	xor.b32  	%r117, %r474, -2147483648;
	xor.b32  	%r118, %r475, -2147483648;
	mov.b32 	%r476, 0;
	mov.u32 	%r477, %r174;
$L__BB23_68:
	sub.s32 	%r249, %r175, %r477;
	shl.b32 	%r250, %r476, 10;
	mov.u32 	%r251, _ZZN3cub18CUB_300001_SM_10006detail10radix_sort30DeviceRadixSortHistogramKernelINS1_5radix10policy_hubIifyE10Policy1000ELNS0_9SortOrderE0EiyNS1_21identity_decomposer_tEEEvPT2_PKT1_SA_iiT3_E12temp_storage;
	add.s32 	%r252, %r251, %r250;
	min.s32 	%r253, %r249, 8;
	mov.b32 	%r254, -1;
	shl.b32 	%r255, %r254, %r253;
	not.b32 	%r256, %r255;
	shr.u32 	%r257, %r118, %r477;
	and.b32  	%r258, %r257, %r256;
	shl.b32 	%r259, %r258, 2;
	add.s32 	%r260, %r252, %r259;
	atom.shared.add.u32 	%r261, [%r260], 1;
	shr.u32 	%r262, %r117, %r477;
	and.b32  	%r263, %r262, %r256;
	shl.b32 	%r264, %r263, 2;
	add.s32 	%r265, %r252, %r264;
	atom.shared.add.u32 	%r266, [%r265], 1;
	shr.u32 	%r267, %r116, %r477;
	and.b32  	%r268, %r267, %r256;
	shl.b32 	%r269, %r268, 2;
	add.s32 	%r270, %r252, %r269;
	atom.shared.add.u32 	%r271, [%r270], 1;
	shr.u32 	%r272, %r115, %r477;
	and.b32  	%r273, %r272, %r256;
	shl.b32 	%r274, %r273, 2;
	add.s32 	%r275, %r252, %r274;
	atom.shared.add.u32 	%r276, [%r275], 1;
	shr.u32 	%r277, %r114, %r477;
	and.b32  	%r278, %r277, %r256;
	shl.b32 	%r279, %r278, 2;
	add.s32 	%r280, %r252, %r279;
	atom.shared.add.u32 	%r281, [%r280], 1;
	shr.u32 	%r282, %r113, %r477;
	and.b32  	%r283, %r282, %r256;
	shl.b32 	%r284, %r283, 2;
	add.s32 	%r285, %r252, %r284;
	atom.shared.add.u32 	%r286, [%r285], 1;
	shr.u32 	%r287, %r112, %r477;
	and.b32  	%r288, %r287, %r256;
	shl.b32 	%r289, %r288, 2;
	add.s32 	%r290, %r252, %r289;
	atom.shared.add.u32 	%r291, [%r290], 1;
	shr.u32 	%r292, %r111, %r477;
	and.b32  	%r293, %r292, %r256;
	shl.b32 	%r294, %r293, 2;
	add.s32 	%r295, %r252, %r294;
	atom.shared.add.u32 	%r296, [%r295], 1;
	shr.u32 	%r297, %r110, %r477;
	and.b32  	%r298, %r297, %r256;
	shl.b32 	%r299, %r298, 2;
	add.s32 	%r300, %r252, %r299;
	atom.shared.add.u32 	%r301, [%r300], 1;
	shr.u32 	%r302, %r109, %r477;
	and.b32  	%r303, %r302, %r256;
	shl.b32 	%r304, %r303, 2;
	add.s32 	%r305, %r252, %r304;
	atom.shared.add.u32 	%r306, [%r305], 1;
	shr.u32 	%r307, %r108, %r477;
	and.b32  	%r308, %r307, %r256;
	shl.b32 	%r309, %r308, 2;
	add.s32 	%r310, %r252, %r309;
	atom.shared.add.u32 	%r311, [%r310], 1;
	shr.u32 	%r312, %r107, %r477;
	and.b32  	%r313, %r312, %r256;
	shl.b32 	%r314, %r313, 2;
	add.s32 	%r315, %r252, %r314;
	atom.shared.add.u32 	%r316, [%r315], 1;
	shr.u32 	%r317, %r106, %r477;
	and.b32  	%r318, %r317, %r256;
	shl.b32 	%r319, %r318, 2;
	add.s32 	%r320, %r252, %r319;
	atom.shared.add.u32 	%r321, [%r320], 1;
	shr.u32 	%r322, %r105, %r477;
	and.b32  	%r323, %r322, %r256;
	shl.b32 	%r324, %r323, 2;
	add.s32 	%r325, %r252, %r324;
	atom.shared.add.u32 	%r326, [%r325], 1;
	shr.u32 	%r327, %r104, %r477;
	and.b32  	%r328, %r327, %r256;
	shl.b32 	%r329, %r328, 2;
	add.s32 	%r330, %r252, %r329;
	atom.shared.add.u32 	%r331, [%r330], 1;
	shr.u32 	%r332, %r103, %r477;
	and.b32  	%r333, %r332, %r256;
	shl.b32 	%r334, %r333, 2;
	add.s32 	%r335, %r252, %r334;
	atom.shared.add.u32 	%r336, [%r335], 1;
	add.s32 	%r477, %r477, 8;
	add.s32 	%r476, %r476, 1;
	setp.lt.s32 	%p43, %r477, %r175;
	@%p43 bra 	$L__BB23_68;
$L__BB23_69:
	add.s64 	%rd136, %rd136, %rd4;
	setp.lt.u64 	%p44, %rd136, %rd9;
	@%p44 bra 	$L__BB23_32;
$L__BB23_70:
	bar.sync 	0;
	@%p1 bra 	$L__BB23_152;
	setp.lt.u32 	%p45, %r1, 7;
	mov.b32 	%r480, 0;
	@%p45 bra 	$L__BB23_90;
	mov.b32 	%r478, 0;
$L__BB23_73:
	.pragma "nounroll";
	shl.b32 	%r339, %r478, 10;
	add.s32 	%r124, %r6, %r339;
	ld.shared.u32 	%r125, [%r124];
	setp.eq.s32 	%p46, %r125, 0;
	@%p46 bra 	$L__BB23_75;
	cvt.u32.u64 	%r340, %rd5;
	shl.b32 	%r341, %r478, 8;
	add.s32 	%r342, %r341, %r340;
	mul.wide.u32 	%rd30, %r342, 8;
	add.s64 	%rd31, %rd2, %rd30;
	cvt.u64.u32 	%rd32, %r125;
	atom.global.add.u64 	%rd33, [%rd31], %rd32;
$L__BB23_75:
	ld.shared.u32 	%r126, [%r124+1024];
	setp.eq.s32 	%p47, %r126, 0;
	@%p47 bra 	$L__BB23_77;
	cvt.u32.u64 	%r343, %rd5;
	shl.b32 	%r344, %r478, 8;
	add.s32 	%r345, %r344, %r343;
	add.s32 	%r346, %r345, 256;
	mul.wide.u32 	%rd34, %r346, 8;
	add.s64 	%rd35, %rd2, %rd34;
	cvt.u64.u32 	%rd36, %r126;
	atom.global.add.u64 	%rd37, [%rd35], %rd36;
$L__BB23_77:
	ld.shared.u32 	%r127, [%r124+2048];
	setp.eq.s32 	%p48, %r127, 0;
	@%p48 bra 	$L__BB23_79;
	cvt.u32.u64 	%r347, %rd5;
	shl.b32 	%r348, %r478, 8;
	add.s32 	%r349, %r348, %r347;
	add.s32 	%r350, %r349, 512;
	mul.wide.u32 	%rd38, %r350, 8;
	add.s64 	%rd39, %rd2, %rd38;
	cvt.u64.u32 	%rd40, %r127;
	atom.global.add.u64 	%rd41, [%rd39], %rd40;
$L__BB23_79:
	ld.shared.u32 	%r128, [%r124+3072];
	setp.eq.s32 	%p49, %r128, 0;
	@%p49 bra 	$L__BB23_81;
	cvt.u32.u64 	%r351, %rd5;
	shl.b32 	%r352, %r478, 8;
	add.s32 	%r353, %r352, %r351;
	add.s32 	%r354, %r353, 768;
	mul.wide.u32 	%rd42, %r354, 8;
	add.s64 	%rd43, %rd2, %rd42;
	cvt.u64.u32 	%rd44, %r128;
	atom.global.add.u64 	%rd45, [%rd43], %rd44;
$L__BB23_81:
	ld.shared.u32 	%r129, [%r124+4096];
	setp.eq.s32 	%p50, %r129, 0;
	@%p50 bra 	$L__BB23_83;
	cvt.u32.u64 	%r355, %rd5;
	shl.b32 	%r356, %r478, 8;
	add.s32 	%r357, %r356, %r355;
	add.s32 	%r358, %r357, 1024;
	mul.wide.u32 	%rd46, %r358, 8;
	add.s64 	%rd47, %rd2, %rd46;
	cvt.u64.u32 	%rd48, %r129;
	atom.global.add.u64 	%rd49, [%rd47], %rd48;
$L__BB23_83:
	ld.shared.u32 	%r130, [%r124+5120];
	setp.eq.s32 	%p51, %r130, 0;
	@%p51 bra 	$L__BB23_85;
	cvt.u32.u64 	%r359, %rd5;
	shl.b32 	%r360, %r478, 8;
	add.s32 	%r361, %r360, %r359;
	add.s32 	%r362, %r361, 1280;
	mul.wide.u32 	%rd50, %r362, 8;
	add.s64 	%rd51, %rd2, %rd50;
	cvt.u64.u32 	%rd52, %r130;
	atom.global.add.u64 	%rd53, [%rd51], %rd52;
$L__BB23_85:
	ld.shared.u32 	%r131, [%r124+6144];
	setp.eq.s32 	%p52, %r131, 0;
	@%p52 bra 	$L__BB23_87;
	cvt.u32.u64 	%r363, %rd5;
	shl.b32 	%r364, %r478, 8;
	add.s32 	%r365, %r364, %r363;
	add.s32 	%r366, %r365, 1536;
	mul.wide.u32 	%rd54, %r366, 8;
	add.s64 	%rd55, %rd2, %rd54;
	cvt.u64.u32 	%rd56, %r131;
	atom.global.add.u64 	%rd57, [%rd55], %rd56;
$L__BB23_87:
	ld.shared.u32 	%r132, [%r124+7168];
	setp.eq.s32 	%p53, %r132, 0;
	@%p53 bra 	$L__BB23_89;
	cvt.u32.u64 	%r367, %rd5;
	shl.b32 	%r368, %r478, 8;
	add.s32 	%r369, %r368, %r367;
	add.s32 	%r370, %r369, 1792;
	mul.wide.u32 	%rd58, %r370, 8;
	add.s64 	%rd59, %rd2, %rd58;
	cvt.u64.u32 	%rd60, %r132;
	atom.global.add.u64 	%rd61, [%rd59], %rd60;
$L__BB23_89:
	add.s32 	%r478, %r478, 8;
	setp.ne.s32 	%p54, %r478, %r16;
	mov.u32 	%r480, %r16;
	@%p54 bra 	$L__BB23_73;
$L__BB23_90:
	add.s32 	%r135, %r5, -1;
	setp.eq.s32 	%p55, %r3, 0;
	@%p55 bra 	$L__BB23_111;
	setp.lt.u32 	%p56, %r4, 3;
	@%p56 bra 	$L__BB23_101;
	shl.b32 	%r371, %r480, 10;
	add.s32 	%r136, %r6, %r371;
	ld.shared.u32 	%r137, [%r136];
	setp.eq.s32 	%p57, %r137, 0;
	@%p57 bra 	$L__BB23_94;
	cvt.u32.u64 	%r372, %rd5;
	shl.b32 	%r373, %r480, 8;
	add.s32 	%r374, %r373, %r372;
	mul.wide.u32 	%rd62, %r374, 8;
	add.s64 	%rd63, %rd2, %rd62;
	cvt.u64.u32 	%rd64, %r137;
	atom.global.add.u64 	%rd65, [%rd63], %rd64;
$L__BB23_94:
	ld.shared.u32 	%r138, [%r136+1024];
	setp.eq.s32 	%p58, %r138, 0;
	@%p58 bra 	$L__BB23_96;
	cvt.u32.u64 	%r375, %rd5;
	shl.b32 	%r376, %r480, 8;
	add.s32 	%r377, %r376, %r375;
	add.s32 	%r378, %r377, 256;
	mul.wide.u32 	%rd66, %r378, 8;
	add.s64 	%rd67, %rd2, %rd66;
	cvt.u64.u32 	%rd68, %r138;
	atom.global.add.u64 	%rd69, [%rd67], %rd68;
$L__BB23_96:
	ld.shared.u32 	%r139, [%r136+2048];
	setp.eq.s32 	%p59, %r139, 0;
	@%p59 bra 	$L__BB23_98;
	cvt.u32.u64 	%r379, %rd5;
	shl.b32 	%r380, %r480, 8;
	add.s32 	%r381, %r380, %r379;
	add.s32 	%r382, %r381, 512;
	mul.wide.u32 	%rd70, %r382, 8;
	add.s64 	%rd71, %rd2, %rd70;
	cvt.u64.u32 	%rd72, %r139;
	atom.global.add.u64 	%rd73, [%rd71], %rd72;
$L__BB23_98:
	ld.shared.u32 	%r140, [%r136+3072];
	setp.eq.s32 	%p60, %r140, 0;
	@%p60 bra 	$L__BB23_100;
	cvt.u32.u64 	%r383, %rd5;
	shl.b32 	%r384, %r480, 8;
	add.s32 	%r385, %r384, %r383;
	add.s32 	%r386, %r385, 768;
	mul.wide.u32 	%rd74, %r386, 8;
	add.s64 	%rd75, %rd2, %rd74;
	cvt.u64.u32 	%rd76, %r140;
	atom.global.add.u64 	%rd77, [%rd75], %rd76;
$L__BB23_100:
	add.s32 	%r480, %r480, 4;
$L__BB23_101:
	setp.eq.s32 	%p61, %r5, 0;
	@%p61 bra 	$L__BB23_111;
	setp.eq.s32 	%p62, %r135, 0;
	@%p62 bra 	$L__BB23_108;
	shl.b32 	%r387, %r480, 10;
	add.s32 	%r143, %r6, %r387;
	ld.shared.u32 	%r144, [%r143];
	setp.eq.s32 	%p63, %r144, 0;
	@%p63 bra 	$L__BB23_105;
	cvt.u32.u64 	%r388, %rd5;
	shl.b32 	%r389, %r480, 8;
	add.s32 	%r390, %r389, %r388;
	mul.wide.u32 	%rd78, %r390, 8;
	add.s64 	%rd79, %rd2, %rd78;
	cvt.u64.u32 	%rd80, %r144;
	atom.global.add.u64 	%rd81, [%rd79], %rd80;
$L__BB23_105:
	ld.shared.u32 	%r145, [%r143+1024];
	setp.eq.s32 	%p64, %r145, 0;
	@%p64 bra 	$L__BB23_107;
	cvt.u32.u64 	%r391, %rd5;
	shl.b32 	%r392, %r480, 8;
	add.s32 	%r393, %r392, %r391;
	add.s32 	%r394, %r393, 256;
	mul.wide.u32 	%rd82, %r394, 8;
	add.s64 	%rd83, %rd2, %rd82;
	cvt.u64.u32 	%rd84, %r145;
	atom.global.add.u64 	%rd85, [%rd83], %rd84;
$L__BB23_107:
	add.s32 	%r480, %r480, 2;
$L__BB23_108:
	setp.eq.s32 	%p65, %r17, 0;
	@%p65 bra 	$L__BB23_111;
	shl.b32 	%r395, %r480, 10;
	add.s32 	%r396, %r6, %r395;
	ld.shared.u32 	%r148, [%r396];
	setp.eq.s32 	%p66, %r148, 0;
	@%p66 bra 	$L__BB23_111;
	cvt.u32.u64 	%r397, %rd5;
	shl.b32 	%r398, %r480, 8;
	add.s32 	%r399, %r398, %r397;
	mul.wide.u32 	%rd86, %r399, 8;
	add.s64 	%rd87, %rd2, %rd86;
	cvt.u64.u32 	%rd88, %r148;
	atom.global.add.u64 	%rd89, [%rd87], %rd88;
$L__BB23_111:
	cvt.u32.u64 	%r400, %rd5;
	setp.gt.u32 	%p67, %r400, 127;
	@%p67 bra 	$L__BB23_152;
	setp.lt.u32 	%p68, %r1, 7;
	mov.b32 	%r484, 0;
	@%p68 bra 	$L__BB23_131;
	mov.b32 	%r482, 0;
$L__BB23_114:
	.pragma "nounroll";
	shl.b32 	%r404, %r482, 10;
	add.s32 	%r150, %r6, %r404;
	ld.shared.u32 	%r151, [%r150+512];
	setp.eq.s32 	%p69, %r151, 0;
	shl.b32 	%r405, %r482, 8;
	add.s32 	%r406, %r405, %r400;
	mul.wide.u32 	%rd90, %r406, 8;
	add.s64 	%rd15, %rd2, %rd90;
	@%p69 bra 	$L__BB23_116;
	cvt.u64.u32 	%rd91, %r151;
	atom.global.add.u64 	%rd92, [%rd15+1024], %rd91;
$L__BB23_116:
	ld.shared.u32 	%r152, [%r150+1536];
	setp.eq.s32 	%p70, %r152, 0;
	@%p70 bra 	$L__BB23_118;
	cvt.u64.u32 	%rd93, %r152;
	atom.global.add.u64 	%rd94, [%rd15+3072], %rd93;
$L__BB23_118:
	ld.shared.u32 	%r153, [%r150+2560];
	setp.eq.s32 	%p71, %r153, 0;
	@%p71 bra 	$L__BB23_120;
	cvt.u64.u32 	%rd95, %r153;
	atom.global.add.u64 	%rd96, [%rd15+5120], %rd95;
$L__BB23_120:
	ld.shared.u32 	%r154, [%r150+3584];
	setp.eq.s32 	%p72, %r154, 0;
	@%p72 bra 	$L__BB23_122;
	cvt.u64.u32 	%rd97, %r154;
	atom.global.add.u64 	%rd98, [%rd15+7168], %rd97;
$L__BB23_122:
	ld.shared.u32 	%r155, [%r150+4608];
	setp.eq.s32 	%p73, %r155, 0;
	@%p73 bra 	$L__BB23_124;
	cvt.u64.u32 	%rd99, %r155;
	atom.global.add.u64 	%rd100, [%rd15+9216], %rd99;
$L__BB23_124:
	ld.shared.u32 	%r156, [%r150+5632];
	setp.eq.s32 	%p74, %r156, 0;
	@%p74 bra 	$L__BB23_126;
	cvt.u64.u32 	%rd101, %r156;
	atom.global.add.u64 	%rd102, [%rd15+11264], %rd101;
$L__BB23_126:
	ld.shared.u32 	%r157, [%r150+6656];
	setp.eq.s32 	%p75, %r157, 0;
	@%p75 bra 	$L__BB23_128;
	cvt.u64.u32 	%rd103, %r157;
	atom.global.add.u64 	%rd104, [%rd15+13312], %rd103;
$L__BB23_128:
	ld.shared.u32 	%r158, [%r150+7680];
	setp.eq.s32 	%p76, %r158, 0;
	@%p76 bra 	$L__BB23_130;
	cvt.u64.u32 	%rd105, %r158;
	atom.global.add.u64 	%rd106, [%rd15+15360], %rd105;
$L__BB23_130:
	add.s32 	%r482, %r482, 8;
	setp.ne.s32 	%p77, %r482, %r16;
	mov.u32 	%r484, %r16;
	@%p77 bra 	$L__BB23_114;
$L__BB23_131:
	setp.eq.s32 	%p78, %r3, 0;
	@%p78 bra 	$L__BB23_152;
	setp.lt.u32 	%p79, %r4, 3;
	@%p79 bra 	$L__BB23_142;
	shl.b32 	%r407, %r484, 10;
	add.s32 	%r161, %r6, %r407;
	ld.shared.u32 	%r162, [%r161+512];
	setp.eq.s32 	%p80, %r162, 0;
	@%p80 bra 	$L__BB23_135;
	shl.b32 	%r409, %r484, 8;
	add.s32 	%r410, %r409, %r400;
	mul.wide.u32 	%rd107, %r410, 8;
	add.s64 	%rd108, %rd2, %rd107;
	cvt.u64.u32 	%rd109, %r162;
	atom.global.add.u64 	%rd110, [%rd108+1024], %rd109;
$L__BB23_135:
	ld.shared.u32 	%r163, [%r161+1536];
	setp.eq.s32 	%p81, %r163, 0;
	@%p81 bra 	$L__BB23_137;
	shl.b32 	%r412, %r484, 8;
	add.s32 	%r413, %r412, %r400;
	add.s32 	%r414, %r413, 256;
	mul.wide.u32 	%rd111, %r414, 8;
	add.s64 	%rd112, %rd2, %rd111;
	cvt.u64.u32 	%rd113, %r163;
	atom.global.add.u64 	%rd114, [%rd112+1024], %rd113;
$L__BB23_137:
	ld.shared.u32 	%r164, [%r161+2560];
	setp.eq.s32 	%p82, %r164, 0;
	@%p82 bra 	$L__BB23_139;
	shl.b32 	%r416, %r484, 8;
	add.s32 	%r417, %r416, %r400;
	add.s32 	%r418, %r417, 512;
	mul.wide.u32 	%rd115, %r418, 8;
	add.s64 	%rd116, %rd2, %rd115;
	cvt.u64.u32 	%rd117, %r164;
	atom.global.add.u64 	%rd118, [%rd116+1024], %rd117;
$L__BB23_139:
	ld.shared.u32 	%r165, [%r161+3584];
	setp.eq.s32 	%p83, %r165, 0;
	@%p83 bra 	$L__BB23_141;
	shl.b32 	%r420, %r484, 8;
	add.s32 	%r421, %r420, %r400;
	add.s32 	%r422, %r421, 768;
	mul.wide.u32 	%rd119, %r422, 8;
	add.s64 	%rd120, %rd2, %rd119;
	cvt.u64.u32 	%rd121, %r165;
	atom.global.add.u64 	%rd122, [%rd120+1024], %rd121;
$L__BB23_141:
	add.s32 	%r484, %r484, 4;
$L__BB23_142:
	setp.eq.s32 	%p84, %r5, 0;
	@%p84 bra 	$L__BB23_152;
	setp.eq.s32 	%p85, %r135, 0;
	@%p85 bra 	$L__BB23_149;
	shl.b32 	%r423, %r484, 10;
	add.s32 	%r168, %r6, %r423;
	ld.shared.u32 	%r169, [%r168+512];
	setp.eq.s32 	%p86, %r169, 0;
	@%p86 bra 	$L__BB23_146;
	shl.b32 	%r425, %r484, 8;
	add.s32 	%r426, %r425, %r400;
	mul.wide.u32 	%rd123, %r426, 8;
	add.s64 	%rd124, %rd2, %rd123;
	cvt.u64.u32 	%rd125, %r169;
	atom.global.add.u64 	%rd126, [%rd124+1024], %rd125;
$L__BB23_146:
	ld.shared.u32 	%r170, [%r168+1536];
	setp.eq.s32 	%p87, %r170, 0;
	@%p87 bra 	$L__BB23_148;
	shl.b32 	%r428, %r484, 8;
	add.s32 	%r429, %r428, %r400;
	add.s32 	%r430, %r429, 256;
	mul.wide.u32 	%rd127, %r430, 8;
	add.s64 	%rd128, %rd2, %rd127;
	cvt.u64.u32 	%rd129, %r170;
	atom.global.add.u64 	%rd130, [%rd128+1024], %rd129;
$L__BB23_148:
	add.s32 	%r484, %r484, 2;
$L__BB23_149:
	setp.eq.s32 	%p88, %r17, 0;
	@%p88 bra 	$L__BB23_152;
	shl.b32 	%r431, %r484, 10;
	add.s32 	%r432, %r6, %r431;
	ld.shared.u32 	%r173, [%r432+512];
	setp.eq.s32 	%p89, %r173, 0;
	@%p89 bra 	$L__BB23_152;
	shl.b32 	%r434, %r484, 8;
	add.s32 	%r435, %r434, %r400;
	mul.wide.u32 	%rd131, %r435, 8;
	add.s64 	%rd132, %rd2, %rd131;
	cvt.u64.u32 	%rd133, %r173;
	atom.global.add.u64 	%rd134, [%rd132+1024], %rd133;
$L__BB23_152:
	bar.sync 	0;
	add.s64 	%rd135, %rd135, 1;
	setp.ne.s64 	%p90, %rd135, %rd6;
	@%p90 bra 	$L__BB23_2;
$L__BB23_153:
	ret;

}
	// .globl	_ZN3cub18CUB_300001_SM_10006detail10radix_sort33DeviceRadixSortExclusiveSumKernelINS1_5radix10policy_hubIifyE10Policy1000EyEEvPT0_
.visible .entry _ZN3cub18CUB_300001_SM_10006detail10radix_sort33DeviceRadixSortExclusiveSumKernelINS1_5radix10policy_hubIifyE10Policy1000EyEEvPT0_(
	.param .u64 .ptr .align 1 _ZN3cub18CUB_300001_SM_10006detail10radix_sort33DeviceRadixSortExclusiveSumKernelINS1_5radix10policy_hubIifyE10Policy1000EyEEvPT0__param_0
)
{
	.reg .pred 	%p<4>;
	.reg .b32 	%r<28>;
	.reg .b64 	%rd<54>;
	// demoted variable
	.shared .align 16 .b8 _ZZN3cub18CUB_300001_SM_10006detail10radix_sort33DeviceRadixSortExclusiveSumKernelINS1_5radix10policy_hubIifyE10Policy1000EyEEvPT0_E12temp_storage[2336];
	ld.param.u64 	%rd5, [_ZN3cub18CUB_300001_SM_10006detail10radix_sort33DeviceRadixSortExclusiveSumKernelINS1_5radix10policy_hubIifyE10Policy1000EyEEvPT0__param_0];
	cvta.to.global.u64 	%rd6, %rd5;
	mov.u32 	%r3, %ctaid.x;
	shl.b32 	%r4, %r3, 8;
	mov.u32 	%r1, %tid.x;
	setp.gt.u32 	%p1, %r1, 255;
	add.s32 	%r5, %r4, %r1;
	mul.wide.s32 	%rd7, %r5, 8;
	add.s64 	%rd1, %rd6, %rd7;
	@%p1 bra 	$L__BB24_2;
	ld.global.u64 	%rd53, [%rd1];
$L__BB24_2:
	shr.u32 	%r6, %r1, 3;
	add.s32 	%r7, %r6, %r1;
	shl.b32 	%r8, %r7, 3;
	mov.u32 	%r9, _ZZN3cub18CUB_300001_SM_10006detail10radix_sort33DeviceRadixSortExclusiveSumKernelINS1_5radix10policy_hubIifyE10Policy1000EyEEvPT0_E12temp_storage;
	add.s32 	%r10, %r9, %r8;
	add.s32 	%r2, %r10, 16;
	st.shared.u64 	[%r10+16], %rd53;
	bar.sync 	0;
	setp.gt.u32 	%p2, %r1, 31;
	@%p2 bra 	$L__BB24_4;
	mad.lo.s32 	%r27, %r1, 72, %r9;
	ld.shared.u64 	%rd23, [%r27+16];
	ld.shared.u64 	%rd24, [%r27+24];
	ld.shared.u64 	%rd25, [%r27+32];
	ld.shared.u64 	%rd26, [%r27+40];
	ld.shared.u64 	%rd27, [%r27+48];
	ld.shared.u64 	%rd28, [%r27+56];
	ld.shared.u64 	%rd29, [%r27+64];
	ld.shared.u64 	%rd30, [%r27+72];
	add.s64 	%rd31, %rd24, %rd23;
	add.s64 	%rd32, %rd31, %rd25;
	add.s64 	%rd33, %rd32, %rd26;
	add.s64 	%rd34, %rd33, %rd27;
	add.s64 	%rd35, %rd34, %rd28;
	add.s64 	%rd36, %rd35, %rd29;
	add.s64 	%rd10, %rd36, %rd30;
	mov.b32 	%r11, 1;
	mov.b32 	%r24, 0;
	mov.b32 	%r25, -1;
	// begin inline asm
	{  .reg .u64 r0;  .reg .u32 lo;  .reg .u32 hi;  .reg .pred p;  mov.b64 {lo, hi}, %rd10;  shfl.sync.up.b32 lo|p, lo, %r11, %r24, %r25;  shfl.sync.up.b32 hi|p, hi, %r11, %r24, %r25;  mov.b64 r0, {lo, hi};  @p add.u64 r0, r0, %rd10;  mov.u64 %rd8, r0;}
	// end inline asm
	mov.b32 	%r14, 2;
	// begin inline asm
	{  .reg .u64 r0;  .reg .u32 lo;  .reg .u32 hi;  .reg .pred p;  mov.b64 {lo, hi}, %rd8;  shfl.sync.up.b32 lo|p, lo, %r14, %r24, %r25;  shfl.sync.up.b32 hi|p, hi, %r14, %r24, %r25;  mov.b64 r0, {lo, hi};  @p add.u64 r0, r0, %rd8;  mov.u64 %rd11, r0;}
	// end inline asm
	mov.b32 	%r17, 4;
	// begin inline asm
	{  .reg .u64 r0;  .reg .u32 lo;  .reg .u32 hi;  .reg .pred p;  mov.b64 {lo, hi}, %rd11;  shfl.sync.up.b32 lo|p, lo, %r17, %r24, %r25;  shfl.sync.up.b32 hi|p, hi, %r17, %r24, %r25;  mov.b64 r0, {lo, hi};  @p add.u64 r0, r0, %rd11;  mov.u64 %rd14, r0;}
	// end inline asm
	mov.b32 	%r20, 8;
	// begin inline asm
	{  .reg .u64 r0;  .reg .u32 lo;  .reg .u32 hi;  .reg .pred p;  mov.b64 {lo, hi}, %rd14;  shfl.sync.up.b32 lo|p, lo, %r20, %r24, %r25;  shfl.sync.up.b32 hi|p, hi, %r20, %r24, %r25;  mov.b64 r0, {lo, hi};  @p add.u64 r0, r0, %rd14;  mov.u64 %rd17, r0;}
	// end inline asm
	mov.b32 	%r23, 16;
	// begin inline asm
	{  .reg .u64 r0;  .reg .u32 lo;  .reg .u32 hi;  .reg .pred p;  mov.b64 {lo, hi}, %rd17;  shfl.sync.up.b32 lo|p, lo, %r23, %r24, %r25;  shfl.sync.up.b32 hi|p, hi, %r23, %r24, %r25;  mov.b64 r0, {lo, hi};  @p add.u64 r0, r0, %rd17;  mov.u64 %rd20, r0;}
	// end inline asm
	sub.s64 	%rd37, %rd20, %rd10;
	ld.shared.u64 	%rd38, [%r27+16];
	ld.shared.u64 	%rd39, [%r27+24];
	ld.shared.u64 	%rd40, [%r27+32];
	ld.shared.u64 	%rd41, [%r27+40];
	ld.shared.u64 	%rd42, [%r27+48];
	ld.shared.u64 	%rd43, [%r27+56];
	ld.shared.u64 	%rd44, [%r27+64];
	add.s64 	%rd45, %rd38, %rd37;
	add.s64 	%rd46, %rd39, %rd45;
	add.s64 	%rd47, %rd40, %rd46;
	add.s64 	%rd48, %rd41, %rd47;
	add.s64 	%rd49, %rd42, %rd48;
	add.s64 	%rd50, %rd43, %rd49;
	add.s64 	%rd51, %rd44, %rd50;
	st.shared.u64 	[%r27+16], %rd37;
	st.shared.u64 	[%r27+24], %rd45;
	st.shared.u64 	[%r27+32], %rd46;
	st.shared.u64 	[%r27+40], %rd47;
	st.shared.u64 	[%r27+48], %rd48;
	st.shared.u64 	[%r27+56], %rd49;
	st.shared.u64 	[%r27+64], %rd50;
	st.shared.u64 	[%r27+72], %rd51;
$L__BB24_4:
	setp.gt.u32 	%p3, %r1, 255;
	bar.sync 	0;
	@%p3 bra 	$L__BB24_6;
	ld.shared.u64 	%rd52, [%r2];
	st.global.u64 	[%rd1], %rd52;
$L__BB24_6:
	ret;

}
	// .globl	_ZN3cub18CUB_300001_SM_10006detail10radix_sort29DeviceRadixSortOnesweepKernelINS1_5radix10policy_hubIifyE10Policy1000ELNS0_9SortOrderE0EifyiiNS1_21identity_decomposer_tEEEvPT5_SB_PT3_PKSC_PT1_PKSG_PT2_PKSK_T4_iiT6_
.visible .entry _ZN3cub18CUB_300001_SM_10006detail10radix_sort29DeviceRadixSortOnesweepKernelINS1_5radix10policy_hubIifyE10Policy1000ELNS0_9SortOrderE0EifyiiNS1_21identity_decomposer_tEEEvPT5_SB_PT3_PKSC_PT1_PKSG_PT2_PKSK_T4_iiT6_(
	.param .u64 .ptr .align 1 _ZN3cub18CUB_300001_SM_10006detail10radix_sort29DeviceRadixSortOnesweepKernelINS1_5radix10policy_hubIifyE10Policy1000ELNS0_9SortOrderE0EifyiiNS1_21identity_decomposer_tEEEvPT5_SB_PT3_PKSC_PT1_PKSG_PT2_PKSK_T4_iiT6__param_0,
	.param .u64 .ptr .align 1 _ZN3cub18CUB_300001_SM_10006detail10radix_sort29DeviceRadixSortOnesweepKernelINS1_5radix10policy_hubIifyE10Policy1000ELNS0_9SortOrderE0EifyiiNS1_21identity_decomposer_tEEEvPT5_SB_PT3_PKSC_PT1_PKSG_PT2_PKSK_T4_iiT6__param_1,
	.param .u64 .ptr .align 1 _ZN3cub18CUB_300001_SM_10006detail10radix_sort29DeviceRadixSortOnesweepKernelINS1_5radix10policy_hubIifyE10Policy1000ELNS0_9SortOrderE0EifyiiNS1_21identity_decomposer_tEEEvPT5_SB_PT3_PKSC_PT1_PKSG_PT2_PKSK_T4_iiT6__param_2,
	.param .u64 .ptr .align 1 _ZN3cub18CUB_300001_SM_10006detail10radix_sort29DeviceRadixSortOnesweepKernelINS1_5radix10policy_hubIifyE10Policy1000ELNS0_9SortOrderE0EifyiiNS1_21identity_decomposer_tEEEvPT5_SB_PT3_PKSC_PT1_PKSG_PT2_PKSK_T4_iiT6__param_3,
	.param .u64 .ptr .align 1 _ZN3cub18CUB_300001_SM_10006detail10radix_sort29DeviceRadixSortOnesweepKernelINS1_5radix10policy_hubIifyE10Policy1000ELNS0_9SortOrderE0EifyiiNS1_21identity_decomposer_tEEEvPT5_SB_PT3_PKSC_PT1_PKSG_PT2_PKSK_T4_iiT6__param_4,
	.param .u64 .ptr .align 1 _ZN3cub18CUB_300001_SM_10006detail10radix_sort29DeviceRadixSortOnesweepKernelINS1_5radix10policy_hubIifyE10Policy1000ELNS0_9SortOrderE0EifyiiNS1_21identity_decomposer_tEEEvPT5_SB_PT3_PKSC_PT1_PKSG_PT2_PKSK_T4_iiT6__param_5,
	.param .u64 .ptr .align 1 _ZN3cub18CUB_300001_SM_10006detail10radix_sort29DeviceRadixSortOnesweepKernelINS1_5radix10policy_hubIifyE10Policy1000ELNS0_9SortOrderE0EifyiiNS1_21identity_decomposer_tEEEvPT5_SB_PT3_PKSC_PT1_PKSG_PT2_PKSK_T4_iiT6__param_6,
	.param .u64 .ptr .align 1 _ZN3cub18CUB_300001_SM_10006detail10radix_sort29DeviceRadixSortOnesweepKernelINS1_5radix10policy_hubIifyE10Policy1000ELNS0_9SortOrderE0EifyiiNS1_21identity_decomposer_tEEEvPT5_SB_PT3_PKSC_PT1_PKSG_PT2_PKSK_T4_iiT6__param_7,
	.param .u32 _ZN3cub18CUB_300001_SM_10006detail10radix_sort29DeviceRadixSortOnesweepKernelINS1_5radix10policy_hubIifyE10Policy1000ELNS0_9SortOrderE0EifyiiNS1_21identity_decomposer_tEEEvPT5_SB_PT3_PKSC_PT1_PKSG_PT2_PKSK_T4_iiT6__param_8,
	.param .u32 _ZN3cub18CUB_300001_SM_10006detail10radix_sort29DeviceRadixSortOnesweepKernelINS1_5radix10policy_hubIifyE10Policy1000ELNS0_9SortOrderE0EifyiiNS1_21identity_decomposer_tEEEvPT5_SB_PT3_PKSC_PT1_PKSG_PT2_PKSK_T4_iiT6__param_9,
	.param .u32 _ZN3cub18CUB_300001_SM_10006detail10radix_sort29DeviceRadixSortOnesweepKernelINS1_5radix10policy_hubIifyE10Policy1000ELNS0_9SortOrderE0EifyiiNS1_21identity_decomposer_tEEEvPT5_SB_PT3_PKSC_PT1_PKSG_PT2_PKSK_T4_iiT6__param_10,
	.param .align 1 .b8 _ZN3cub18CUB_300001_SM_10006detail10radix_sort29DeviceRadixSortOnesweepKernelINS1_5radix10policy_hubIifyE10Policy1000ELNS0_9SortOrderE0EifyiiNS1_21identity_decomposer_tEEEvPT5_SB_PT3_PKSC_PT1_PKSG_PT2_PKSK_T4_iiT6__param_11[1]
)
.maxntid 384
{
	.reg .pred 	%p<205>;
	.reg .b32 	%r<2015>;
	.reg .b32 	%f<269>;
	.reg .b64 	%rd<457>;
	// demoted variable
	.shared .align 16 .b8 _ZZN3cub18CUB_300001_SM_10006detail10radix_sort29DeviceRadixSortOnesweepKernelINS1_5radix10policy_hubIifyE10Policy1000ELNS0_9SortOrderE0EifyiiNS1_21identity_decomposer_tEEEvPT5_SB_PT3_PKSC_PT1_PKSG_PT2_PKSK_T4_iiT6_E1s[28160];
	ld.param.u64 	%rd43, [_ZN3cub18CUB_300001_SM_10006detail10radix_sort29DeviceRadixSortOnesweepKernelINS1_5radix10policy_hubIifyE10Policy1000ELNS0_9SortOrderE0EifyiiNS1_21identity_decomposer_tEEEvPT5_SB_PT3_PKSC_PT1_PKSG_PT2_PKSK_T4_iiT6__param_0];
	ld.param.u64 	%rd44, [_ZN3cub18CUB_300001_SM_10006detail10radix_sort29DeviceRadixSortOnesweepKernelINS1_5radix10policy_hubIifyE10Policy1000ELNS0_9SortOrderE0EifyiiNS1_21identity_decomposer_tEEEvPT5_SB_PT3_PKSC_PT1_PKSG_PT2_PKSK_T4_iiT6__param_1];
	ld.param.u64 	%rd47, [_ZN3cub18CUB_300001_SM_10006detail10radix_sort29DeviceRadixSortOnesweepKernelINS1_5radix10policy_hubIifyE10Policy1000ELNS0_9SortOrderE0EifyiiNS1_21identity_decomposer_tEEEvPT5_SB_PT3_PKSC_PT1_PKSG_PT2_PKSK_T4_iiT6__param_4];
	ld.param.u64 	%rd50, [_ZN3cub18CUB_300001_SM_10006detail10radix_sort29DeviceRadixSortOnesweepKernelINS1_5radix10policy_hubIifyE10Policy1000ELNS0_9SortOrderE0EifyiiNS1_21identity_decomposer_tEEEvPT5_SB_PT3_PKSC_PT1_PKSG_PT2_PKSK_T4_iiT6__param_5];
	cvta.to.global.u64 	%rd1, %rd47;
	cvta.to.global.u64 	%rd2, %rd43;
	cvta.to.global.u64 	%rd3, %rd50;
	mov.u32 	%r1, %tid.x;
	// begin inline asm
	mov.u32 %r309, %laneid;
	// end inline asm
	setp.ne.s32 	%p1, %r1, 0;
	@%p1 bra 	$L__BB25_2;
	cvta.to.global.u64 	%rd51, %rd44;
	atom.global.add.u32 	%r310, [%rd51], 1;
	st.shared.u32 	[_ZZN3cub18CUB_300001_SM_10006detail10radix_sort29DeviceRadixSortOnesweepKernelINS1_5radix10policy_hubIifyE10Policy1000ELNS0_9SortOrderE0EifyiiNS1_21identity_decomposer_tEEEvPT5_SB_PT3_PKSC_PT1_PKSG_PT2_PKSK_T4_iiT6_E1s+26112], %r310;
$L__BB25_2:
	ld.param.u32 	%r1876, [_ZN3cub18CUB_300001_SM_10006detail10radix_sort29DeviceRadixSortOnesweepKernelINS1_5radix10policy_hubIifyE10Policy1000ELNS0_9SortOrderE0EifyiiNS1_21identity_decomposer_tEEEvPT5_SB_PT3_PKSC_PT1_PKSG_PT2_PKSK_T4_iiT6__param_8];
	bar.sync 	0;
	ld.shared.u32 	%r3, [_ZZN3cub18CUB_300001_SM_10006detail10radix_sort29DeviceRadixSortOnesweepKernelINS1_5radix10policy_hubIifyE10Policy1000ELNS0_9SortOrderE0EifyiiNS1_21identity_decomposer_tEEEvPT5_SB_PT3_PKSC_PT1_PKSG_PT2_PKSK_T4_iiT6_E1s+26112];
	mul.lo.s32 	%r311, %r3, 6528;
	add.s32 	%r4, %r311, 6528;
	setp.gt.s32 	%p2, %r4, %r1876;
	cvt.s64.s32 	%rd4, %r311;
	@%p2 bra 	$L__BB25_4;
	and.b32  	%r312, %r1, 31;
	and.b32  	%r313, %r1, 992;
	mul.lo.s32 	%r314, %r313, 17;
	or.b32  	%r315, %r314, %r312;
	cvt.u64.u32 	%rd52, %r315;
	add.s64 	%rd53, %rd52, %rd4;
	shl.b64 	%rd54, %rd53, 2;
	add.s64 	%rd55, %rd3, %rd54;
	ld.global.u32 	%r1963, [%rd55];
	ld.global.u32 	%r1962, [%rd55+128];
	ld.global.u32 	%r1961, [%rd55+256];
	ld.global.u32 	%r1960, [%rd55+384];
	ld.global.u32 	%r1959, [%rd55+512];
	ld.global.u32 	%r1958, [%rd55+640];
	ld.global.u32 	%r1957, [%rd55+768];
	ld.global.u32 	%r1956, [%rd55+896];
	ld.global.u32 	%r1955, [%rd55+1024];
	ld.global.u32 	%r1954, [%rd55+1152];
	ld.global.u32 	%r1953, [%rd55+1280];
	ld.global.u32 	%r1952, [%rd55+1408];
	ld.global.u32 	%r1951, [%rd55+1536];
	ld.global.u32 	%r1950, [%rd55+1664];
	ld.global.u32 	%r1949, [%rd55+1792];
	ld.global.u32 	%r1948, [%rd55+1920];
	ld.global.u32 	%r1947, [%rd55+2048];
	bra.uni 	$L__BB25_38;
$L__BB25_4:
	ld.param.u32 	%r1877, [_ZN3cub18CUB_300001_SM_10006detail10radix_sort29DeviceRadixSortOnesweepKernelINS1_5radix10policy_hubIifyE10Policy1000ELNS0_9SortOrderE0EifyiiNS1_21identity_decomposer_tEEEvPT5_SB_PT3_PKSC_PT1_PKSG_PT2_PKSK_T4_iiT6__param_8];
	cvt.u32.u64 	%r317, %rd4;
	sub.s32 	%r22, %r1877, %r317;
	and.b32  	%r318, %r1, 31;
	and.b32  	%r319, %r1, 992;
	mul.lo.s32 	%r320, %r319, 17;
	or.b32  	%r23, %r320, %r318;
	setp.ge.s32 	%p3, %r23, %r22;
	cvt.u64.u32 	%rd56, %r23;
	add.s64 	%rd57, %rd56, %rd4;
	shl.b64 	%rd58, %rd57, 2;
	add.s64 	%rd5, %rd3, %rd58;
	mov.b32 	%r1963, 2147483647;
	@%p3 bra 	$L__BB25_6;
	ld.global.u32 	%r1963, [%rd5];
$L__BB25_6:
	add.s32 	%r322, %r23, 32;
	setp.ge.s32 	%p4, %r322, %r22;
	mov.b32 	%r1962, 2147483647;
	@%p4 bra 	$L__BB25_8;
	ld.global.u32 	%r1962, [%rd5+128];
$L__BB25_8:
	add.s32 	%r324, %r23, 64;
	setp.ge.s32 	%p5, %r324, %r22;
	mov.b32 	%r1961, 2147483647;
	@%p5 bra 	$L__BB25_10;
	ld.global.u32 	%r1961, [%rd5+256];
$L__BB25_10:
	add.s32 	%r326, %r23, 96;
	setp.ge.s32 	%p6, %r326, %r22;
	mov.b32 	%r1960, 2147483647;
	@%p6 bra 	$L__BB25_12;
	ld.global.u32 	%r1960, [%rd5+384];
$L__BB25_12:
	add.s32 	%r328, %r23, 128;
	setp.ge.s32 	%p7, %r328, %r22;
	mov.b32 	%r1959, 2147483647;
	@%p7 bra 	$L__BB25_14;
	ld.global.u32 	%r1959, [%rd5+512];
$L__BB25_14:
	add.s32 	%r330, %r23, 160;
	setp.ge.s32 	%p8, %r330, %r22;
	mov.b32 	%r1958, 2147483647;
	@%p8 bra 	$L__BB25_16;
	ld.global.u32 	%r1958, [%rd5+640];
$L__BB25_16:
	add.s32 	%r332, %r23, 192;
	setp.ge.s32 	%p9, %r332, %r22;
	mov.b32 	%r1957, 2147483647;
	@%p9 bra 	$L__BB25_18;
	ld.global.u32 	%r1957, [%rd5+768];
$L__BB25_18:
	add.s32 	%r334, %r23, 224;
	setp.ge.s32 	%p10, %r334, %r22;
	mov.b32 	%r1956, 2147483647;
	@%p10 bra 	$L__BB25_20;
	ld.global.u32 	%r1956, [%rd5+896];
$L__BB25_20:
	add.s32 	%r336, %r23, 256;
	setp.ge.s32 	%p11, %r336, %r22;
	mov.b32 	%r1955, 2147483647;
	@%p11 bra 	$L__BB25_22;
	ld.global.u32 	%r1955, [%rd5+1024];
$L__BB25_22:
	add.s32 	%r338, %r23, 288;
	setp.ge.s32 	%p12, %r338, %r22;
	mov.b32 	%r1954, 2147483647;
	@%p12 bra 	$L__BB25_24;
	ld.global.u32 	%r1954, [%rd5+1152];
$L__BB25_24:
	add.s32 	%r340, %r23, 320;
	setp.ge.s32 	%p13, %r340, %r22;
	mov.b32 	%r1953, 2147483647;
	@%p13 bra 	$L__BB25_26;
	ld.global.u32 	%r1953, [%rd5+1280];
$L__BB25_26:
	add.s32 	%r342, %r23, 352;
	setp.ge.s32 	%p14, %r342, %r22;
	mov.b32 	%r1952, 2147483647;
	@%p14 bra 	$L__BB25_28;
	ld.global.u32 	%r1952, [%rd5+1408];
$L__BB25_28:
	add.s32 	%r344, %r23, 384;
	setp.ge.s32 	%p15, %r344, %r22;
	mov.b32 	%r1951, 2147483647;
	@%p15 bra 	$L__BB25_30;
	ld.global.u32 	%r1951, [%rd5+1536];
$L__BB25_30:
	add.s32 	%r346, %r23, 416;
	setp.ge.s32 	%p16, %r346, %r22;
	mov.b32 	%r1950, 2147483647;
	@%p16 bra 	$L__BB25_32;
	ld.global.u32 	%r1950, [%rd5+1664];
$L__BB25_32:
	add.s32 	%r348, %r23, 448;
	setp.ge.s32 	%p17, %r348, %r22;
	mov.b32 	%r1949, 2147483647;
	@%p17 bra 	$L__BB25_34;
	ld.global.u32 	%r1949, [%rd5+1792];
$L__BB25_34:
	add.s32 	%r350, %r23, 480;
	setp.ge.s32 	%p18, %r350, %r22;
	mov.b32 	%r1948, 2147483647;
	@%p18 bra 	$L__BB25_36;
	ld.global.u32 	%r1948, [%rd5+1920];
$L__BB25_36:
	add.s32 	%r352, %r23, 512;
	setp.ge.s32 	%p19, %r352, %r22;
	mov.b32 	%r1947, 2147483647;
	@%p19 bra 	$L__BB25_38;
	ld.global.u32 	%r1947, [%rd5+2048];
$L__BB25_38:
	ld.param.u32 	%r1929, [_ZN3cub18CUB_300001_SM_10006detail10radix_sort29DeviceRadixSortOnesweepKernelINS1_5radix10policy_hubIifyE10Policy1000ELNS0_9SortOrderE0EifyiiNS1_21identity_decomposer_tEEEvPT5_SB_PT3_PKSC_PT1_PKSG_PT2_PKSK_T4_iiT6__param_10];
	mov.b32 	%r353, -1;
	shl.b32 	%r354, %r353, %r1929;
	not.b32 	%r74, %r354;
	shr.u32 	%r75, %r1, 5;
	shl.b32 	%r355, %r75, 10;
	mov.u32 	%r356, _ZZN3cub18CUB_300001_SM_10006detail10radix_sort29DeviceRadixSortOnesweepKernelINS1_5radix10policy_hubIifyE10Policy1000ELNS0_9SortOrderE0EifyiiNS1_21identity_decomposer_tEEEvPT5_SB_PT3_PKSC_PT1_PKSG_PT2_PKSK_T4_iiT6_E1s;
	add.s32 	%r76, %r356, %r355;
	setp.gt.s32 	%p20, %r309, 255;
	@%p20 bra 	$L__BB25_51;
	max.s32 	%r357, %r309, 224;
	sub.s32 	%r358, %r357, %r309;
	add.s32 	%r359, %r358, 31;
	shr.u32 	%r360, %r359, 5;
	add.s32 	%r77, %r360, 1;
	and.b32  	%r78, %r77, 15;
	setp.lt.u32 	%p21, %r359, 480;
	mov.u32 	%r1967, %r309;
	@%p21 bra 	$L__BB25_42;
	and.b32  	%r361, %r77, 268435440;
	neg.s32 	%r1965, %r361;
	shl.b32 	%r363, %r309, 2;
	add.s32 	%r364, %r355, %r363;
	add.s32 	%r366, %r364, %r356;
	add.s32 	%r1964, %r366, 1024;
	mov.u32 	%r1967, %r309;
$L__BB25_41:
	.pragma "nounroll";
	mov.b32 	%r367, 0;
	st.shared.u32 	[%r1964+-1024], %r367;
	st.shared.u32 	[%r1964+-896], %r367;
	st.shared.u32 	[%r1964+-768], %r367;
	st.shared.u32 	[%r1964+-640], %r367;
	st.shared.u32 	[%r1964+-512], %r367;
	st.shared.u32 	[%r1964+-384], %r367;
	st.shared.u32 	[%r1964+-256], %r367;
	st.shared.u32 	[%r1964+-128], %r367;
	st.shared.u32 	[%r1964], %r367;
	st.shared.u32 	[%r1964+128], %r367;
	st.shared.u32 	[%r1964+256], %r367;
	st.shared.u32 	[%r1964+384], %r367;
	st.shared.u32 	[%r1964+512], %r367;
	st.shared.u32 	[%r1964+640], %r367;
	st.shared.u32 	[%r1964+768], %r367;
	st.shared.u32 	[%r1964+896], %r367;
	add.s32 	%r1967, %r1967, 512;
	add.s32 	%r1965, %r1965, 16;
	add.s32 	%r1964, %r1964, 2048;
	setp.ne.s32 	%p22, %r1965, 0;
	@%p22 bra 	$L__BB25_41;
$L__BB25_42:
	setp.eq.s32 	%p23, %r78, 0;
	@%p23 bra 	$L__BB25_51;
	and.b32  	%r88, %r77, 7;
	setp.lt.u32 	%p24, %r78, 8;
	@%p24 bra 	$L__BB25_45;
	shl.b32 	%r368, %r1967, 2;
	add.s32 	%r369, %r76, %r368;
	mov.b32 	%r370, 0;
	st.shared.u32 	[%r369], %r370;
	st.shared.u32 	[%r369+128], %r370;
	st.shared.u32 	[%r369+256], %r370;
	st.shared.u32 	[%r369+384], %r370;
	st.shared.u32 	[%r369+512], %r370;
	st.shared.u32 	[%r369+640], %r370;
	st.shared.u32 	[%r369+768], %r370;
	st.shared.u32 	[%r369+896], %r370;
	add.s32 	%r1967, %r1967, 256;
$L__BB25_45:
	setp.eq.s32 	%p25, %r88, 0;
	@%p25 bra 	$L__BB25_51;
	and.b32  	%r91, %r77, 3;
	setp.lt.u32 	%p26, %r88, 4;
	@%p26 bra 	$L__BB25_48;
	shl.b32 	%r371, %r1967, 2;
	add.s32 	%r372, %r76, %r371;
	mov.b32 	%r373, 0;
	st.shared.u32 	[%r372], %r373;
	st.shared.u32 	[%r372+128], %r373;
	st.shared.u32 	[%r372+256], %r373;
	st.shared.u32 	[%r372+384], %r373;
	add.s32 	%r1967, %r1967, 128;
$L__BB25_48:
	setp.eq.s32 	%p27, %r91, 0;
	@%p27 bra 	$L__BB25_51;
	shl.b32 	%r375, %r1967, 2;
	add.s32 	%r376, %r355, %r375;
	add.s32 	%r1971, %r356, %r376;
	neg.s32 	%r1970, %r91;
$L__BB25_50:
	.pragma "nounroll";
	mov.b32 	%r378, 0;
	st.shared.u32 	[%r1971], %r378;
	add.s32 	%r1971, %r1971, 128;
	add.s32 	%r1970, %r1970, 1;
	setp.ne.s32 	%p28, %r1970, 0;
	@%p28 bra 	$L__BB25_50;
$L__BB25_51:
	ld.param.u32 	%r1892, [_ZN3cub18CUB_300001_SM_10006detail10radix_sort29DeviceRadixSortOnesweepKernelINS1_5radix10policy_hubIifyE10Policy1000ELNS0_9SortOrderE0EifyiiNS1_21identity_decomposer_tEEEvPT5_SB_PT3_PKSC_PT1_PKSG_PT2_PKSK_T4_iiT6__param_9];
	bar.warp.sync 	-1;
	xor.b32  	%r380, %r1963, -2147483648;
	shr.u32 	%r381, %r380, %r1892;
	and.b32  	%r100, %r381, %r74;
	shl.b32 	%r382, %r100, 2;
	add.s32 	%r383, %r76, %r382;
	atom.shared.add.u32 	%r384, [%r383], 1;
	xor.b32  	%r1992, %r1962, -2147483648;
	shr.u32 	%r386, %r1992, %r1892;
	and.b32  	%r387, %r386, %r74;
	shl.b32 	%r388, %r387, 2;
	add.s32 	%r389, %r76, %r388;
	atom.shared.add.u32 	%r390, [%r389], 1;
	xor.b32  	%r1991, %r1961, -2147483648;
	shr.u32 	%r392, %r1991, %r1892;
	and.b32  	%r393, %r392, %r74;
	shl.b32 	%r394, %r393, 2;
	add.s32 	%r395, %r76, %r394;
	atom.shared.add.u32 	%r396, [%r395], 1;
	xor.b32  	%r1990, %r1960, -2147483648;
	shr.u32 	%r398, %r1990, %r1892;
	and.b32  	%r399, %r398, %r74;
	shl.b32 	%r400, %r399, 2;
	add.s32 	%r401, %r76, %r400;
	atom.shared.add.u32 	%r402, [%r401], 1;
	xor.b32  	%r403, %r1959, -2147483648;
	shr.u32 	%r404, %r403, %r1892;
	and.b32  	%r405, %r404, %r74;
	shl.b32 	%r406, %r405, 2;
	add.s32 	%r407, %r76, %r406;
	atom.shared.add.u32 	%r408, [%r407], 1;
	xor.b32  	%r409, %r1958, -2147483648;
	shr.u32 	%r410, %r409, %r1892;
	and.b32  	%r411, %r410, %r74;
	shl.b32 	%r412, %r411, 2;
	add.s32 	%r413, %r76, %r412;
	atom.shared.add.u32 	%r414, [%r413], 1;
	xor.b32  	%r415, %r1957, -2147483648;
	shr.u32 	%r416, %r415, %r1892;
	and.b32  	%r417, %r416, %r74;
	shl.b32 	%r418, %r417, 2;
	add.s32 	%r419, %r76, %r418;
	atom.shared.add.u32 	%r420, [%r419], 1;
	xor.b32  	%r421, %r1956, -2147483648;
	shr.u32 	%r422, %r421, %r1892;
	and.b32  	%r423, %r422, %r74;
	shl.b32 	%r424, %r423, 2;
	add.s32 	%r425, %r76, %r424;
	atom.shared.add.u32 	%r426, [%r425], 1;
	xor.b32  	%r427, %r1955, -2147483648;
	shr.u32 	%r428, %r427, %r1892;
	and.b32  	%r429, %r428, %r74;
	shl.b32 	%r430, %r429, 2;
	add.s32 	%r431, %r76, %r430;
	atom.shared.add.u32 	%r432, [%r431], 1;
	xor.b32  	%r433, %r1954, -2147483648;
	shr.u32 	%r434, %r433, %r1892;
	and.b32  	%r435, %r434, %r74;
	shl.b32 	%r436, %r435, 2;
	add.s32 	%r437, %r76, %r436;
	atom.shared.add.u32 	%r438, [%r437], 1;
	xor.b32  	%r439, %r1953, -2147483648;
	shr.u32 	%r440, %r439, %r1892;
	and.b32  	%r441, %r440, %r74;
	shl.b32 	%r442, %r441, 2;
	add.s32 	%r443, %r76, %r442;
	atom.shared.add.u32 	%r444, [%r443], 1;
	xor.b32  	%r445, %r1952, -2147483648;
	shr.u32 	%r446, %r445, %r1892;
	and.b32  	%r447, %r446, %r74;
	shl.b32 	%r448, %r447, 2;
	add.s32 	%r449, %r76, %r448;
	atom.shared.add.u32 	%r450, [%r449], 1;
	xor.b32  	%r451, %r1951, -2147483648;
	shr.u32 	%r452, %r451, %r1892;
	and.b32  	%r453, %r452, %r74;
	shl.b32 	%r454, %r453, 2;
	add.s32 	%r455, %r76, %r454;
	atom.shared.add.u32 	%r456, [%r455], 1;
	xor.b32  	%r457, %r1950, -2147483648;
	shr.u32 	%r458, %r457, %r1892;
	and.b32  	%r459, %r458, %r74;
	shl.b32 	%r460, %r459, 2;
	add.s32 	%r461, %r76, %r460;
	atom.shared.add.u32 	%r462, [%r461], 1;
	xor.b32  	%r463, %r1949, -2147483648;
	shr.u32 	%r464, %r463, %r1892;
	and.b32  	%r465, %r464, %r74;
	shl.b32 	%r466, %r465, 2;
	add.s32 	%r467, %r76, %r466;
	atom.shared.add.u32 	%r468, [%r467], 1;
	xor.b32  	%r469, %r1948, -2147483648;
	shr.u32 	%r470, %r469, %r1892;
	and.b32  	%r471, %r470, %r74;
	shl.b32 	%r472, %r471, 2;
	add.s32 	%r473, %r76, %r472;
	atom.shared.add.u32 	%r474, [%r473], 1;
	xor.b32  	%r1977, %r1947, -2147483648;
	shr.u32 	%r476, %r1977, %r1892;
	and.b32  	%r477, %r476, %r74;
	shl.b32 	%r478, %r477, 2;
	add.s32 	%r479, %r76, %r478;
	atom.shared.add.u32 	%r480, [%r479], 1;
	bar.sync 	0;
	setp.gt.u32 	%p29, %r1, 255;
	shl.b32 	%r481, %r1, 2;
	add.s32 	%r101, %r356, %r481;
	mov.b32 	%r1972, 0;
	@%p29 bra 	$L__BB25_53;
	ld.shared.u32 	%r483, [%r101];
	mov.b32 	%r484, 0;
	st.shared.u32 	[%r101], %r484;
	ld.shared.u32 	%r485, [%r101+1024];
	st.shared.u32 	[%r101+1024], %r483;
	add.s32 	%r486, %r485, %r483;
	ld.shared.u32 	%r487, [%r101+2048];
	st.shared.u32 	[%r101+2048], %r486;
	add.s32 	%r488, %r487, %r486;
	ld.shared.u32 	%r489, [%r101+3072];
	st.shared.u32 	[%r101+3072], %r488;
	add.s32 	%r490, %r489, %r488;
	ld.shared.u32 	%r491, [%r101+4096];
	st.shared.u32 	[%r101+4096], %r490;
	add.s32 	%r492, %r491, %r490;
	ld.shared.u32 	%r493, [%r101+5120];
	st.shared.u32 	[%r101+5120], %r492;
	add.s32 	%r494, %r493, %r492;
	ld.shared.u32 	%r495, [%r101+6144];
	st.shared.u32 	[%r101+6144], %r494;
	add.s32 	%r496, %r495, %r494;
	ld.shared.u32 	%r497, [%r101+7168];
	st.shared.u32 	[%r101+7168], %r496;
	add.s32 	%r498, %r497, %r496;
	ld.shared.u32 	%r499, [%r101+8192];
	st.shared.u32 	[%r101+8192], %r498;
	add.s32 	%r500, %r499, %r498;
	ld.shared.u32 	%r501, [%r101+9216];
	st.shared.u32 	[%r101+9216], %r500;
	add.s32 	%r502, %r501, %r500;
	ld.shared.u32 	%r503, [%r101+10240];
	st.shared.u32 	[%r101+10240], %r502;
	add.s32 	%r504, %r503, %r502;
	ld.shared.u32 	%r505, [%r101+11264];
	st.shared.u32 	[%r101+11264], %r504;
	add.s32 	%r1972, %r505, %r504;
$L__BB25_53:
	setp.gt.u32 	%p30, %r1, 255;
	shl.b32 	%r506, %r3, 8;
	add.s32 	%r507, %r506, %r1;
	mul.wide.s32 	%rd59, %r507, 4;
	add.s64 	%rd6, %rd2, %rd59;
	@%p30 bra 	$L__BB25_55;
	or.b32  	%r508, %r1972, 1073741824;
	st.volatile.global.u32 	[%rd6], %r508;
$L__BB25_55:
	ld.param.u64 	%rd442, [_ZN3cub18CUB_300001_SM_10006detail10radix_sort29DeviceRadixSortOnesweepKernelINS1_5radix10policy_hubIifyE10Policy1000ELNS0_9SortOrderE0EifyiiNS1_21identity_decomposer_tEEEvPT5_SB_PT3_PKSC_PT1_PKSG_PT2_PKSK_T4_iiT6__param_7];
	xor.b32  	%r1988, %r1958, -2147483648;
	xor.b32  	%r1989, %r1959, -2147483648;
	xor.b32  	%r1987, %r1957, -2147483648;
	xor.b32  	%r1986, %r1956, -2147483648;
	xor.b32  	%r1993, %r1963, -2147483648;
	xor.b32  	%r1983, %r1953, -2147483648;
	xor.b32  	%r1985, %r1955, -2147483648;
	xor.b32  	%r1982, %r1952, -2147483648;
	xor.b32  	%r1984, %r1954, -2147483648;
	xor.b32  	%r1980, %r1950, -2147483648;
	xor.b32  	%r1981, %r1951, -2147483648;
	xor.b32  	%r1978, %r1948, -2147483648;
	xor.b32  	%r1979, %r1949, -2147483648;
	setp.lt.u32 	%p31, %r1, 256;
	setp.eq.s32 	%p32, %r1972, 6528;
	and.pred  	%p33, %p31, %p32;
	selp.u32 	%r509, 1, 0, %p33;
	{ 
	.reg .pred 	%p1; 
	.reg .pred 	%p2; 
	setp.ne.u32 	%p1, %r509, 0; 
	bar.red.or.pred 	%p2, 0, %p1; 
	selp.u32 	%r510, 1, 0, %p2; 
	}
	setp.eq.s32 	%p34, %r510, 0;
	and.b32  	%r511, %r1, 992;
	and.b32  	%r512, %r1, 31;
	mul.lo.s32 	%r513, %r511, 17;
	or.b32  	%r514, %r513, %r512;
	cvt.u64.u32 	%rd7, %r514;
	mul.lo.s32 	%r515, %r3, 6528;
	cvt.s64.s32 	%rd60, %r515;
	add.s64 	%rd61, %rd7, %rd60;
	cvta.to.global.u64 	%rd62, %rd442;
	shl.b64 	%rd63, %rd61, 2;
	add.s64 	%rd8, %rd62, %rd63;
	cvt.u64.u32 	%rd9, %r1;
	@%p34 bra 	$L__BB25_175;
	setp.gt.u32 	%p35, %r1, 255;
	shl.b32 	%r516, %r1, 3;
	mov.u32 	%r517, _ZZN3cub18CUB_300001_SM_10006detail10radix_sort29DeviceRadixSortOnesweepKernelINS1_5radix10policy_hubIifyE10Policy1000ELNS0_9SortOrderE0EifyiiNS1_21identity_decomposer_tEEEvPT5_SB_PT3_PKSC_PT1_PKSG_PT2_PKSK_T4_iiT6_E1s;
	add.s32 	%r518, %r517, %r516;
	add.s32 	%r121, %r518, 26112;
	@%p35 bra 	$L__BB25_64;
	ld.param.u64 	%rd436, [_ZN3cub18CUB_300001_SM_10006detail10radix_sort29DeviceRadixSortOnesweepKernelINS1_5radix10policy_hubIifyE10Policy1000ELNS0_9SortOrderE0EifyiiNS1_21identity_decomposer_tEEEvPT5_SB_PT3_PKSC_PT1_PKSG_PT2_PKSK_T4_iiT6__param_3];
	cvta.to.global.u64 	%rd64, %rd436;
	shl.b64 	%rd65, %rd9, 3;
	add.s64 	%rd66, %rd64, %rd65;
	ld.global.u64 	%rd67, [%rd66];
	setp.gt.u32 	%p36, %r1, %r100;
	selp.b64 	%rd68, 6528, 0, %p36;
	sub.s64 	%rd455, %rd67, %rd68;
	st.shared.u64 	[%r121], %rd455;
	setp.lt.s32 	%p37, %r3, 1;
	mov.u32 	%r1976, %r1972;
	@%p37 bra 	$L__BB25_63;
	mov.b32 	%r1974, -1;
	mov.u32 	%r1973, %r3;
	mov.u32 	%r1976, %r1972;
$L__BB25_59:
	ld.param.u64 	%rd429, [_ZN3cub18CUB_300001_SM_10006detail10radix_sort29DeviceRadixSortOnesweepKernelINS1_5radix10policy_hubIifyE10Policy1000ELNS0_9SortOrderE0EifyiiNS1_21identity_decomposer_tEEEvPT5_SB_PT3_PKSC_PT1_PKSG_PT2_PKSK_T4_iiT6__param_0];
	add.s32 	%r125, %r1973, -1;
	shl.b32 	%r520, %r125, 8;
	add.s32 	%r521, %r520, %r1;
	cvta.to.global.u64 	%rd69, %rd429;
	mul.wide.s32 	%rd70, %r521, 4;
	add.s64 	%rd11, %rd69, %rd70;
$L__BB25_60:
	membar.cta;
	ld.volatile.global.u32 	%r126, [%rd11];
	setp.eq.s32 	%p38, %r126, 0;
	@%p38 bra 	$L__BB25_60;
	and.b32  	%r522, %r126, 1073741823;
	add.s32 	%r1976, %r522, %r1976;
	setp.gt.s32 	%p39, %r126, -1;
	vote.sync.ballot.b32 	%r1974, %p39, %r1974;
	setp.gt.u32 	%p41, %r1973, 1;
	and.pred  	%p42, %p39, %p41;
	mov.u32 	%r1973, %r125;
	@%p42 bra 	$L__BB25_59;
	ld.shared.u64 	%rd455, [%r121];
$L__BB25_63:
	or.b32  	%r523, %r1976, -2147483648;
	st.volatile.global.u32 	[%rd6], %r523;
	sub.s32 	%r524, %r1976, %r1972;
	cvt.s64.s32 	%rd71, %r524;
	add.s64 	%rd72, %rd455, %rd71;
	st.shared.u64 	[%r121], %rd72;
$L__BB25_64:
	ld.param.u32 	%r1878, [_ZN3cub18CUB_300001_SM_10006detail10radix_sort29DeviceRadixSortOnesweepKernelINS1_5radix10policy_hubIifyE10Policy1000ELNS0_9SortOrderE0EifyiiNS1_21identity_decomposer_tEEEvPT5_SB_PT3_PKSC_PT1_PKSG_PT2_PKSK_T4_iiT6__param_8];
	ld.param.u64 	%rd432, [_ZN3cub18CUB_300001_SM_10006detail10radix_sort29DeviceRadixSortOnesweepKernelINS1_5radix10policy_hubIifyE10Policy1000ELNS0_9SortOrderE0EifyiiNS1_21identity_decomposer_tEEEvPT5_SB_PT3_PKSC_PT1_PKSG_PT2_PKSK_T4_iiT6__param_2];
	setp.gt.u32 	%p43, %r1, 255;
	setp.lt.s32 	%p44, %r4, %r1878;
	setp.eq.s64 	%p45, %rd432, 0;
	or.pred  	%p46, %p45, %p44;
	or.pred  	%p47, %p43, %p46;
	@%p47 bra 	$L__BB25_66;
	ld.param.u64 	%rd433, [_ZN3cub18CUB_300001_SM_10006detail10radix_sort29DeviceRadixSortOnesweepKernelINS1_5radix10policy_hubIifyE10Policy1000ELNS0_9SortOrderE0EifyiiNS1_21identity_decomposer_tEEEvPT5_SB_PT3_PKSC_PT1_PKSG_PT2_PKSK_T4_iiT6__param_2];
	ld.shared.u64 	%rd73, [%r121];
	setp.gt.u32 	%p48, %r1, %r100;
	selp.b64 	%rd74, 6528, 0, %p48;
	cvt.s64.s32 	%rd75, %r1972;
	add.s64 	%rd76, %rd74, %rd75;
	add.s64 	%rd77, %rd76, %rd73;
	cvta.to.global.u64 	%rd78, %rd433;
	shl.b64 	%rd79, %rd9, 3;
	add.s64 	%rd80, %rd78, %rd79;
	st.global.u64 	[%rd80], %rd77;
$L__BB25_66:
	ld.param.u32 	%r1879, [_ZN3cub18CUB_300001_SM_10006detail10radix_sort29DeviceRadixSortOnesweepKernelINS1_5radix10policy_hubIifyE10Policy1000ELNS0_9SortOrderE0EifyiiNS1_21identity_decomposer_tEEEvPT5_SB_PT3_PKSC_PT1_PKSG_PT2_PKSK_T4_iiT6__param_8];
	setp.gt.s32 	%p49, %r4, %r1879;
	bar.sync 	0;
	shl.b32 	%r525, %r100, 3;
	add.s32 	%r527, %r517, %r525;
	ld.shared.u64 	%rd14, [%r527+26112];
	@%p49 bra 	$L__BB25_68;
	add.s64 	%rd81, %rd14, %rd7;
	shl.b64 	%rd82, %rd81, 2;
	add.s64 	%rd83, %rd1, %rd82;
	st.global.u32 	[%rd83], %r1963;
	st.global.u32 	[%rd83+128], %r1962;
	st.global.u32 	[%rd83+256], %r1961;
	st.global.u32 	[%rd83+384], %r1960;
	st.global.u32 	[%rd83+512], %r1959;
	st.global.u32 	[%rd83+640], %r1958;
	st.global.u32 	[%rd83+768], %r1957;
	st.global.u32 	[%rd83+896], %r1956;
	st.global.u32 	[%rd83+1024], %r1955;
	st.global.u32 	[%rd83+1152], %r1954;
	st.global.u32 	[%rd83+1280], %r1953;
	st.global.u32 	[%rd83+1408], %r1952;
	st.global.u32 	[%rd83+1536], %r1951;
	st.global.u32 	[%rd83+1664], %r1950;
	st.global.u32 	[%rd83+1792], %r1949;
	st.global.u32 	[%rd83+1920], %r1948;
	st.global.u32 	[%rd83+2048], %r1947;
	bra.uni 	$L__BB25_102;
$L__BB25_68:
	ld.param.u32 	%r1880, [_ZN3cub18CUB_300001_SM_10006detail10radix_sort29DeviceRadixSortOnesweepKernelINS1_5radix10policy_hubIifyE10Policy1000ELNS0_9SortOrderE0EifyiiNS1_21identity_decomposer_tEEEvPT5_SB_PT3_PKSC_PT1_PKSG_PT2_PKSK_T4_iiT6__param_8];
	cvt.u32.u64 	%r528, %rd7;
	mad.lo.s32 	%r130, %r3, -6528, %r1880;
	setp.ge.s32 	%p50, %r528, %r130;
	add.s64 	%rd84, %rd14, %rd7;
	shl.b64 	%rd85, %rd84, 2;
	add.s64 	%rd15, %rd1, %rd85;
	@%p50 bra 	$L__BB25_70;
	st.global.u32 	[%rd15], %r1963;
$L__BB25_70:
	add.s32 	%r530, %r528, 32;
	setp.ge.s32 	%p51, %r530, %r130;
	@%p51 bra 	$L__BB25_72;
	st.global.u32 	[%rd15+128], %r1962;
$L__BB25_72:
	add.s32 	%r532, %r528, 64;
	setp.ge.s32 	%p52, %r532, %r130;
	@%p52 bra 	$L__BB25_74;
	st.global.u32 	[%rd15+256], %r1961;
$L__BB25_74:
	add.s32 	%r534, %r528, 96;
	setp.ge.s32 	%p53, %r534, %r130;
	@%p53 bra 	$L__BB25_76;
	st.global.u32 	[%rd15+384], %r1960;
$L__BB25_76:
	add.s32 	%r536, %r528, 128;
	setp.ge.s32 	%p54, %r536, %r130;
	@%p54 bra 	$L__BB25_78;
	st.global.u32 	[%rd15+512], %r1959;
$L__BB25_78:
	add.s32 	%r538, %r528, 160;
	setp.ge.s32 	%p55, %r538, %r130;
	@%p55 bra 	$L__BB25_80;
	st.global.u32 	[%rd15+640], %r1958;
$L__BB25_80:
	add.s32 	%r540, %r528, 192;
	setp.ge.s32 	%p56, %r540, %r130;
	@%p56 bra 	$L__BB25_82;
	st.global.u32 	[%rd15+768], %r1957;
$L__BB25_82:
	add.s32 	%r542, %r528, 224;
	setp.ge.s32 	%p57, %r542, %r130;
	@%p57 bra 	$L__BB25_84;
	st.global.u32 	[%rd15+896], %r1956;
$L__BB25_84:
	add.s32 	%r544, %r528, 256;
	setp.ge.s32 	%p58, %r544, %r130;
	@%p58 bra 	$L__BB25_86;
	st.global.u32 	[%rd15+1024], %r1955;
$L__BB25_86:
	add.s32 	%r546, %r528, 288;
	setp.ge.s32 	%p59, %r546, %r130;
	@%p59 bra 	$L__BB25_88;
	st.global.u32 	[%rd15+1152], %r1954;
$L__BB25_88:
	add.s32 	%r548, %r528, 320;
	setp.ge.s32 	%p60, %r548, %r130;
	@%p60 bra 	$L__BB25_90;
	st.global.u32 	[%rd15+1280], %r1953;
$L__BB25_90:
	add.s32 	%r550, %r528, 352;
	setp.ge.s32 	%p61, %r550, %r130;
	@%p61 bra 	$L__BB25_92;
	st.global.u32 	[%rd15+1408], %r1952;
$L__BB25_92:
	add.s32 	%r552, %r528, 384;
	setp.ge.s32 	%p62, %r552, %r130;
	@%p62 bra 	$L__BB25_94;
	st.global.u32 	[%rd15+1536], %r1951;
$L__BB25_94:
	add.s32 	%r554, %r528, 416;
	setp.ge.s32 	%p63, %r554, %r130;
	@%p63 bra 	$L__BB25_96;
	st.global.u32 	[%rd15+1664], %r1950;
$L__BB25_96:
	add.s32 	%r556, %r528, 448;
	setp.ge.s32 	%p64, %r556, %r130;
	@%p64 bra 	$L__BB25_98;
	st.global.u32 	[%rd15+1792], %r1949;
$L__BB25_98:
	add.s32 	%r558, %r528, 480;
	setp.ge.s32 	%p65, %r558, %r130;
	@%p65 bra 	$L__BB25_100;
	st.global.u32 	[%rd15+1920], %r1948;
$L__BB25_100:
	add.s32 	%r560, %r528, 512;
	setp.ge.s32 	%p66, %r560, %r130;
	@%p66 bra 	$L__BB25_102;
	st.global.u32 	[%rd15+2048], %r1947;
$L__BB25_102:
	ld.param.u32 	%r1881, [_ZN3cub18CUB_300001_SM_10006detail10radix_sort29DeviceRadixSortOnesweepKernelINS1_5radix10policy_hubIifyE10Policy1000ELNS0_9SortOrderE0EifyiiNS1_21identity_decomposer_tEEEvPT5_SB_PT3_PKSC_PT1_PKSG_PT2_PKSK_T4_iiT6__param_8];
	setp.gt.s32 	%p67, %r4, %r1881;
	@%p67 bra 	$L__BB25_104;
	ld.global.f32 	%f235, [%rd8];
	ld.global.f32 	%f234, [%rd8+128];
	ld.global.f32 	%f233, [%rd8+256];
	ld.global.f32 	%f232, [%rd8+384];
	ld.global.f32 	%f231, [%rd8+512];
	ld.global.f32 	%f230, [%rd8+640];
	ld.global.f32 	%f229, [%rd8+768];
	ld.global.f32 	%f228, [%rd8+896];
	ld.global.f32 	%f227, [%rd8+1024];
	ld.global.f32 	%f226, [%rd8+1152];
	ld.global.f32 	%f225, [%rd8+1280];
	ld.global.f32 	%f224, [%rd8+1408];
	ld.global.f32 	%f223, [%rd8+1536];
	ld.global.f32 	%f222, [%rd8+1664];
	ld.global.f32 	%f221, [%rd8+1792];
	ld.global.f32 	%f220, [%rd8+1920];
	ld.global.f32 	%f219, [%rd8+2048];
	bra.uni 	$L__BB25_138;
$L__BB25_104:
	ld.param.u32 	%r1882, [_ZN3cub18CUB_300001_SM_10006detail10radix_sort29DeviceRadixSortOnesweepKernelINS1_5radix10policy_hubIifyE10Policy1000ELNS0_9SortOrderE0EifyiiNS1_21identity_decomposer_tEEEvPT5_SB_PT3_PKSC_PT1_PKSG_PT2_PKSK_T4_iiT6__param_8];
	cvt.u32.u64 	%r561, %rd7;
	sub.s32 	%r131, %r1882, %r515;
	setp.ge.s32 	%p68, %r561, %r131;
	@%p68 bra 	$L__BB25_106;
	ld.global.f32 	%f235, [%rd8];
$L__BB25_106:
	add.s32 	%r564, %r561, 32;
	setp.ge.s32 	%p69, %r564, %r131;
	@%p69 bra 	$L__BB25_108;
	ld.global.f32 	%f234, [%rd8+128];
$L__BB25_108:
	add.s32 	%r566, %r561, 64;
	setp.ge.s32 	%p70, %r566, %r131;
	@%p70 bra 	$L__BB25_110;
	ld.global.f32 	%f233, [%rd8+256];
$L__BB25_110:
	add.s32 	%r568, %r561, 96;
	setp.ge.s32 	%p71, %r568, %r131;
	@%p71 bra 	$L__BB25_112;
	ld.global.f32 	%f232, [%rd8+384];
$L__BB25_112:
	add.s32 	%r570, %r561, 128;
	setp.ge.s32 	%p72, %r570, %r131;
	@%p72 bra 	$L__BB25_114;
	ld.global.f32 	%f231, [%rd8+512];
$L__BB25_114:
	add.s32 	%r572, %r561, 160;
	setp.ge.s32 	%p73, %r572, %r131;
	@%p73 bra 	$L__BB25_116;
	ld.global.f32 	%f230, [%rd8+640];
$L__BB25_116:
	add.s32 	%r574, %r561, 192;
	setp.ge.s32 	%p74, %r574, %r131;
	@%p74 bra 	$L__BB25_118;
	ld.global.f32 	%f229, [%rd8+768];
$L__BB25_118:
	add.s32 	%r576, %r561, 224;
	setp.ge.s32 	%p75, %r576, %r131;
	@%p75 bra 	$L__BB25_120;
	ld.global.f32 	%f228, [%rd8+896];
$L__BB25_120:
	add.s32 	%r578, %r561, 256;
	setp.ge.s32 	%p76, %r578, %r131;
	@%p76 bra 	$L__BB25_122;
	ld.global.f32 	%f227, [%rd8+1024];
$L__BB25_122:
	add.s32 	%r580, %r561, 288;
	setp.ge.s32 	%p77, %r580, %r131;
	@%p77 bra 	$L__BB25_124;
	ld.global.f32 	%f226, [%rd8+1152];
$L__BB25_124:
	add.s32 	%r582, %r561, 320;
	setp.ge.s32 	%p78, %r582, %r131;
	@%p78 bra 	$L__BB25_126;
	ld.global.f32 	%f225, [%rd8+1280];
$L__BB25_126:
	add.s32 	%r584, %r561, 352;
	setp.ge.s32 	%p79, %r584, %r131;
	@%p79 bra 	$L__BB25_128;
	ld.global.f32 	%f224, [%rd8+1408];
$L__BB25_128:
	add.s32 	%r586, %r561, 384;
	setp.ge.s32 	%p80, %r586, %r131;
	@%p80 bra 	$L__BB25_130;
	ld.global.f32 	%f223, [%rd8+1536];
$L__BB25_130:
	add.s32 	%r588, %r561, 416;
	setp.ge.s32 	%p81, %r588, %r131;
	@%p81 bra 	$L__BB25_132;
	ld.global.f32 	%f222, [%rd8+1664];
$L__BB25_132:
	add.s32 	%r590, %r561, 448;
	setp.ge.s32 	%p82, %r590, %r131;
	@%p82 bra 	$L__BB25_134;
	ld.global.f32 	%f221, [%rd8+1792];
$L__BB25_134:
	add.s32 	%r592, %r561, 480;
	setp.ge.s32 	%p83, %r592, %r131;
	@%p83 bra 	$L__BB25_136;
	ld.global.f32 	%f220, [%rd8+1920];
$L__BB25_136:
	add.s32 	%r594, %r561, 512;
	setp.ge.s32 	%p84, %r594, %r131;
	@%p84 bra 	$L__BB25_138;
	ld.global.f32 	%f219, [%rd8+2048];
$L__BB25_138:
	ld.param.u32 	%r1883, [_ZN3cub18CUB_300001_SM_10006detail10radix_sort29DeviceRadixSortOnesweepKernelINS1_5radix10policy_hubIifyE10Policy1000ELNS0_9SortOrderE0EifyiiNS1_21identity_decomposer_tEEEvPT5_SB_PT3_PKSC_PT1_PKSG_PT2_PKSK_T4_iiT6__param_8];
	mad.lo.s32 	%r595, %r3, 6528, 6528;
	setp.gt.s32 	%p85, %r595, %r1883;
	@%p85 bra 	$L__BB25_140;
	ld.param.u64 	%rd439, [_ZN3cub18CUB_300001_SM_10006detail10radix_sort29DeviceRadixSortOnesweepKernelINS1_5radix10policy_hubIifyE10Policy1000ELNS0_9SortOrderE0EifyiiNS1_21identity_decomposer_tEEEvPT5_SB_PT3_PKSC_PT1_PKSG_PT2_PKSK_T4_iiT6__param_6];
	add.s64 	%rd86, %rd14, %rd7;
	cvta.to.global.u64 	%rd87, %rd439;
	shl.b64 	%rd88, %rd86, 2;
	add.s64 	%rd89, %rd87, %rd88;
	st.global.f32 	[%rd89], %f235;
	st.global.f32 	[%rd89+128], %f234;
	st.global.f32 	[%rd89+256], %f233;
	st.global.f32 	[%rd89+384], %f232;
	st.global.f32 	[%rd89+512], %f231;
	st.global.f32 	[%rd89+640], %f230;
	st.global.f32 	[%rd89+768], %f229;
	st.global.f32 	[%rd89+896], %f228;
	st.global.f32 	[%rd89+1024], %f227;
	st.global.f32 	[%rd89+1152], %f226;
	st.global.f32 	[%rd89+1280], %f225;
	st.global.f32 	[%rd89+1408], %f224;
	st.global.f32 	[%rd89+1536], %f223;
	st.global.f32 	[%rd89+1664], %f222;
	st.global.f32 	[%rd89+1792], %f221;
	st.global.f32 	[%rd89+1920], %f220;
	st.global.f32 	[%rd89+2048], %f219;
	bra.uni 	$L__BB25_174;
$L__BB25_140:
	ld.param.u32 	%r1884, [_ZN3cub18CUB_300001_SM_10006detail10radix_sort29DeviceRadixSortOnesweepKernelINS1_5radix10policy_hubIifyE10Policy1000ELNS0_9SortOrderE0EifyiiNS1_21identity_decomposer_tEEEvPT5_SB_PT3_PKSC_PT1_PKSG_PT2_PKSK_T4_iiT6__param_8];
	ld.param.u64 	%rd440, [_ZN3cub18CUB_300001_SM_10006detail10radix_sort29DeviceRadixSortOnesweepKernelINS1_5radix10policy_hubIifyE10Policy1000ELNS0_9SortOrderE0EifyiiNS1_21identity_decomposer_tEEEvPT5_SB_PT3_PKSC_PT1_PKSG_PT2_PKSK_T4_iiT6__param_6];
	cvt.u32.u64 	%r596, %rd7;
	mad.lo.s32 	%r132, %r3, -6528, %r1884;
	setp.ge.s32 	%p86, %r596, %r132;
	add.s64 	%rd90, %rd14, %rd7;
	cvta.to.global.u64 	%rd91, %rd440;
	shl.b64 	%rd92, %rd90, 2;
	add.s64 	%rd16, %rd91, %rd92;
	@%p86 bra 	$L__BB25_142;
	st.global.f32 	[%rd16], %f235;
$L__BB25_142:
	add.s32 	%r598, %r596, 32;
	setp.ge.s32 	%p87, %r598, %r132;
	@%p87 bra 	$L__BB25_144;
	st.global.f32 	[%rd16+128], %f234;
$L__BB25_144:
	add.s32 	%r600, %r596, 64;
	setp.ge.s32 	%p88, %r600, %r132;
	@%p88 bra 	$L__BB25_146;
	st.global.f32 	[%rd16+256], %f233;
$L__BB25_146:
	add.s32 	%r602, %r596, 96;
	setp.ge.s32 	%p89, %r602, %r132;
	@%p89 bra 	$L__BB25_148;
	st.global.f32 	[%rd16+384], %f232;
$L__BB25_148:
	add.s32 	%r604, %r596, 128;
	setp.ge.s32 	%p90, %r604, %r132;
	@%p90 bra 	$L__BB25_150;
	st.global.f32 	[%rd16+512], %f231;
$L__BB25_150:
	add.s32 	%r606, %r596, 160;
	setp.ge.s32 	%p91, %r606, %r132;
	@%p91 bra 	$L__BB25_152;
	st.global.f32 	[%rd16+640], %f230;
$L__BB25_152:
	add.s32 	%r608, %r596, 192;
	setp.ge.s32 	%p92, %r608, %r132;
	@%p92 bra 	$L__BB25_154;
	st.global.f32 	[%rd16+768], %f229;
$L__BB25_154:
	add.s32 	%r610, %r596, 224;
	setp.ge.s32 	%p93, %r610, %r132;
	@%p93 bra 	$L__BB25_156;
	st.global.f32 	[%rd16+896], %f228;
$L__BB25_156:
	add.s32 	%r612, %r596, 256;
	setp.ge.s32 	%p94, %r612, %r132;
	@%p94 bra 	$L__BB25_158;
	st.global.f32 	[%rd16+1024], %f227;
$L__BB25_158:
	add.s32 	%r614, %r596, 288;
	setp.ge.s32 	%p95, %r614, %r132;
	@%p95 bra 	$L__BB25_160;
	st.global.f32 	[%rd16+1152], %f226;
$L__BB25_160:
	add.s32 	%r616, %r596, 320;
	setp.ge.s32 	%p96, %r616, %r132;
	@%p96 bra 	$L__BB25_162;
	st.global.f32 	[%rd16+1280], %f225;
$L__BB25_162:
	add.s32 	%r618, %r596, 352;
	setp.ge.s32 	%p97, %r618, %r132;
	@%p97 bra 	$L__BB25_164;
	st.global.f32 	[%rd16+1408], %f224;
$L__BB25_164:
	add.s32 	%r620, %r596, 384;
	setp.ge.s32 	%p98, %r620, %r132;
	@%p98 bra 	$L__BB25_166;
	st.global.f32 	[%rd16+1536], %f223;
$L__BB25_166:
	add.s32 	%r622, %r596, 416;
	setp.ge.s32 	%p99, %r622, %r132;
	@%p99 bra 	$L__BB25_168;
	st.global.f32 	[%rd16+1664], %f222;
$L__BB25_168:
	add.s32 	%r624, %r596, 448;
	setp.ge.s32 	%p100, %r624, %r132;
	@%p100 bra 	$L__BB25_170;
	st.global.f32 	[%rd16+1792], %f221;
$L__BB25_170:
	add.s32 	%r626, %r596, 480;
	setp.ge.s32 	%p101, %r626, %r132;
	@%p101 bra 	$L__BB25_172;
	st.global.f32 	[%rd16+1920], %f220;
$L__BB25_172:
	add.s32 	%r628, %r596, 512;
	setp.ge.s32 	%p102, %r628, %r132;
	@%p102 bra 	$L__BB25_174;
	st.global.f32 	[%rd16+2048], %f219;
$L__BB25_174:
	// begin inline asm
	exit;
	// end inline asm
	mov.u32 	%r1977, %r1947;
	mov.u32 	%r1978, %r1948;
	mov.u32 	%r1979, %r1949;
	mov.u32 	%r1980, %r1950;
	mov.u32 	%r1981, %r1951;
	mov.u32 	%r1982, %r1952;
	mov.u32 	%r1983, %r1953;
	mov.u32 	%r1984, %r1954;
	mov.u32 	%r1985, %r1955;
	mov.u32 	%r1986, %r1956;
	mov.u32 	%r1987, %r1957;
	mov.u32 	%r1988, %r1958;
	mov.u32 	%r1989, %r1959;
	mov.u32 	%r1990, %r1960;
	mov.u32 	%r1991, %r1961;
	mov.u32 	%r1992, %r1962;
	mov.u32 	%r1993, %r1963;
$L__BB25_175:
	mul.hi.u32 	%r629, %r1, 357913942;
	add.s32 	%r630, %r629, %r1;
	shl.b32 	%r631, %r630, 2;
	mov.u32 	%r632, _ZZN3cub18CUB_300001_SM_10006detail10radix_sort29DeviceRadixSortOnesweepKernelINS1_5radix10policy_hubIifyE10Policy1000ELNS0_9SortOrderE0EifyiiNS1_21identity_decomposer_tEEEvPT5_SB_PT3_PKSC_PT1_PKSG_PT2_PKSK_T4_iiT6_E1s;
	add.s32 	%r633, %r632, %r631;
	add.s32 	%r150, %r633, 13328;
	st.shared.u32 	[%r633+13328], %r1972;
	bar.sync 	0;
	setp.gt.u32 	%p103, %r1, 31;
	@%p103 bra 	$L__BB25_177;
	mad.lo.s32 	%r665, %r1, 52, %r632;
	ld.shared.u32 	%r666, [%r665+13328];
	ld.shared.u32 	%r667, [%r665+13332];
	ld.shared.u32 	%r668, [%r665+13336];
	ld.shared.u32 	%r669, [%r665+13340];
	ld.shared.u32 	%r670, [%r665+13344];
	ld.shared.u32 	%r671, [%r665+13348];
	ld.shared.u32 	%r672, [%r665+13352];
	ld.shared.u32 	%r673, [%r665+13356];
	ld.shared.u32 	%r674, [%r665+13360];
	ld.shared.u32 	%r675, [%r665+13364];
	ld.shared.u32 	%r676, [%r665+13368];
	ld.shared.u32 	%r677, [%r665+13372];
	add.s32 	%r678, %r667, %r666;
	add.s32 	%r679, %r678, %r668;
	add.s32 	%r680, %r679, %r669;
	add.s32 	%r681, %r680, %r670;
	add.s32 	%r682, %r681, %r671;
	add.s32 	%r683, %r682, %r672;
	add.s32 	%r684, %r683, %r673;
	add.s32 	%r685, %r684, %r674;
	add.s32 	%r686, %r685, %r675;
	add.s32 	%r687, %r686, %r676;
	add.s32 	%r638, %r687, %r677;
	mov.b32 	%r636, 1;
	mov.b32 	%r661, 0;
	mov.b32 	%r663, -1;
	// begin inline asm
	{  .reg .s32 r0;  .reg .pred p;  shfl.sync.up.b32 r0|p, %r638, %r636, %r661, %r663;  @p add.s32 r0, r0, %r638;  mov.s32 %r634, r0;}
	// end inline asm
	mov.b32 	%r642, 2;
	// begin inline asm
	{  .reg .s32 r0;  .reg .pred p;  shfl.sync.up.b32 r0|p, %r634, %r642, %r661, %r663;  @p add.s32 r0, r0, %r634;  mov.s32 %r640, r0;}
	// end inline asm
	mov.b32 	%r648, 4;
	// begin inline asm
	{  .reg .s32 r0;  .reg .pred p;  shfl.sync.up.b32 r0|p, %r640, %r648, %r661, %r663;  @p add.s32 r0, r0, %r640;  mov.s32 %r646, r0;}
	// end inline asm
	mov.b32 	%r654, 8;
	// begin inline asm
	{  .reg .s32 r0;  .reg .pred p;  shfl.sync.up.b32 r0|p, %r646, %r654, %r661, %r663;  @p add.s32 r0, r0, %r646;  mov.s32 %r652, r0;}
	// end inline asm
	mov.b32 	%r660, 16;
	// begin inline asm
	{  .reg .s32 r0;  .reg .pred p;  shfl.sync.up.b32 r0|p, %r652, %r660, %r661, %r663;  @p add.s32 r0, r0, %r652;  mov.s32 %r658, r0;}
	// end inline asm
	sub.s32 	%r688, %r658, %r638;
	add.s32 	%r689, %r666, %r688;
	add.s32 	%r690, %r667, %r689;
	add.s32 	%r691, %r668, %r690;
	add.s32 	%r692, %r669, %r691;
	add.s32 	%r693, %r670, %r692;
	add.s32 	%r694, %r671, %r693;
	add.s32 	%r695, %r672, %r694;
	add.s32 	%r696, %r673, %r695;
	add.s32 	%r697, %r674, %r696;
	add.s32 	%r698, %r675, %r697;
	add.s32 	%r699, %r676, %r698;
	st.shared.u32 	[%r665+13328], %r688;
	st.shared.u32 	[%r665+13332], %r689;
	st.shared.u32 	[%r665+13336], %r690;
	st.shared.u32 	[%r665+13340], %r691;
	st.shared.u32 	[%r665+13344], %r692;
	st.shared.u32 	[%r665+13348], %r693;
	st.shared.u32 	[%r665+13352], %r694;
	st.shared.u32 	[%r665+13356], %r695;
	st.shared.u32 	[%r665+13360], %r696;
	st.shared.u32 	[%r665+13364], %r697;
	st.shared.u32 	[%r665+13368], %r698;
	st.shared.u32 	[%r665+13372], %r699;
$L__BB25_177:
	setp.gt.u32 	%p104, %r1, 255;
	bar.sync 	0;
	ld.shared.u32 	%r151, [%r150];
	@%p104 bra 	$L__BB25_179;
	shl.b32 	%r700, %r1, 2;
	add.s32 	%r702, %r632, %r700;
	ld.shared.u32 	%r703, [%r702];
	add.s32 	%r704, %r703, %r151;
	st.shared.u32 	[%r702], %r704;
	ld.shared.u32 	%r705, [%r702+1024];
	add.s32 	%r706, %r705, %r151;
	st.shared.u32 	[%r702+1024], %r706;
	ld.shared.u32 	%r707, [%r702+2048];
	add.s32 	%r708, %r707, %r151;
	st.shared.u32 	[%r702+2048], %r708;
	ld.shared.u32 	%r709, [%r702+3072];
	add.s32 	%r710, %r709, %r151;
	st.shared.u32 	[%r702+3072], %r710;
	ld.shared.u32 	%r711, [%r702+4096];
	add.s32 	%r712, %r711, %r151;
	st.shared.u32 	[%r702+4096], %r712;
	ld.shared.u32 	%r713, [%r702+5120];
	add.s32 	%r714, %r713, %r151;
	st.shared.u32 	[%r702+5120], %r714;
	ld.shared.u32 	%r715, [%r702+6144];
	add.s32 	%r716, %r715, %r151;
	st.shared.u32 	[%r702+6144], %r716;
	ld.shared.u32 	%r717, [%r702+7168];
	add.s32 	%r718, %r717, %r151;
	st.shared.u32 	[%r702+7168], %r718;
	ld.shared.u32 	%r719, [%r702+8192];
	add.s32 	%r720, %r719, %r151;
	st.shared.u32 	[%r702+8192], %r720;
	ld.shared.u32 	%r721, [%r702+9216];
	add.s32 	%r722, %r721, %r151;
	st.shared.u32 	[%r702+9216], %r722;
	ld.shared.u32 	%r723, [%r702+10240];
	add.s32 	%r724, %r723, %r151;
	st.shared.u32 	[%r702+10240], %r724;
	ld.shared.u32 	%r725, [%r702+11264];
	add.s32 	%r726, %r725, %r151;
	st.shared.u32 	[%r702+11264], %r726;
$L__BB25_179:
	ld.param.u32 	%r1930, [_ZN3cub18CUB_300001_SM_10006detail10radix_sort29DeviceRadixSortOnesweepKernelINS1_5radix10policy_hubIifyE10Policy1000ELNS0_9SortOrderE0EifyiiNS1_21identity_decomposer_tEEEvPT5_SB_PT3_PKSC_PT1_PKSG_PT2_PKSK_T4_iiT6__param_10];
	ld.param.u32 	%r1893, [_ZN3cub18CUB_300001_SM_10006detail10radix_sort29DeviceRadixSortOnesweepKernelINS1_5radix10policy_hubIifyE10Policy1000ELNS0_9SortOrderE0EifyiiNS1_21identity_decomposer_tEEEvPT5_SB_PT3_PKSC_PT1_PKSG_PT2_PKSK_T4_iiT6__param_9];
	shl.b32 	%r753, %r1, 5;
	and.b32  	%r754, %r753, 31744;
	add.s32 	%r152, %r632, %r754;
	bar.sync 	0;
	// begin inline asm
	mov.u32 %r727, %lanemask_le;
	// end inline asm
	shr.u32 	%r756, %r1993, %r1893;
	mov.b32 	%r757, -1;
	shl.b32 	%r758, %r757, %r1930;
	not.b32 	%r154, %r758;
	and.b32  	%r750, %r756, %r154;
	mov.b32 	%r730, 1;
	// begin inline asm
	{
    .reg .pred p;
    and.b32 %r728, %r750, %r730;    setp.ne.u32 p, %r728, 0;
    vote.ballot.sync.b32 %r728, p, 0xffffffff;
    @!p not.b32 %r728, %r728;
}

	// end inline asm
	mov.b32 	%r733, 2;
	// begin inline asm
	{
    .reg .pred p;
    and.b32 %r731, %r750, %r733;    setp.ne.u32 p, %r731, 0;
    vote.ballot.sync.b32 %r731, p, 0xffffffff;
    @!p not.b32 %r731, %r731;
}

	// end inline asm
	and.b32  	%r759, %r731, %r728;
	mov.b32 	%r736, 4;
	// begin inline asm
	{
    .reg .pred p;
    and.b32 %r734, %r750, %r736;    setp.ne.u32 p, %r734, 0;
    vote.ballot.sync.b32 %r734, p, 0xffffffff;
    @!p not.b32 %r734, %r734;
}

	// end inline asm
	and.b32  	%r760, %r734, %r759;
	mov.b32 	%r739, 8;
	// begin inline asm
	{
    .reg .pred p;
    and.b32 %r737, %r750, %r739;    setp.ne.u32 p, %r737, 0;
    vote.ballot.sync.b32 %r737, p, 0xffffffff;
    @!p not.b32 %r737, %r737;
}

	// end inline asm
	and.b32  	%r761, %r737, %r760;
	mov.b32 	%r742, 16;
	// begin inline asm
	{
    .reg .pred p;
    and.b32 %r740, %r750, %r742;    setp.ne.u32 p, %r740, 0;
    vote.ballot.sync.b32 %r740, p, 0xffffffff;
    @!p not.b32 %r740, %r740;
}

	// end inline asm
	and.b32  	%r762, %r740, %r761;
	mov.b32 	%r745, 32;
	// begin inline asm
	{
    .reg .pred p;
    and.b32 %r743, %r750, %r745;    setp.ne.u32 p, %r743, 0;
    vote.ballot.sync.b32 %r743, p, 0xffffffff;
    @!p not.b32 %r743, %r743;
}

	// end inline asm
	and.b32  	%r763, %r743, %r762;
	mov.b32 	%r748, 64;
	// begin inline asm
	{
    .reg .pred p;
    and.b32 %r746, %r750, %r748;    setp.ne.u32 p, %r746, 0;
    vote.ballot.sync.b32 %r746, p, 0xffffffff;
    @!p not.b32 %r746, %r746;
}

	// end inline asm
	and.b32  	%r764, %r746, %r763;
	mov.b32 	%r751, 128;
	// begin inline asm
	{
    .reg .pred p;
    and.b32 %r749, %r750, %r751;    setp.ne.u32 p, %r749, 0;
    vote.ballot.sync.b32 %r749, p, 0xffffffff;
    @!p not.b32 %r749, %r749;
}

	// end inline asm
	and.b32  	%r765, %r749, %r764;
	clz.b32 	%r766, %r765;
	sub.s32 	%r156, 31, %r766;
	and.b32  	%r767, %r727, %r765;
	popc.b32 	%r157, %r767;
	setp.ne.s32 	%p105, %r309, %r156;
	mov.b32 	%r1994, 0;
	@%p105 bra 	$L__BB25_181;
	shl.b32 	%r768, %r750, 2;
	add.s32 	%r769, %r152, %r768;
	atom.shared.add.u32 	%r1994, [%r769], %r157;
$L__BB25_181:
	ld.param.u32 	%r1894, [_ZN3cub18CUB_300001_SM_10006detail10radix_sort29DeviceRadixSortOnesweepKernelINS1_5radix10policy_hubIifyE10Policy1000ELNS0_9SortOrderE0EifyiiNS1_21identity_decomposer_tEEEvPT5_SB_PT3_PKSC_PT1_PKSG_PT2_PKSK_T4_iiT6__param_9];
	shfl.sync.idx.b32	%r795|%p106, %r1994, %r156, 31, -1;
	add.s32 	%r160, %r157, %r795;
	shr.u32 	%r796, %r1992, %r1894;
	and.b32  	%r792, %r796, %r154;
	mov.b32 	%r772, 1;
	// begin inline asm
	{
    .reg .pred p;
    and.b32 %r770, %r792, %r772;    setp.ne.u32 p, %r770, 0;
    vote.ballot.sync.b32 %r770, p, 0xffffffff;
    @!p not.b32 %r770, %r770;
}

	// end inline asm
	mov.b32 	%r775, 2;
	// begin inline asm
	{
    .reg .pred p;
    and.b32 %r773, %r792, %r775;    setp.ne.u32 p, %r773, 0;
    vote.ballot.sync.b32 %r773, p, 0xffffffff;
    @!p not.b32 %r773, %r773;
}

	// end inline asm
	and.b32  	%r797, %r773, %r770;
	mov.b32 	%r778, 4;
	// begin inline asm
	{
    .reg .pred p;
    and.b32 %r776, %r792, %r778;    setp.ne.u32 p, %r776, 0;
    vote.ballot.sync.b32 %r776, p, 0xffffffff;
    @!p not.b32 %r776, %r776;
}

	// end inline asm
	and.b32  	%r798, %r776, %r797;
	mov.b32 	%r781, 8;
	// begin inline asm
	{
    .reg .pred p;
    and.b32 %r779, %r792, %r781;    setp.ne.u32 p, %r779, 0;
    vote.ballot.sync.b32 %r779, p, 0xffffffff;
    @!p not.b32 %r779, %r779;
}

	// end inline asm
	and.b32  	%r799, %r779, %r798;
	mov.b32 	%r784, 16;
	// begin inline asm
	{
    .reg .pred p;
    and.b32 %r782, %r792, %r784;    setp.ne.u32 p, %r782, 0;
    vote.ballot.sync.b32 %r782, p, 0xffffffff;
    @!p not.b32 %r782, %r782;
}

	// end inline asm
	and.b32  	%r800, %r782, %r799;
	mov.b32 	%r787, 32;
	// begin inline asm
	{
    .reg .pred p;
    and.b32 %r785, %r792, %r787;    setp.ne.u32 p, %r785, 0;
    vote.ballot.sync.b32 %r785, p, 0xffffffff;
    @!p not.b32 %r785, %r785;
}

	// end inline asm
	and.b32  	%r801, %r785, %r800;
	mov.b32 	%r790, 64;
	// begin inline asm
	{
    .reg .pred p;
    and.b32 %r788, %r792, %r790;    setp.ne.u32 p, %r788, 0;
    vote.ballot.sync.b32 %r788, p, 0xffffffff;
    @!p not.b32 %r788, %r788;
}

	// end inline asm
	and.b32  	%r802, %r788, %r801;
	mov.b32 	%r793, 128;
	// begin inline asm
	{
    .reg .pred p;
    and.b32 %r791, %r792, %r793;    setp.ne.u32 p, %r791, 0;
    vote.ballot.sync.b32 %r791, p, 0xffffffff;
    @!p not.b32 %r791, %r791;
}

	// end inline asm
	and.b32  	%r803, %r791, %r802;
	clz.b32 	%r804, %r803;
	sub.s32 	%r162, 31, %r804;
	and.b32  	%r805, %r727, %r803;
	popc.b32 	%r163, %r805;
	setp.ne.s32 	%p107, %r309, %r162;
	mov.b32 	%r1995, 0;
	@%p107 bra 	$L__BB25_183;
	shl.b32 	%r806, %r792, 2;
	add.s32 	%r807, %r152, %r806;
	atom.shared.add.u32 	%r1995, [%r807], %r163;
$L__BB25_183:
	ld.param.u32 	%r1895, [_ZN3cub18CUB_300001_SM_10006detail10radix_sort29DeviceRadixSortOnesweepKernelINS1_5radix10policy_hubIifyE10Policy1000ELNS0_9SortOrderE0EifyiiNS1_21identity_decomposer_tEEEvPT5_SB_PT3_PKSC_PT1_PKSG_PT2_PKSK_T4_iiT6__param_9];
	shfl.sync.idx.b32	%r833|%p108, %r1995, %r162, 31, -1;
	add.s32 	%r166, %r163, %r833;
	shr.u32 	%r834, %r1991, %r1895;
	and.b32  	%r830, %r834, %r154;
	mov.b32 	%r810, 1;
	// begin inline asm
	{
    .reg .pred p;
    and.b32 %r808, %r830, %r810;    setp.ne.u32 p, %r808, 0;
    vote.ballot.sync.b32 %r808, p, 0xffffffff;
    @!p not.b32 %r808, %r808;
}

	// end inline asm
	mov.b32 	%r813, 2;
	// begin inline asm
	{
    .reg .pred p;
    and.b32 %r811, %r830, %r813;    setp.ne.u32 p, %r811, 0;
    vote.ballot.sync.b32 %r811, p, 0xffffffff;
    @!p not.b32 %r811, %r811;
}

	// end inline asm
	and.b32  	%r835, %r811, %r808;
	mov.b32 	%r816, 4;
	// begin inline asm
	{
    .reg .pred p;
    and.b32 %r814, %r830, %r816;    setp.ne.u32 p, %r814, 0;
    vote.ballot.sync.b32 %r814, p, 0xffffffff;
    @!p not.b32 %r814, %r814;
}

	// end inline asm
	and.b32  	%r836, %r814, %r835;
	mov.b32 	%r819, 8;
	// begin inline asm
	{
    .reg .pred p;
    and.b32 %r817, %r830, %r819;    setp.ne.u32 p, %r817, 0;
    vote.ballot.sync.b32 %r817, p, 0xffffffff;
    @!p not.b32 %r817, %r817;
}

	// end inline asm
	and.b32  	%r837, %r817, %r836;
	mov.b32 	%r822, 16;
	// begin inline asm
	{
    .reg .pred p;
    and.b32 %r820, %r830, %r822;    setp.ne.u32 p, %r820, 0;
    vote.ballot.sync.b32 %r820, p, 0xffffffff;
    @!p not.b32 %r820, %r820;
}

	// end inline asm
	and.b32  	%r838, %r820, %r837;
	mov.b32 	%r825, 32;
	// begin inline asm
	{
    .reg .pred p;
    and.b32 %r823, %r830, %r825;    setp.ne.u32 p, %r823, 0;
    vote.ballot.sync.b32 %r823, p, 0xffffffff;
    @!p not.b32 %r823, %r823;
}

	// end inline asm
	and.b32  	%r839, %r823, %r838;
	mov.b32 	%r828, 64;
	// begin inline asm
	{
    .reg .pred p;
    and.b32 %r826, %r830, %r828;    setp.ne.u32 p, %r826, 0;
    vote.ballot.sync.b32 %r826, p, 0xffffffff;
    @!p not.b32 %r826, %r826;
}

	// end inline asm
	and.b32  	%r840, %r826, %r839;
	mov.b32 	%r831, 128;
	// begin inline asm
	{
    .reg .pred p;
    and.b32 %r829, %r830, %r831;    setp.ne.u32 p, %r829, 0;
    vote.ballot.sync.b32 %r829, p, 0xffffffff;
    @!p not.b32 %r829, %r829;
}

	// end inline asm
	and.b32  	%r841, %r829, %r840;
	clz.b32 	%r842, %r841;
	sub.s32 	%r168, 31, %r842;
	and.b32  	%r843, %r727, %r841;
	popc.b32 	%r169, %r843;
	setp.ne.s32 	%p109, %r309, %r168;
	mov.b32 	%r1996, 0;
	@%p109 bra 	$L__BB25_185;
	shl.b32 	%r844, %r830, 2;
	add.s32 	%r845, %r152, %r844;
	atom.shared.add.u32 	%r1996, [%r845], %r169;
$L__BB25_185:
	ld.param.u32 	%r1896, [_ZN3cub18CUB_300001_SM_10006detail10radix_sort29DeviceRadixSortOnesweepKernelINS1_5radix10policy_hubIifyE10Policy1000ELNS0_9SortOrderE0EifyiiNS1_21identity_decomposer_tEEEvPT5_SB_PT3_PKSC_PT1_PKSG_PT2_PKSK_T4_iiT6__param_9];
	shfl.sync.idx.b32	%r871|%p110, %r1996, %r168, 31, -1;
	add.s32 	%r172, %r169, %r871;
	shr.u32 	%r872, %r1990, %r1896;
	and.b32  	%r868, %r872, %r154;
	mov.b32 	%r848, 1;
	// begin inline asm
	{
    .reg .pred p;
    and.b32 %r846, %r868, %r848;    setp.ne.u32 p, %r846, 0;
    vote.ballot.sync.b32 %r846, p, 0xffffffff;
    @!p not.b32 %r846, %r846;
}

	// end inline asm
	mov.b32 	%r851, 2;
	// begin inline asm
	{
    .reg .pred p;
    and.b32 %r849, %r868, %r851;    setp.ne.u32 p, %r849, 0;
    vote.ballot.sync.b32 %r849, p, 0xffffffff;
    @!p not.b32 %r849, %r849;
}

	// end inline asm
	and.b32  	%r873, %r849, %r846;
	mov.b32 	%r854, 4;
	// begin inline asm
	{
    .reg .pred p;
    and.b32 %r852, %r868, %r854;    setp.ne.u32 p, %r852, 0;
    vote.ballot.sync.b32 %r852, p, 0xffffffff;
    @!p not.b32 %r852, %r852;
}

	// end inline asm
	and.b32  	%r874, %r852, %r873;
	mov.b32 	%r857, 8;
	// begin inline asm
	{
    .reg .pred p;
    and.b32 %r855, %r868, %r857;    setp.ne.u32 p, %r855, 0;
    vote.ballot.sync.b32 %r855, p, 0xffffffff;
    @!p not.b32 %r855, %r855;
}

	// end inline asm
	and.b32  	%r875, %r855, %r874;
	mov.b32 	%r860, 16;
	// begin inline asm
	{
    .reg .pred p;
    and.b32 %r858, %r868, %r860;    setp.ne.u32 p, %r858, 0;
    vote.ballot.sync.b32 %r858, p, 0xffffffff;
    @!p not.b32 %r858, %r858;
}

	// end inline asm
	and.b32  	%r876, %r858, %r875;
	mov.b32 	%r863, 32;
	// begin inline asm
	{
    .reg .pred p;
    and.b32 %r861, %r868, %r863;    setp.ne.u32 p, %r861, 0;
    vote.ballot.sync.b32 %r861, p, 0xffffffff;
    @!p not.b32 %r861, %r861;
}

	// end inline asm
	and.b32  	%r877, %r861, %r876;
	mov.b32 	%r866, 64;
	// begin inline asm
	{
    .reg .pred p;
    and.b32 %r864, %r868, %r866;    setp.ne.u32 p, %r864, 0;
    vote.ballot.sync.b32 %r864, p, 0xffffffff;
    @!p not.b32 %r864, %r864;
}

	// end inline asm
	and.b32  	%r878, %r864, %r877;
	mov.b32 	%r869, 128;
	// begin inline asm
	{
    .reg .pred p;
    and.b32 %r867, %r868, %r869;    setp.ne.u32 p, %r867, 0;
    vote.ballot.sync.b32 %r867, p, 0xffffffff;
    @!p not.b32 %r867, %r867;
}

	// end inline asm
	and.b32  	%r879, %r867, %r878;
	clz.b32 	%r880, %r879;
	sub.s32 	%r174, 31, %r880;
	and.b32  	%r881, %r727, %r879;
	popc.b32 	%r175, %r881;
	setp.ne.s32 	%p111, %r309, %r174;
	mov.b32 	%r1997, 0;
	@%p111 bra 	$L__BB25_187;
	shl.b32 	%r882, %r868, 2;
	add.s32 	%r883, %r152, %r882;
	atom.shared.add.u32 	%r1997, [%r883], %r175;
$L__BB25_187:
	ld.param.u32 	%r1897, [_ZN3cub18CUB_300001_SM_10006detail10radix_sort29DeviceRadixSortOnesweepKernelINS1_5radix10policy_hubIifyE10Policy1000ELNS0_9SortOrderE0EifyiiNS1_21identity_decomposer_tEEEvPT5_SB_PT3_PKSC_PT1_PKSG_PT2_PKSK_T4_iiT6__param_9];
	shfl.sync.idx.b32	%r909|%p112, %r1997, %r174, 31, -1;
	add.s32 	%r178, %r175, %r909;
	shr.u32 	%r910, %r1989, %r1897;
	and.b32  	%r906, %r910, %r154;
	mov.b32 	%r886, 1;
	// begin inline asm
	{
    .reg .pred p;
    and.b32 %r884, %r906, %r886;    setp.ne.u32 p, %r884, 0;
    vote.ballot.sync.b32 %r884, p, 0xffffffff;
    @!p not.b32 %r884, %r884;
}

	// end inline asm
	mov.b32 	%r889, 2;
	// begin inline asm
	{
    .reg .pred p;
    and.b32 %r887, %r906, %r889;    setp.ne.u32 p, %r887, 0;
    vote.ballot.sync.b32 %r887, p, 0xffffffff;
    @!p not.b32 %r887, %r887;
}

	// end inline asm
	and.b32  	%r911, %r887, %r884;
	mov.b32 	%r892, 4;
	// begin inline asm
	{
    .reg .pred p;
    and.b32 %r890, %r906, %r892;    setp.ne.u32 p, %r890, 0;
    vote.ballot.sync.b32 %r890, p, 0xffffffff;
    @!p not.b32 %r890, %r890;
}

	// end inline asm
	and.b32  	%r912, %r890, %r911;
	mov.b32 	%r895, 8;
	// begin inline asm
	{
    .reg .pred p;
    and.b32 %r893, %r906, %r895;    setp.ne.u32 p, %r893, 0;
    vote.ballot.sync.b32 %r893, p, 0xffffffff;
    @!p not.b32 %r893, %r893;
}

	// end inline asm
	and.b32  	%r913, %r893, %r912;
	mov.b32 	%r898, 16;
	// begin inline asm
	{
    .reg .pred p;
    and.b32 %r896, %r906, %r898;    setp.ne.u32 p, %r896, 0;
    vote.ballot.sync.b32 %r896, p, 0xffffffff;
    @!p not.b32 %r896, %r896;
}

	// end inline asm
	and.b32  	%r914, %r896, %r913;
	mov.b32 	%r901, 32;
	// begin inline asm
	{
    .reg .pred p;
    and.b32 %r899, %r906, %r901;    setp.ne.u32 p, %r899, 0;
    vote.ballot.sync.b32 %r899, p, 0xffffffff;
    @!p not.b32 %r899, %r899;
}

	// end inline asm
	and.b32  	%r915, %r899, %r914;
	mov.b32 	%r904, 64;
	// begin inline asm
	{
    .reg .pred p;
    and.b32 %r902, %r906, %r904;    setp.ne.u32 p, %r902, 0;
    vote.ballot.sync.b32 %r902, p, 0xffffffff;
    @!p not.b32 %r902, %r902;
}

	// end inline asm
	and.b32  	%r916, %r902, %r915;
	mov.b32 	%r907, 128;
	// begin inline asm
	{
    .reg .pred p;
    and.b32 %r905, %r906, %r907;    setp.ne.u32 p, %r905, 0;
    vote.ballot.sync.b32 %r905, p, 0xffffffff;
    @!p not.b32 %r905, %r905;
}

	// end inline asm
	and.b32  	%r917, %r905, %r916;
	clz.b32 	%r918, %r917;
	sub.s32 	%r180, 31, %r918;
	and.b32  	%r919, %r727, %r917;
	popc.b32 	%r181, %r919;
	setp.ne.s32 	%p113, %r309, %r180;
	mov.b32 	%r1998, 0;
	@%p113 bra 	$L__BB25_189;
	shl.b32 	%r920, %r906, 2;
	add.s32 	%r921, %r152, %r920;
	atom.shared.add.u32 	%r1998, [%r921], %r181;
$L__BB25_189:
	ld.param.u32 	%r1898, [_ZN3cub18CUB_300001_SM_10006detail10radix_sort29DeviceRadixSortOnesweepKernelINS1_5radix10policy_hubIifyE10Policy1000ELNS0_9SortOrderE0EifyiiNS1_21identity_decomposer_tEEEvPT5_SB_PT3_PKSC_PT1_PKSG_PT2_PKSK_T4_iiT6__param_9];
	shfl.sync.idx.b32	%r947|%p114, %r1998, %r180, 31, -1;
	add.s32 	%r184, %r181, %r947;
	shr.u32 	%r948, %r1988, %r1898;
	and.b32  	%r944, %r948, %r154;
	mov.b32 	%r924, 1;
	// begin inline asm
	{
    .reg .pred p;
    and.b32 %r922, %r944, %r924;    setp.ne.u32 p, %r922, 0;
    vote.ballot.sync.b32 %r922, p, 0xffffffff;
    @!p not.b32 %r922, %r922;
}

	// end inline asm
	mov.b32 	%r927, 2;
	// begin inline asm
	{
    .reg .pred p;
    and.b32 %r925, %r944, %r927;    setp.ne.u32 p, %r925, 0;
    vote.ballot.sync.b32 %r925, p, 0xffffffff;
    @!p not.b32 %r925, %r925;
}

	// end inline asm
	and.b32  	%r949, %r925, %r922;
	mov.b32 	%r930, 4;
	// begin inline asm
	{
    .reg .pred p;
    and.b32 %r928, %r944, %r930;    setp.ne.u32 p, %r928, 0;
    vote.ballot.sync.b32 %r928, p, 0xffffffff;
    @!p not.b32 %r928, %r928;
}

	// end inline asm
	and.b32  	%r950, %r928, %r949;
	mov.b32 	%r933, 8;
	// begin inline asm
	{
    .reg .pred p;
    and.b32 %r931, %r944, %r933;    setp.ne.u32 p, %r931, 0;
    vote.ballot.sync.b32 %r931, p, 0xffffffff;
    @!p not.b32 %r931, %r931;
}

	// end inline asm
	and.b32  	%r951, %r931, %r950;
	mov.b32 	%r936, 16;
	// begin inline asm
	{
    .reg .pred p;
    and.b32 %r934, %r944, %r936;    setp.ne.u32 p, %r934, 0;
    vote.ballot.sync.b32 %r934, p, 0xffffffff;
    @!p not.b32 %r934, %r934;
}

	// end inline asm
	and.b32  	%r952, %r934, %r951;
	mov.b32 	%r939, 32;
	// begin inline asm
	{
    .reg .pred p;
    and.b32 %r937, %r944, %r939;    setp.ne.u32 p, %r937, 0;
    vote.ballot.sync.b32 %r937, p, 0xffffffff;
    @!p not.b32 %r937, %r937;
}

	// end inline asm
	and.b32  	%r953, %r937, %r952;
	mov.b32 	%r942, 64;
	// begin inline asm
	{
    .reg .pred p;
    and.b32 %r940, %r944, %r942;    setp.ne.u32 p, %r940, 0;
    vote.ballot.sync.b32 %r940, p, 0xffffffff;
    @!p not.b32 %r940, %r940;
}

	// end inline asm
	and.b32  	%r954, %r940, %r953;
	mov.b32 	%r945, 128;
	// begin inline asm
	{
    .reg .pred p;
    and.b32 %r943, %r944, %r945;    setp.ne.u32 p, %r943, 0;
    vote.ballot.sync.b32 %r943, p, 0xffffffff;
    @!p not.b32 %r943, %r943;
}

	// end inline asm
	and.b32  	%r955, %r943, %r954;
	clz.b32 	%r956, %r955;
	sub.s32 	%r186, 31, %r956;
	and.b32  	%r957, %r727, %r955;
	popc.b32 	%r187, %r957;
	setp.ne.s32 	%p115, %r309, %r186;
	mov.b32 	%r1999, 0;
	@%p115 bra 	$L__BB25_191;
	shl.b32 	%r958, %r944, 2;
	add.s32 	%r959, %r152, %r958;
	atom.shared.add.u32 	%r1999, [%r959], %r187;
$L__BB25_191:
	ld.param.u32 	%r1899, [_ZN3cub18CUB_300001_SM_10006detail10radix_sort29DeviceRadixSortOnesweepKernelINS1_5radix10policy_hubIifyE10Policy1000ELNS0_9SortOrderE0EifyiiNS1_21identity_decomposer_tEEEvPT5_SB_PT3_PKSC_PT1_PKSG_PT2_PKSK_T4_iiT6__param_9];
	shfl.sync.idx.b32	%r985|%p116, %r1999, %r186, 31, -1;
	add.s32 	%r190, %r187, %r985;
	shr.u32 	%r986, %r1987, %r1899;
	and.b32  	%r982, %r986, %r154;
	mov.b32 	%r962, 1;
	// begin inline asm
	{
    .reg .pred p;
    and.b32 %r960, %r982, %r962;    setp.ne.u32 p, %r960, 0;
    vote.ballot.sync.b32 %r960, p, 0xffffffff;
    @!p not.b32 %r960, %r960;
}

	// end inline asm
	mov.b32 	%r965, 2;
	// begin inline asm
	{
    .reg .pred p;
    and.b32 %r963, %r982, %r965;    setp.ne.u32 p, %r963, 0;
    vote.ballot.sync.b32 %r963, p, 0xffffffff;
    @!p not.b32 %r963, %r963;
}

	// end inline asm
	and.b32  	%r987, %r963, %r960;
	mov.b32 	%r968, 4;
	// begin inline asm
	{
    .reg .pred p;
    and.b32 %r966, %r982, %r968;    setp.ne.u32 p, %r966, 0;
    vote.ballot.sync.b32 %r966, p, 0xffffffff;
    @!p not.b32 %r966, %r966;
}

	// end inline asm
	and.b32  	%r988, %r966, %r987;
	mov.b32 	%r971, 8;
	// begin inline asm
	{
    .reg .pred p;
    and.b32 %r969, %r982, %r971;    setp.ne.u32 p, %r969, 0;
    vote.ballot.sync.b32 %r969, p, 0xffffffff;
    @!p not.b32 %r969, %r969;
}

	// end inline asm
	and.b32  	%r989, %r969, %r988;
	mov.b32 	%r974, 16;
	// begin inline asm
	{
    .reg .pred p;
    and.b32 %r972, %r982, %r974;    setp.ne.u32 p, %r972, 0;
    vote.ballot.sync.b32 %r972, p, 0xffffffff;
    @!p not.b32 %r972, %r972;
}

	// end inline asm
	and.b32  	%r990, %r972, %r989;
	mov.b32 	%r977, 32;
	// begin inline asm
	{
    .reg .pred p;
    and.b32 %r975, %r982, %r977;    setp.ne.u32 p, %r975, 0;
    vote.ballot.sync.b32 %r975, p, 0xffffffff;
    @!p not.b32 %r975, %r975;
}

	// end inline asm
	and.b32  	%r991, %r975, %r990;
	mov.b32 	%r980, 64;
	// begin inline asm
	{
    .reg .pred p;
    and.b32 %r978, %r982, %r980;    setp.ne.u32 p, %r978, 0;
    vote.ballot.sync.b32 %r978, p, 0xffffffff;
    @!p not.b32 %r978, %r978;
}

	// end inline asm
	and.b32  	%r992, %r978, %r991;
	mov.b32 	%r983, 128;
	// begin inline asm
	{
    .reg .pred p;
    and.b32 %r981, %r982, %r983;    setp.ne.u32 p, %r981, 0;
    vote.ballot.sync.b32 %r981, p, 0xffffffff;
    @!p not.b32 %r981, %r981;
}

	// end inline asm
	and.b32  	%r993, %r981, %r992;
	clz.b32 	%r994, %r993;
	sub.s32 	%r192, 31, %r994;
	and.b32  	%r995, %r727, %r993;
	popc.b32 	%r193, %r995;
	setp.ne.s32 	%p117, %r309, %r192;
	mov.b32 	%r2000, 0;
	@%p117 bra 	$L__BB25_193;
	shl.b32 	%r996, %r982, 2;
	add.s32 	%r997, %r152, %r996;
	atom.shared.add.u32 	%r2000, [%r997], %r193;
$L__BB25_193:
	ld.param.u32 	%r1900, [_ZN3cub18CUB_300001_SM_10006detail10radix_sort29DeviceRadixSortOnesweepKernelINS1_5radix10policy_hubIifyE10Policy1000ELNS0_9SortOrderE0EifyiiNS1_21identity_decomposer_tEEEvPT5_SB_PT3_PKSC_PT1_PKSG_PT2_PKSK_T4_iiT6__param_9];
	shfl.sync.idx.b32	%r1023|%p118, %r2000, %r192, 31, -1;
	add.s32 	%r196, %r193, %r1023;
	shr.u32 	%r1024, %r1986, %r1900;
	and.b32  	%r1020, %r1024, %r154;
	mov.b32 	%r1000, 1;
	// begin inline asm
	{
    .reg .pred p;
    and.b32 %r998, %r1020, %r1000;    setp.ne.u32 p, %r998, 0;
    vote.ballot.sync.b32 %r998, p, 0xffffffff;
    @!p not.b32 %r998, %r998;
}

	// end inline asm
	mov.b32 	%r1003, 2;
	// begin inline asm
	{
    .reg .pred p;
    and.b32 %r1001, %r1020, %r1003;    setp.ne.u32 p, %r1001, 0;
    vote.ballot.sync.b32 %r1001, p, 0xffffffff;
    @!p not.b32 %r1001, %r1001;
}

	// end inline asm
	and.b32  	%r1025, %r1001, %r998;
	mov.b32 	%r1006, 4;
	// begin inline asm
	{
    .reg .pred p;
    and.b32 %r1004, %r1020, %r1006;    setp.ne.u32 p, %r1004, 0;
    vote.ballot.sync.b32 %r1004, p, 0xffffffff;
    @!p not.b32 %r1004, %r1004;
}

	// end inline asm
	and.b32  	%r1026, %r1004, %r1025;
	mov.b32 	%r1009, 8;
	// begin inline asm
	{
    .reg .pred p;
    and.b32 %r1007, %r1020, %r1009;    setp.ne.u32 p, %r1007, 0;
    vote.ballot.sync.b32 %r1007, p, 0xffffffff;
    @!p not.b32 %r1007, %r1007;
}

	// end inline asm
	and.b32  	%r1027, %r1007, %r1026;
	mov.b32 	%r1012, 16;
	// begin inline asm
	{
    .reg .pred p;
    and.b32 %r1010, %r1020, %r1012;    setp.ne.u32 p, %r1010, 0;
    vote.ballot.sync.b32 %r1010, p, 0xffffffff;
    @!p not.b32 %r1010, %r1010;
}

	// end inline asm
	and.b32  	%r1028, %r1010, %r1027;
	mov.b32 	%r1015, 32;
	// begin inline asm
	{
    .reg .pred p;
    and.b32 %r1013, %r1020, %r1015;    setp.ne.u32 p, %r1013, 0;
    vote.ballot.sync.b32 %r1013, p, 0xffffffff;
    @!p not.b32 %r1013, %r1013;
}

	// end inline asm
	and.b32  	%r1029, %r1013, %r1028;
	mov.b32 	%r1018, 64;
	// begin inline asm
	{
    .reg .pred p;
    and.b32 %r1016, %r1020, %r1018;    setp.ne.u32 p, %r1016, 0;
    vote.ballot.sync.b32 %r1016, p, 0xffffffff;
    @!p not.b32 %r1016, %r1016;
}

	// end inline asm
	and.b32  	%r1030, %r1016, %r1029;
	mov.b32 	%r1021, 128;
	// begin inline asm
	{
    .reg .pred p;
    and.b32 %r1019, %r1020, %r1021;    setp.ne.u32 p, %r1019, 0;
    vote.ballot.sync.b32 %r1019, p, 0xffffffff;
    @!p not.b32 %r1019, %r1019;
}

	// end inline asm
	and.b32  	%r1031, %r1019, %r1030;
	clz.b32 	%r1032, %r1031;
	sub.s32 	%r198, 31, %r1032;
	and.b32  	%r1033, %r727, %r1031;
	popc.b32 	%r199, %r1033;
	setp.ne.s32 	%p119, %r309, %r198;
	mov.b32 	%r2001, 0;
	@%p119 bra 	$L__BB25_195;
	shl.b32 	%r1034, %r1020, 2;
	add.s32 	%r1035, %r152, %r1034;
	atom.shared.add.u32 	%r2001, [%r1035], %r199;
$L__BB25_195:
	ld.param.u32 	%r1901, [_ZN3cub18CUB_300001_SM_10006detail10radix_sort29DeviceRadixSortOnesweepKernelINS1_5radix10policy_hubIifyE10Policy1000ELNS0_9SortOrderE0EifyiiNS1_21identity_decomposer_tEEEvPT5_SB_PT3_PKSC_PT1_PKSG_PT2_PKSK_T4_iiT6__param_9];
	shfl.sync.idx.b32	%r1061|%p120, %r2001, %r198, 31, -1;
	add.s32 	%r202, %r199, %r1061;
	shr.u32 	%r1062, %r1985, %r1901;
	and.b32  	%r1058, %r1062, %r154;
	mov.b32 	%r1038, 1;
	// begin inline asm
	{
    .reg .pred p;
    and.b32 %r1036, %r1058, %r1038;    setp.ne.u32 p, %r1036, 0;
    vote.ballot.sync.b32 %r1036, p, 0xffffffff;
    @!p not.b32 %r1036, %r1036;
}

	// end inline asm
	mov.b32 	%r1041, 2;
	// begin inline asm
	{
    .reg .pred p;
    and.b32 %r1039, %r1058, %r1041;    setp.ne.u32 p, %r1039, 0;
    vote.ballot.sync.b32 %r1039, p, 0xffffffff;
    @!p not.b32 %r1039, %r1039;
}

	// end inline asm
	and.b32  	%r1063, %r1039, %r1036;
	mov.b32 	%r1044, 4;
	// begin inline asm
	{
    .reg .pred p;
    and.b32 %r1042, %r1058, %r1044;    setp.ne.u32 p, %r1042, 0;
    vote.ballot.sync.b32 %r1042, p, 0xffffffff;
    @!p not.b32 %r1042, %r1042;
}

	// end inline asm
	and.b32  	%r1064, %r1042, %r1063;
	mov.b32 	%r1047, 8;
	// begin inline asm
	{
    .reg .pred p;
    and.b32 %r1045, %r1058, %r1047;    setp.ne.u32 p, %r1045, 0;
    vote.ballot.sync.b32 %r1045, p, 0xffffffff;
    @!p not.b32 %r1045, %r1045;
}

	// end inline asm
	and.b32  	%r1065, %r1045, %r1064;
	mov.b32 	%r1050, 16;
	// begin inline asm
	{
    .reg .pred p;
    and.b32 %r1048, %r1058, %r1050;    setp.ne.u32 p, %r1048, 0;
    vote.ballot.sync.b32 %r1048, p, 0xffffffff;
    @!p not.b32 %r1048, %r1048;
}

	// end inline asm
	and.b32  	%r1066, %r1048, %r1065;
	mov.b32 	%r1053, 32;
	// begin inline asm
	{
    .reg .pred p;
    and.b32 %r1051, %r1058, %r1053;    setp.ne.u32 p, %r1051, 0;
    vote.ballot.sync.b32 %r1051, p, 0xffffffff;
    @!p not.b32 %r1051, %r1051;
}

	// end inline asm
	and.b32  	%r1067, %r1051, %r1066;
	mov.b32 	%r1056, 64;
	// begin inline asm
	{
    .reg .pred p;
    and.b32 %r1054, %r1058, %r1056;    setp.ne.u32 p, %r1054, 0;
    vote.ballot.sync.b32 %r1054, p, 0xffffffff;
    @!p not.b32 %r1054, %r1054;
}

	// end inline asm
	and.b32  	%r1068, %r1054, %r1067;
	mov.b32 	%r1059, 128;
	// begin inline asm
	{
    .reg .pred p;
    and.b32 %r1057, %r1058, %r1059;    setp.ne.u32 p, %r1057, 0;
    vote.ballot.sync.b32 %r1057, p, 0xffffffff;
    @!p not.b32 %r1057, %r1057;
}

	// end inline asm
	and.b32  	%r1069, %r1057, %r1068;
	clz.b32 	%r1070, %r1069;
	sub.s32 	%r204, 31, %r1070;
	and.b32  	%r1071, %r727, %r1069;
	popc.b32 	%r205, %r1071;
	setp.ne.s32 	%p121, %r309, %r204;
	mov.b32 	%r2002, 0;
	@%p121 bra 	$L__BB25_197;
	shl.b32 	%r1072, %r1058, 2;
	add.s32 	%r1073, %r152, %r1072;
	atom.shared.add.u32 	%r2002, [%r1073], %r205;
$L__BB25_197:
	ld.param.u32 	%r1902, [_ZN3cub18CUB_300001_SM_10006detail10radix_sort29DeviceRadixSortOnesweepKernelINS1_5radix10policy_hubIifyE10Policy1000ELNS0_9SortOrderE0EifyiiNS1_21identity_decomposer_tEEEvPT5_SB_PT3_PKSC_PT1_PKSG_PT2_PKSK_T4_iiT6__param_9];
	shfl.sync.idx.b32	%r1099|%p122, %r2002, %r204, 31, -1;
	add.s32 	%r208, %r205, %r1099;
	shr.u32 	%r1100, %r1984, %r1902;
	and.b32  	%r1096, %r1100, %r154;
	mov.b32 	%r1076, 1;
	// begin inline asm
	{
    .reg .pred p;
    and.b32 %r1074, %r1096, %r1076;    setp.ne.u32 p, %r1074, 0;
    vote.ballot.sync.b32 %r1074, p, 0xffffffff;
    @!p not.b32 %r1074, %r1074;
}

	// end inline asm
	mov.b32 	%r1079, 2;
	// begin inline asm
	{
    .reg .pred p;
    and.b32 %r1077, %r1096, %r1079;    setp.ne.u32 p, %r1077, 0;
    vote.ballot.sync.b32 %r1077, p, 0xffffffff;
    @!p not.b32 %r1077, %r1077;
}

	// end inline asm
	and.b32  	%r1101, %r1077, %r1074;
	mov.b32 	%r1082, 4;
	// begin inline asm
	{
    .reg .pred p;
    and.b32 %r1080, %r1096, %r1082;    setp.ne.u32 p, %r1080, 0;
    vote.ballot.sync.b32 %r1080, p, 0xffffffff;
    @!p not.b32 %r1080, %r1080;
}

	// end inline asm
	and.b32  	%r1102, %r1080, %r1101;
	mov.b32 	%r1085, 8;
	// begin inline asm
	{
    .reg .pred p;
    and.b32 %r1083, %r1096, %r1085;    setp.ne.u32 p, %r1083, 0;
    vote.ballot.sync.b32 %r1083, p, 0xffffffff;
    @!p not.b32 %r1083, %r1083;
}

	// end inline asm
	and.b32  	%r1103, %r1083, %r1102;
	mov.b32 	%r1088, 16;
	// begin inline asm
	{
    .reg .pred p;
    and.b32 %r1086, %r1096, %r1088;    setp.ne.u32 p, %r1086, 0;
    vote.ballot.sync.b32 %r1086, p, 0xffffffff;
    @!p not.b32 %r1086, %r1086;
}

	// end inline asm
	and.b32  	%r1104, %r1086, %r1103;
	mov.b32 	%r1091, 32;
	// begin inline asm
	{
    .reg .pred p;
    and.b32 %r1089, %r1096, %r1091;    setp.ne.u32 p, %r1089, 0;
    vote.ballot.sync.b32 %r1089, p, 0xffffffff;
    @!p not.b32 %r1089, %r1089;
}

	// end inline asm
	and.b32  	%r1105, %r1089, %r1104;
	mov.b32 	%r1094, 64;
	// begin inline asm
	{
    .reg .pred p;
    and.b32 %r1092, %r1096, %r1094;    setp.ne.u32 p, %r1092, 0;
    vote.ballot.sync.b32 %r1092, p, 0xffffffff;
    @!p not.b32 %r1092, %r1092;
}

	// end inline asm
	and.b32  	%r1106, %r1092, %r1105;
	mov.b32 	%r1097, 128;
	// begin inline asm
	{
    .reg .pred p;
    and.b32 %r1095, %r1096, %r1097;    setp.ne.u32 p, %r1095, 0;
    vote.ballot.sync.b32 %r1095, p, 0xffffffff;
    @!p not.b32 %r1095, %r1095;
}

	// end inline asm
	and.b32  	%r1107, %r1095, %r1106;
	clz.b32 	%r1108, %r1107;
	sub.s32 	%r210, 31, %r1108;
	and.b32  	%r1109, %r727, %r1107;
	popc.b32 	%r211, %r1109;
	setp.ne.s32 	%p123, %r309, %r210;
	mov.b32 	%r2003, 0;
	@%p123 bra 	$L__BB25_199;
	shl.b32 	%r1114, %r1096, 2;
	add.s32 	%r1115, %r152, %r1114;
	atom.shared.add.u32 	%r2003, [%r1115], %r211;
$L__BB25_199:
	ld.param.u32 	%r1903, [_ZN3cub18CUB_300001_SM_10006detail10radix_sort29DeviceRadixSortOnesweepKernelINS1_5radix10policy_hubIifyE10Policy1000ELNS0_9SortOrderE0EifyiiNS1_21identity_decomposer_tEEEvPT5_SB_PT3_PKSC_PT1_PKSG_PT2_PKSK_T4_iiT6__param_9];
	shfl.sync.idx.b32	%r1141|%p124, %r2003, %r210, 31, -1;
	add.s32 	%r214, %r211, %r1141;
	shr.u32 	%r1142, %r1983, %r1903;
	and.b32  	%r1138, %r1142, %r154;
	mov.b32 	%r1118, 1;
	// begin inline asm
	{
    .reg .pred p;
    and.b32 %r1116, %r1138, %r1118;    setp.ne.u32 p, %r1116, 0;
    vote.ballot.sync.b32 %r1116, p, 0xffffffff;
    @!p not.b32 %r1116, %r1116;
}

	// end inline asm
	mov.b32 	%r1121, 2;
	// begin inline asm
	{
    .reg .pred p;
    and.b32 %r1119, %r1138, %r1121;    setp.ne.u32 p, %r1119, 0;
    vote.ballot.sync.b32 %r1119, p, 0xffffffff;
    @!p not.b32 %r1119, %r1119;
}

	// end inline asm
	and.b32  	%r1143, %r1119, %r1116;
	mov.b32 	%r1124, 4;
	// begin inline asm
	{
    .reg .pred p;
    and.b32 %r1122, %r1138, %r1124;    setp.ne.u32 p, %r1122, 0;
    vote.ballot.sync.b32 %r1122, p, 0xffffffff;
    @!p not.b32 %r1122, %r1122;
}

	// end inline asm
	and.b32  	%r1144, %r1122, %r1143;
	mov.b32 	%r1127, 8;
	// begin inline asm
	{
    .reg .pred p;
    and.b32 %r1125, %r1138, %r1127;    setp.ne.u32 p, %r1125, 0;
    vote.ballot.sync.b32 %r1125, p, 0xffffffff;
    @!p not.b32 %r1125, %r1125;
}

	// end inline asm
	and.b32  	%r1145, %r1125, %r1144;
	mov.b32 	%r1130, 16;
	// begin inline asm
	{
    .reg .pred p;
    and.b32 %r1128, %r1138, %r1130;    setp.ne.u32 p, %r1128, 0;
    vote.ballot.sync.b32 %r1128, p, 0xffffffff;
    @!p not.b32 %r1128, %r1128;
}

	// end inline asm
	and.b32  	%r1146, %r1128, %r1145;
	mov.b32 	%r1133, 32;
	// begin inline asm
	{
    .reg .pred p;
    and.b32 %r1131, %r1138, %r1133;    setp.ne.u32 p, %r1131, 0;
    vote.ballot.sync.b32 %r1131, p, 0xffffffff;
    @!p not.b32 %r1131, %r1131;
}

	// end inline asm
	and.b32  	%r1147, %r1131, %r1146;
	mov.b32 	%r1136, 64;
	// begin inline asm
	{
    .reg .pred p;
    and.b32 %r1134, %r1138, %r1136;    setp.ne.u32 p, %r1134, 0;
    vote.ballot.sync.b32 %r1134, p, 0xffffffff;
    @!p not.b32 %r1134, %r1134;
}

	// end inline asm
	and.b32  	%r1148, %r1134, %r1147;
	mov.b32 	%r1139, 128;
	// begin inline asm
	{
    .reg .pred p;
    and.b32 %r1137, %r1138, %r1139;    setp.ne.u32 p, %r1137, 0;
    vote.ballot.sync.b32 %r1137, p, 0xffffffff;
    @!p not.b32 %r1137, %r1137;
}

	// end inline asm
	and.b32  	%r1149, %r1137, %r1148;
	clz.b32 	%r1150, %r1149;
	sub.s32 	%r216, 31, %r1150;
	and.b32  	%r1151, %r727, %r1149;
	popc.b32 	%r217, %r1151;
	setp.ne.s32 	%p125, %r309, %r216;
	mov.b32 	%r2004, 0;
	@%p125 bra 	$L__BB25_201;
	shl.b32 	%r1156, %r1138, 2;
	add.s32 	%r1157, %r152, %r1156;
	atom.shared.add.u32 	%r2004, [%r1157], %r217;
$L__BB25_201:
	ld.param.u32 	%r1904, [_ZN3cub18CUB_300001_SM_10006detail10radix_sort29DeviceRadixSortOnesweepKernelINS1_5radix10policy_hubIifyE10Policy1000ELNS0_9SortOrderE0EifyiiNS1_21identity_decomposer_tEEEvPT5_SB_PT3_PKSC_PT1_PKSG_PT2_PKSK_T4_iiT6__param_9];
	shfl.sync.idx.b32	%r1183|%p126, %r2004, %r216, 31, -1;
	add.s32 	%r220, %r217, %r1183;
	shr.u32 	%r1184, %r1982, %r1904;
	and.b32  	%r1180, %r1184, %r154;
	mov.b32 	%r1160, 1;
	// begin inline asm
	{
    .reg .pred p;
    and.b32 %r1158, %r1180, %r1160;    setp.ne.u32 p, %r1158, 0;
    vote.ballot.sync.b32 %r1158, p, 0xffffffff;
    @!p not.b32 %r1158, %r1158;
}

	// end inline asm
	mov.b32 	%r1163, 2;
	// begin inline asm
	{
    .reg .pred p;
    and.b32 %r1161, %r1180, %r1163;    setp.ne.u32 p, %r1161, 0;
    vote.ballot.sync.b32 %r1161, p, 0xffffffff;
    @!p not.b32 %r1161, %r1161;
}

	// end inline asm
	and.b32  	%r1185, %r1161, %r1158;
	mov.b32 	%r1166, 4;
	// begin inline asm
	{
    .reg .pred p;
    and.b32 %r1164, %r1180, %r1166;    setp.ne.u32 p, %r1164, 0;
    vote.ballot.sync.b32 %r1164, p, 0xffffffff;
    @!p not.b32 %r1164, %r1164;
}

	// end inline asm
	and.b32  	%r1186, %r1164, %r1185;
	mov.b32 	%r1169, 8;
	// begin inline asm
	{
    .reg .pred p;
    and.b32 %r1167, %r1180, %r1169;    setp.ne.u32 p, %r1167, 0;
    vote.ballot.sync.b32 %r1167, p, 0xffffffff;
    @!p not.b32 %r1167, %r1167;
}

	// end inline asm
	and.b32  	%r1187, %r1167, %r1186;
	mov.b32 	%r1172, 16;
	// begin inline asm
	{
    .reg .pred p;
    and.b32 %r1170, %r1180, %r1172;    setp.ne.u32 p, %r1170, 0;
    vote.ballot.sync.b32 %r1170, p, 0xffffffff;
    @!p not.b32 %r1170, %r1170;
}

	// end inline asm
	and.b32  	%r1188, %r1170, %r1187;
	mov.b32 	%r1175, 32;
	// begin inline asm
	{
    .reg .pred p;
    and.b32 %r1173, %r1180, %r1175;    setp.ne.u32 p, %r1173, 0;
    vote.ballot.sync.b32 %r1173, p, 0xffffffff;
    @!p not.b32 %r1173, %r1173;
}

	// end inline asm
	and.b32  	%r1189, %r1173, %r1188;
	mov.b32 	%r1178, 64;
	// begin inline asm
	{
    .reg .pred p;
    and.b32 %r1176, %r1180, %r1178;    setp.ne.u32 p, %r1176, 0;
    vote.ballot.sync.b32 %r1176, p, 0xffffffff;
    @!p not.b32 %r1176, %r1176;
}

	// end inline asm
	and.b32  	%r1190, %r1176, %r1189;
	mov.b32 	%r1181, 128;
	// begin inline asm
	{
    .reg .pred p;
    and.b32 %r1179, %r1180, %r1181;    setp.ne.u32 p, %r1179, 0;
    vote.ballot.sync.b32 %r1179, p, 0xffffffff;
    @!p not.b32 %r1179, %r1179;
}

	// end inline asm
	and.b32  	%r1191, %r1179, %r1190;
	clz.b32 	%r1192, %r1191;
	sub.s32 	%r222, 31, %r1192;
	and.b32  	%r1193, %r727, %r1191;
	popc.b32 	%r223, %r1193;
	setp.ne.s32 	%p127, %r309, %r222;
	mov.b32 	%r2005, 0;
	@%p127 bra 	$L__BB25_203;
	shl.b32 	%r1198, %r1180, 2;
	add.s32 	%r1199, %r152, %r1198;
	atom.shared.add.u32 	%r2005, [%r1199], %r223;
$L__BB25_203:
	ld.param.u32 	%r1905, [_ZN3cub18CUB_300001_SM_10006detail10radix_sort29DeviceRadixSortOnesweepKernelINS1_5radix10policy_hubIifyE10Policy1000ELNS0_9SortOrderE0EifyiiNS1_21identity_decomposer_tEEEvPT5_SB_PT3_PKSC_PT1_PKSG_PT2_PKSK_T4_iiT6__param_9];
	shfl.sync.idx.b32	%r1225|%p128, %r2005, %r222, 31, -1;
	add.s32 	%r226, %r223, %r1225;
	shr.u32 	%r1226, %r1981, %r1905;
	and.b32  	%r1222, %r1226, %r154;
	mov.b32 	%r1202, 1;
	// begin inline asm
	{
    .reg .pred p;
    and.b32 %r1200, %r1222, %r1202;    setp.ne.u32 p, %r1200, 0;
    vote.ballot.sync.b32 %r1200, p, 0xffffffff;
    @!p not.b32 %r1200, %r1200;
}

	// end inline asm
	mov.b32 	%r1205, 2;
	// begin inline asm
	{
    .reg .pred p;
    and.b32 %r1203, %r1222, %r1205;    setp.ne.u32 p, %r1203, 0;
    vote.ballot.sync.b32 %r1203, p, 0xffffffff;
    @!p not.b32 %r1203, %r1203;
}

	// end inline asm
	and.b32  	%r1227, %r1203, %r1200;
	mov.b32 	%r1208, 4;
	// begin inline asm
	{
    .reg .pred p;
    and.b32 %r1206, %r1222, %r1208;    setp.ne.u32 p, %r1206, 0;
    vote.ballot.sync.b32 %r1206, p, 0xffffffff;
    @!p not.b32 %r1206, %r1206;
}

	// end inline asm
	and.b32  	%r1228, %r1206, %r1227;
	mov.b32 	%r1211, 8;
	// begin inline asm
	{
    .reg .pred p;
    and.b32 %r1209, %r1222, %r1211;    setp.ne.u32 p, %r1209, 0;
    vote.ballot.sync.b32 %r1209, p, 0xffffffff;
    @!p not.b32 %r1209, %r1209;
}

	// end inline asm
	and.b32  	%r1229, %r1209, %r1228;
	mov.b32 	%r1214, 16;
	// begin inline asm
	{
    .reg .pred p;
    and.b32 %r1212, %r1222, %r1214;    setp.ne.u32 p, %r1212, 0;
    vote.ballot.sync.b32 %r1212, p, 0xffffffff;
    @!p not.b32 %r1212, %r1212;
}

	// end inline asm
	and.b32  	%r1230, %r1212, %r1229;
	mov.b32 	%r1217, 32;
	// begin inline asm
	{
    .reg .pred p;
    and.b32 %r1215, %r1222, %r1217;    setp.ne.u32 p, %r1215, 0;
    vote.ballot.sync.b32 %r1215, p, 0xffffffff;
    @!p not.b32 %r1215, %r1215;
}

	// end inline asm
	and.b32  	%r1231, %r1215, %r1230;
	mov.b32 	%r1220, 64;
	// begin inline asm
	{
    .reg .pred p;
    and.b32 %r1218, %r1222, %r1220;    setp.ne.u32 p, %r1218, 0;
    vote.ballot.sync.b32 %r1218, p, 0xffffffff;
    @!p not.b32 %r1218, %r1218;
}

	// end inline asm
	and.b32  	%r1232, %r1218, %r1231;
	mov.b32 	%r1223, 128;
	// begin inline asm
	{
    .reg .pred p;
    and.b32 %r1221, %r1222, %r1223;    setp.ne.u32 p, %r1221, 0;
    vote.ballot.sync.b32 %r1221, p, 0xffffffff;
    @!p not.b32 %r1221, %r1221;
}

	// end inline asm
	and.b32  	%r1233, %r1221, %r1232;
	clz.b32 	%r1234, %r1233;
	sub.s32 	%r228, 31, %r1234;
	and.b32  	%r1235, %r727, %r1233;
	popc.b32 	%r229, %r1235;
	setp.ne.s32 	%p129, %r309, %r228;
	mov.b32 	%r2006, 0;
	@%p129 bra 	$L__BB25_205;
	shl.b32 	%r1240, %r1222, 2;
	add.s32 	%r1241, %r152, %r1240;
	atom.shared.add.u32 	%r2006, [%r1241], %r229;
$L__BB25_205:
	ld.param.u32 	%r1906, [_ZN3cub18CUB_300001_SM_10006detail10radix_sort29DeviceRadixSortOnesweepKernelINS1_5radix10policy_hubIifyE10Policy1000ELNS0_9SortOrderE0EifyiiNS1_21identity_decomposer_tEEEvPT5_SB_PT3_PKSC_PT1_PKSG_PT2_PKSK_T4_iiT6__param_9];
	shfl.sync.idx.b32	%r1267|%p130, %r2006, %r228, 31, -1;
	add.s32 	%r232, %r229, %r1267;
	shr.u32 	%r1268, %r1980, %r1906;
	and.b32  	%r1264, %r1268, %r154;
	mov.b32 	%r1244, 1;
	// begin inline asm
	{
    .reg .pred p;
    and.b32 %r1242, %r1264, %r1244;    setp.ne.u32 p, %r1242, 0;
    vote.ballot.sync.b32 %r1242, p, 0xffffffff;
    @!p not.b32 %r1242, %r1242;
}

	// end inline asm
	mov.b32 	%r1247, 2;
	// begin inline asm
	{
    .reg .pred p;
    and.b32 %r1245, %r1264, %r1247;    setp.ne.u32 p, %r1245, 0;
    vote.ballot.sync.b32 %r1245, p, 0xffffffff;
    @!p not.b32 %r1245, %r1245;
}

	// end inline asm
	and.b32  	%r1269, %r1245, %r1242;
	mov.b32 	%r1250, 4;
	// begin inline asm
	{
    .reg .pred p;
    and.b32 %r1248, %r1264, %r1250;    setp.ne.u32 p, %r1248, 0;
    vote.ballot.sync.b32 %r1248, p, 0xffffffff;
    @!p not.b32 %r1248, %r1248;
}

	// end inline asm
	and.b32  	%r1270, %r1248, %r1269;
	mov.b32 	%r1253, 8;
	// begin inline asm
	{
    .reg .pred p;
    and.b32 %r1251, %r1264, %r1253;    setp.ne.u32 p, %r1251, 0;
    vote.ballot.sync.b32 %r1251, p, 0xffffffff;
    @!p not.b32 %r1251, %r1251;
}

	// end inline asm
	and.b32  	%r1271, %r1251, %r1270;
	mov.b32 	%r1256, 16;
	// begin inline asm
	{
    .reg .pred p;
    and.b32 %r1254, %r1264, %r1256;    setp.ne.u32 p, %r1254, 0;
    vote.ballot.sync.b32 %r1254, p, 0xffffffff;
    @!p not.b32 %r1254, %r1254;
}

	// end inline asm
	and.b32  	%r1272, %r1254, %r1271;
	mov.b32 	%r1259, 32;
	// begin inline asm
	{
    .reg .pred p;
    and.b32 %r1257, %r1264, %r1259;    setp.ne.u32 p, %r1257, 0;
    vote.ballot.sync.b32 %r1257, p, 0xffffffff;
    @!p not.b32 %r1257, %r1257;
}

	// end inline asm
	and.b32  	%r1273, %r1257, %r1272;
	mov.b32 	%r1262, 64;
	// begin inline asm
	{
    .reg .pred p;
    and.b32 %r1260, %r1264, %r1262;    setp.ne.u32 p, %r1260, 0;
    vote.ballot.sync.b32 %r1260, p, 0xffffffff;
    @!p not.b32 %r1260, %r1260;
}

	// end inline asm
	and.b32  	%r1274, %r1260, %r1273;
	mov.b32 	%r1265, 128;
	// begin inline asm
	{
    .reg .pred p;
    and.b32 %r1263, %r1264, %r1265;    setp.ne.u32 p, %r1263, 0;
    vote.ballot.sync.b32 %r1263, p, 0xffffffff;
    @!p not.b32 %r1263, %r1263;
}

	// end inline asm
	and.b32  	%r1275, %r1263, %r1274;
	clz.b32 	%r1276, %r1275;
	sub.s32 	%r234, 31, %r1276;
	and.b32  	%r1277, %r727, %r1275;
	popc.b32 	%r235, %r1277;
	setp.ne.s32 	%p131, %r309, %r234;
	mov.b32 	%r2007, 0;
	@%p131 bra 	$L__BB25_207;
	shl.b32 	%r1282, %r1264, 2;
	add.s32 	%r1283, %r152, %r1282;
	atom.shared.add.u32 	%r2007, [%r1283], %r235;
$L__BB25_207:
	ld.param.u32 	%r1907, [_ZN3cub18CUB_300001_SM_10006detail10radix_sort29DeviceRadixSortOnesweepKernelINS1_5radix10policy_hubIifyE10Policy1000ELNS0_9SortOrderE0EifyiiNS1_21identity_decomposer_tEEEvPT5_SB_PT3_PKSC_PT1_PKSG_PT2_PKSK_T4_iiT6__param_9];
	shfl.sync.idx.b32	%r1309|%p132, %r2007, %r234, 31, -1;
	add.s32 	%r238, %r235, %r1309;
	shr.u32 	%r1310, %r1979, %r1907;
	and.b32  	%r1306, %r1310, %r154;
	mov.b32 	%r1286, 1;
	// begin inline asm
	{
    .reg .pred p;
    and.b32 %r1284, %r1306, %r1286;    setp.ne.u32 p, %r1284, 0;
    vote.ballot.sync.b32 %r1284, p, 0xffffffff;
    @!p not.b32 %r1284, %r1284;
}

	// end inline asm
	mov.b32 	%r1289, 2;
	// begin inline asm
	{
    .reg .pred p;
    and.b32 %r1287, %r1306, %r1289;    setp.ne.u32 p, %r1287, 0;
    vote.ballot.sync.b32 %r1287, p, 0xffffffff;
    @!p not.b32 %r1287, %r1287;
}

	// end inline asm
	and.b32  	%r1311, %r1287, %r1284;
	mov.b32 	%r1292, 4;
	// begin inline asm
	{
    .reg .pred p;
    and.b32 %r1290, %r1306, %r1292;    setp.ne.u32 p, %r1290, 0;
    vote.ballot.sync.b32 %r1290, p, 0xffffffff;
    @!p not.b32 %r1290, %r1290;
}

	// end inline asm
	and.b32  	%r1312, %r1290, %r1311;
	mov.b32 	%r1295, 8;
	// begin inline asm
	{
    .reg .pred p;
    and.b32 %r1293, %r1306, %r1295;    setp.ne.u32 p, %r1293, 0;
    vote.ballot.sync.b32 %r1293, p, 0xffffffff;
    @!p not.b32 %r1293, %r1293;
}

	// end inline asm
	and.b32  	%r1313, %r1293, %r1312;
	mov.b32 	%r1298, 16;
	// begin inline asm
	{
    .reg .pred p;
    and.b32 %r1296, %r1306, %r1298;    setp.ne.u32 p, %r1296, 0;
    vote.ballot.sync.b32 %r1296, p, 0xffffffff;
    @!p not.b32 %r1296, %r1296;
}

	// end inline asm
	and.b32  	%r1314, %r1296, %r1313;
	mov.b32 	%r1301, 32;
	// begin inline asm
	{
    .reg .pred p;
    and.b32 %r1299, %r1306, %r1301;    setp.ne.u32 p, %r1299, 0;
    vote.ballot.sync.b32 %r1299, p, 0xffffffff;
    @!p not.b32 %r1299, %r1299;
}

	// end inline asm
	and.b32  	%r1315, %r1299, %r1314;
	mov.b32 	%r1304, 64;
	// begin inline asm
	{
    .reg .pred p;
    and.b32 %r1302, %r1306, %r1304;    setp.ne.u32 p, %r1302, 0;
    vote.ballot.sync.b32 %r1302, p, 0xffffffff;
    @!p not.b32 %r1302, %r1302;
}

	// end inline asm
	and.b32  	%r1316, %r1302, %r1315;
	mov.b32 	%r1307, 128;
	// begin inline asm
	{
    .reg .pred p;
    and.b32 %r1305, %r1306, %r1307;    setp.ne.u32 p, %r1305, 0;
    vote.ballot.sync.b32 %r1305, p, 0xffffffff;
    @!p not.b32 %r1305, %r1305;
}

	// end inline asm
	and.b32  	%r1317, %r1305, %r1316;
	clz.b32 	%r1318, %r1317;
	sub.s32 	%r240, 31, %r1318;
	and.b32  	%r1319, %r727, %r1317;
	popc.b32 	%r241, %r1319;
	setp.ne.s32 	%p133, %r309, %r240;
	mov.b32 	%r2008, 0;
	@%p133 bra 	$L__BB25_209;
	shl.b32 	%r1324, %r1306, 2;
	add.s32 	%r1325, %r152, %r1324;
	atom.shared.add.u32 	%r2008, [%r1325], %r241;
$L__BB25_209:
	ld.param.u32 	%r1908, [_ZN3cub18CUB_300001_SM_10006detail10radix_sort29DeviceRadixSortOnesweepKernelINS1_5radix10policy_hubIifyE10Policy1000ELNS0_9SortOrderE0EifyiiNS1_21identity_decomposer_tEEEvPT5_SB_PT3_PKSC_PT1_PKSG_PT2_PKSK_T4_iiT6__param_9];
	shfl.sync.idx.b32	%r1351|%p134, %r2008, %r240, 31, -1;
	add.s32 	%r244, %r241, %r1351;
	shr.u32 	%r1352, %r1978, %r1908;
	and.b32  	%r1348, %r1352, %r154;
	mov.b32 	%r1328, 1;
	// begin inline asm
	{
    .reg .pred p;
    and.b32 %r1326, %r1348, %r1328;    setp.ne.u32 p, %r1326, 0;
    vote.ballot.sync.b32 %r1326, p, 0xffffffff;
    @!p not.b32 %r1326, %r1326;
}

	// end inline asm
	mov.b32 	%r1331, 2;
	// begin inline asm
	{
    .reg .pred p;
    and.b32 %r1329, %r1348, %r1331;    setp.ne.u32 p, %r1329, 0;
    vote.ballot.sync.b32 %r1329, p, 0xffffffff;
    @!p not.b32 %r1329, %r1329;
}

	// end inline asm
	and.b32  	%r1353, %r1329, %r1326;
	mov.b32 	%r1334, 4;
	// begin inline asm
	{
    .reg .pred p;
    and.b32 %r1332, %r1348, %r1334;    setp.ne.u32 p, %r1332, 0;
    vote.ballot.sync.b32 %r1332, p, 0xffffffff;
    @!p not.b32 %r1332, %r1332;
}

	// end inline asm
	and.b32  	%r1354, %r1332, %r1353;
	mov.b32 	%r1337, 8;
	// begin inline asm
	{
    .reg .pred p;
    and.b32 %r1335, %r1348, %r1337;    setp.ne.u32 p, %r1335, 0;
    vote.ballot.sync.b32 %r1335, p, 0xffffffff;
    @!p not.b32 %r1335, %r1335;
}

	// end inline asm
	and.b32  	%r1355, %r1335, %r1354;
	mov.b32 	%r1340, 16;
	// begin inline asm
	{
    .reg .pred p;
    and.b32 %r1338, %r1348, %r1340;    setp.ne.u32 p, %r1338, 0;
    vote.ballot.sync.b32 %r1338, p, 0xffffffff;
    @!p not.b32 %r1338, %r1338;
}

	// end inline asm
	and.b32  	%r1356, %r1338, %r1355;
	mov.b32 	%r1343, 32;
	// begin inline asm
	{
    .reg .pred p;
    and.b32 %r1341, %r1348, %r1343;    setp.ne.u32 p, %r1341, 0;
    vote.ballot.sync.b32 %r1341, p, 0xffffffff;
    @!p not.b32 %r1341, %r1341;
}

	// end inline asm
	and.b32  	%r1357, %r1341, %r1356;
	mov.b32 	%r1346, 64;
	// begin inline asm
	{
    .reg .pred p;
    and.b32 %r1344, %r1348, %r1346;    setp.ne.u32 p, %r1344, 0;
    vote.ballot.sync.b32 %r1344, p, 0xffffffff;
    @!p not.b32 %r1344, %r1344;
}

	// end inline asm
	and.b32  	%r1358, %r1344, %r1357;
	mov.b32 	%r1349, 128;
	// begin inline asm
	{
    .reg .pred p;
    and.b32 %r1347, %r1348, %r1349;    setp.ne.u32 p, %r1347, 0;
    vote.ballot.sync.b32 %r1347, p, 0xffffffff;
    @!p not.b32 %r1347, %r1347;
}

	// end inline asm
	and.b32  	%r1359, %r1347, %r1358;
	clz.b32 	%r1360, %r1359;
	sub.s32 	%r246, 31, %r1360;
	and.b32  	%r1361, %r727, %r1359;
	popc.b32 	%r247, %r1361;
	setp.ne.s32 	%p135, %r309, %r246;
	mov.b32 	%r2009, 0;
	@%p135 bra 	$L__BB25_211;
	shl.b32 	%r1366, %r1348, 2;
	add.s32 	%r1367, %r152, %r1366;
	atom.shared.add.u32 	%r2009, [%r1367], %r247;
$L__BB25_211:
	ld.param.u32 	%r1909, [_ZN3cub18CUB_300001_SM_10006detail10radix_sort29DeviceRadixSortOnesweepKernelINS1_5radix10policy_hubIifyE10Policy1000ELNS0_9SortOrderE0EifyiiNS1_21identity_decomposer_tEEEvPT5_SB_PT3_PKSC_PT1_PKSG_PT2_PKSK_T4_iiT6__param_9];
	shfl.sync.idx.b32	%r1393|%p136, %r2009, %r246, 31, -1;
	add.s32 	%r250, %r247, %r1393;
	shr.u32 	%r1394, %r1977, %r1909;
	and.b32  	%r1390, %r1394, %r154;
	mov.b32 	%r1370, 1;
	// begin inline asm
	{
    .reg .pred p;
    and.b32 %r1368, %r1390, %r1370;    setp.ne.u32 p, %r1368, 0;
    vote.ballot.sync.b32 %r1368, p, 0xffffffff;
    @!p not.b32 %r1368, %r1368;
}

	// end inline asm
	mov.b32 	%r1373, 2;
	// begin inline asm
	{
    .reg .pred p;
    and.b32 %r1371, %r1390, %r1373;    setp.ne.u32 p, %r1371, 0;
    vote.ballot.sync.b32 %r1371, p, 0xffffffff;
    @!p not.b32 %r1371, %r1371;
}

	// end inline asm
	and.b32  	%r1395, %r1371, %r1368;
	mov.b32 	%r1376, 4;
	// begin inline asm
	{
    .reg .pred p;
    and.b32 %r1374, %r1390, %r1376;    setp.ne.u32 p, %r1374, 0;
    vote.ballot.sync.b32 %r1374, p, 0xffffffff;
    @!p not.b32 %r1374, %r1374;
}

	// end inline asm
	and.b32  	%r1396, %r1374, %r1395;
	mov.b32 	%r1379, 8;
	// begin inline asm
	{
    .reg .pred p;
    and.b32 %r1377, %r1390, %r1379;    setp.ne.u32 p, %r1377, 0;
    vote.ballot.sync.b32 %r1377, p, 0xffffffff;
    @!p not.b32 %r1377, %r1377;
}

	// end inline asm
	and.b32  	%r1397, %r1377, %r1396;
	mov.b32 	%r1382, 16;
	// begin inline asm
	{
    .reg .pred p;
    and.b32 %r1380, %r1390, %r1382;    setp.ne.u32 p, %r1380, 0;
    vote.ballot.sync.b32 %r1380, p, 0xffffffff;
    @!p not.b32 %r1380, %r1380;
}

	// end inline asm
	and.b32  	%r1398, %r1380, %r1397;
	mov.b32 	%r1385, 32;
	// begin inline asm
	{
    .reg .pred p;
    and.b32 %r1383, %r1390, %r1385;    setp.ne.u32 p, %r1383, 0;
    vote.ballot.sync.b32 %r1383, p, 0xffffffff;
    @!p not.b32 %r1383, %r1383;
}

	// end inline asm
	and.b32  	%r1399, %r1383, %r1398;
	mov.b32 	%r1388, 64;
	// begin inline asm
	{
    .reg .pred p;
    and.b32 %r1386, %r1390, %r1388;    setp.ne.u32 p, %r1386, 0;
    vote.ballot.sync.b32 %r1386, p, 0xffffffff;
    @!p not.b32 %r1386, %r1386;
}

	// end inline asm
	and.b32  	%r1400, %r1386, %r1399;
	mov.b32 	%r1391, 128;
	// begin inline asm
	{
    .reg .pred p;
    and.b32 %r1389, %r1390, %r1391;    setp.ne.u32 p, %r1389, 0;
    vote.ballot.sync.b32 %r1389, p, 0xffffffff;
    @!p not.b32 %r1389, %r1389;
}

	// end inline asm
	and.b32  	%r1401, %r1389, %r1400;
	clz.b32 	%r1402, %r1401;
	sub.s32 	%r252, 31, %r1402;
	and.b32  	%r1403, %r727, %r1401;
	popc.b32 	%r253, %r1403;
	setp.ne.s32 	%p137, %r309, %r252;
	mov.b32 	%r2010, 0;
	@%p137 bra 	$L__BB25_213;
	shl.b32 	%r1408, %r1390, 2;
	add.s32 	%r1409, %r152, %r1408;
	atom.shared.add.u32 	%r2010, [%r1409], %r253;
$L__BB25_213:
	setp.gt.u32 	%p138, %r1, 255;
	shfl.sync.idx.b32	%r1410|%p139, %r2010, %r252, 31, -1;
	add.s32 	%r1411, %r253, %r1410;
	bar.sync 	0;
	shl.b32 	%r1412, %r160, 2;
	add.s32 	%r256, %r632, %r1412;
	st.shared.u32 	[%r256+-4], %r1993;
	shl.b32 	%r1414, %r166, 2;
	add.s32 	%r257, %r632, %r1414;
	st.shared.u32 	[%r257+-4], %r1992;
	shl.b32 	%r1415, %r172, 2;
	add.s32 	%r258, %r632, %r1415;
	st.shared.u32 	[%r258+-4], %r1991;
	shl.b32 	%r1416, %r178, 2;
	add.s32 	%r259, %r632, %r1416;
	st.shared.u32 	[%r259+-4], %r1990;
	shl.b32 	%r1417, %r184, 2;
	add.s32 	%r260, %r632, %r1417;
	st.shared.u32 	[%r260+-4], %r1989;
	shl.b32 	%r1418, %r190, 2;
	add.s32 	%r261, %r632, %r1418;
	st.shared.u32 	[%r261+-4], %r1988;
	shl.b32 	%r1419, %r196, 2;
	add.s32 	%r262, %r632, %r1419;
	st.shared.u32 	[%r262+-4], %r1987;
	shl.b32 	%r1420, %r202, 2;
	add.s32 	%r263, %r632, %r1420;
	st.shared.u32 	[%r263+-4], %r1986;
	shl.b32 	%r1421, %r208, 2;
	add.s32 	%r264, %r632, %r1421;
	st.shared.u32 	[%r264+-4], %r1985;
	shl.b32 	%r1422, %r214, 2;
	add.s32 	%r265, %r632, %r1422;
	st.shared.u32 	[%r265+-4], %r1984;
	shl.b32 	%r1423, %r220, 2;
	add.s32 	%r266, %r632, %r1423;
	st.shared.u32 	[%r266+-4], %r1983;
	shl.b32 	%r1424, %r226, 2;
	add.s32 	%r267, %r632, %r1424;
	st.shared.u32 	[%r267+-4], %r1982;
	shl.b32 	%r1425, %r232, 2;
	add.s32 	%r268, %r632, %r1425;
	st.shared.u32 	[%r268+-4], %r1981;
	shl.b32 	%r1426, %r238, 2;
	add.s32 	%r269, %r632, %r1426;
	st.shared.u32 	[%r269+-4], %r1980;
	shl.b32 	%r1427, %r244, 2;
	add.s32 	%r270, %r632, %r1427;
	st.shared.u32 	[%r270+-4], %r1979;
	shl.b32 	%r1428, %r250, 2;
	add.s32 	%r271, %r632, %r1428;
	st.shared.u32 	[%r271+-4], %r1978;
	shl.b32 	%r1429, %r1411, 2;
	add.s32 	%r272, %r632, %r1429;
	st.shared.u32 	[%r272+-4], %r1977;
	shl.b32 	%r1430, %r1, 3;
	add.s32 	%r1431, %r632, %r1430;
	add.s32 	%r273, %r1431, 26112;
	@%p138 bra 	$L__BB25_221;
	ld.param.u64 	%rd437, [_ZN3cub18CUB_300001_SM_10006detail10radix_sort29DeviceRadixSortOnesweepKernelINS1_5radix10policy_hubIifyE10Policy1000ELNS0_9SortOrderE0EifyiiNS1_21identity_decomposer_tEEEvPT5_SB_PT3_PKSC_PT1_PKSG_PT2_PKSK_T4_iiT6__param_3];
	cvta.to.global.u64 	%rd93, %rd437;
	shl.b64 	%rd94, %rd9, 3;
	add.s64 	%rd95, %rd93, %rd94;
	ld.global.u64 	%rd96, [%rd95];
	cvt.s64.s32 	%rd97, %r151;
	sub.s64 	%rd456, %rd96, %rd97;
	st.shared.u64 	[%r273], %rd456;
	setp.lt.s32 	%p140, %r3, 1;
	mov.u32 	%r2014, %r1972;
	@%p140 bra 	$L__BB25_220;
	mov.b32 	%r2012, -1;
	mov.u32 	%r2011, %r3;
	mov.u32 	%r2014, %r1972;
$L__BB25_216:
	ld.param.u64 	%rd430, [_ZN3cub18CUB_300001_SM_10006detail10radix_sort29DeviceRadixSortOnesweepKernelINS1_5radix10policy_hubIifyE10Policy1000ELNS0_9SortOrderE0EifyiiNS1_21identity_decomposer_tEEEvPT5_SB_PT3_PKSC_PT1_PKSG_PT2_PKSK_T4_iiT6__param_0];
	add.s32 	%r277, %r2011, -1;
	shl.b32 	%r1433, %r277, 8;
	add.s32 	%r1434, %r1433, %r1;
	cvta.to.global.u64 	%rd98, %rd430;
	mul.wide.s32 	%rd99, %r1434, 4;
	add.s64 	%rd19, %rd98, %rd99;
$L__BB25_217:
	membar.cta;
	ld.volatile.global.u32 	%r278, [%rd19];
	setp.eq.s32 	%p141, %r278, 0;
	@%p141 bra 	$L__BB25_217;
	and.b32  	%r1435, %r278, 1073741823;
	add.s32 	%r2014, %r1435, %r2014;
	setp.gt.s32 	%p142, %r278, -1;
	vote.sync.ballot.b32 	%r2012, %p142, %r2012;
	setp.gt.u32 	%p144, %r2011, 1;
	and.pred  	%p145, %p142, %p144;
	mov.u32 	%r2011, %r277;
	@%p145 bra 	$L__BB25_216;
	ld.shared.u64 	%rd456, [%r273];
$L__BB25_220:
	ld.param.u64 	%rd431, [_ZN3cub18CUB_300001_SM_10006detail10radix_sort29DeviceRadixSortOnesweepKernelINS1_5radix10policy_hubIifyE10Policy1000ELNS0_9SortOrderE0EifyiiNS1_21identity_decomposer_tEEEvPT5_SB_PT3_PKSC_PT1_PKSG_PT2_PKSK_T4_iiT6__param_0];
	or.b32  	%r1436, %r2014, -2147483648;
	cvta.to.global.u64 	%rd100, %rd431;
	shl.b32 	%r1437, %r3, 8;
	add.s32 	%r1438, %r1437, %r1;
	mul.wide.s32 	%rd101, %r1438, 4;
	add.s64 	%rd102, %rd100, %rd101;
	st.volatile.global.u32 	[%rd102], %r1436;
	sub.s32 	%r1439, %r2014, %r1972;
	cvt.s64.s32 	%rd103, %r1439;
	add.s64 	%rd104, %rd456, %rd103;
	st.shared.u64 	[%r273], %rd104;
$L__BB25_221:
	ld.param.u32 	%r1885, [_ZN3cub18CUB_300001_SM_10006detail10radix_sort29DeviceRadixSortOnesweepKernelINS1_5radix10policy_hubIifyE10Policy1000ELNS0_9SortOrderE0EifyiiNS1_21identity_decomposer_tEEEvPT5_SB_PT3_PKSC_PT1_PKSG_PT2_PKSK_T4_iiT6__param_8];
	ld.param.u64 	%rd434, [_ZN3cub18CUB_300001_SM_10006detail10radix_sort29DeviceRadixSortOnesweepKernelINS1_5radix10policy_hubIifyE10Policy1000ELNS0_9SortOrderE0EifyiiNS1_21identity_decomposer_tEEEvPT5_SB_PT3_PKSC_PT1_PKSG_PT2_PKSK_T4_iiT6__param_2];
	setp.gt.u32 	%p146, %r1, 255;
	mad.lo.s32 	%r282, %r3, 6528, 6528;
	setp.lt.s32 	%p147, %r282, %r1885;
	setp.eq.s64 	%p148, %rd434, 0;
	or.pred  	%p149, %p148, %p147;
	or.pred  	%p150, %p146, %p149;
	@%p150 bra 	$L__BB25_223;
	ld.param.u64 	%rd435, [_ZN3cub18CUB_300001_SM_10006detail10radix_sort29DeviceRadixSortOnesweepKernelINS1_5radix10policy_hubIifyE10Policy1000ELNS0_9SortOrderE0EifyiiNS1_21identity_decomposer_tEEEvPT5_SB_PT3_PKSC_PT1_PKSG_PT2_PKSK_T4_iiT6__param_2];
	ld.shared.u64 	%rd105, [%r273];
	cvt.s64.s32 	%rd106, %r1972;
	cvt.s64.s32 	%rd107, %r151;
	add.s64 	%rd108, %rd107, %rd106;
	add.s64 	%rd109, %rd108, %rd105;
	cvta.to.global.u64 	%rd110, %rd435;
	shl.b64 	%rd111, %rd9, 3;
	add.s64 	%rd112, %rd110, %rd111;
	st.global.u64 	[%rd112], %rd109;
$L__BB25_223:
	ld.param.u32 	%r1886, [_ZN3cub18CUB_300001_SM_10006detail10radix_sort29DeviceRadixSortOnesweepKernelINS1_5radix10policy_hubIifyE10Policy1000ELNS0_9SortOrderE0EifyiiNS1_21identity_decomposer_tEEEvPT5_SB_PT3_PKSC_PT1_PKSG_PT2_PKSK_T4_iiT6__param_8];
	ld.param.u64 	%rd438, [_ZN3cub18CUB_300001_SM_10006detail10radix_sort29DeviceRadixSortOnesweepKernelINS1_5radix10policy_hubIifyE10Policy1000ELNS0_9SortOrderE0EifyiiNS1_21identity_decomposer_tEEEvPT5_SB_PT3_PKSC_PT1_PKSG_PT2_PKSK_T4_iiT6__param_4];
	cvta.to.global.u64 	%rd22, %rd438;
	shl.b32 	%r1440, %r1, 2;
	add.s32 	%r283, %r632, %r1440;
	setp.gt.s32 	%p151, %r282, %r1886;
	bar.sync 	0;
	@%p151 bra 	$L__BB25_225;
	ld.param.u32 	%r1910, [_ZN3cub18CUB_300001_SM_10006detail10radix_sort29DeviceRadixSortOnesweepKernelINS1_5radix10policy_hubIifyE10Policy1000ELNS0_9SortOrderE0EifyiiNS1_21identity_decomposer_tEEEvPT5_SB_PT3_PKSC_PT1_PKSG_PT2_PKSK_T4_iiT6__param_9];
	ld.shared.u32 	%r1442, [%r283];
	shr.u32 	%r1443, %r1442, %r1910;
	and.b32  	%r1444, %r1443, %r154;
	shl.b32 	%r1445, %r1444, 3;
	add.s32 	%r1447, %r632, 26112;
	add.s32 	%r1448, %r1447, %r1445;
	ld.shared.u64 	%rd113, [%r1448];
	add.s64 	%rd114, %rd113, %rd9;
	xor.b32  	%r1449, %r1442, -2147483648;
	shl.b64 	%rd115, %rd114, 2;
	add.s64 	%rd116, %rd22, %rd115;
	st.global.u32 	[%rd116], %r1449;
	bar.warp.sync 	-1;
	ld.shared.u32 	%r1450, [%r283+1536];
	shr.u32 	%r1451, %r1450, %r1910;
	and.b32  	%r1452, %r1451, %r154;
	shl.b32 	%r1453, %r1452, 3;
	add.s32 	%r1454, %r1447, %r1453;
	ld.shared.u64 	%rd117, [%r1454];
	add.s64 	%rd118, %rd117, %rd9;
	xor.b32  	%r1455, %r1450, -2147483648;
	shl.b64 	%rd119, %rd118, 2;
	add.s64 	%rd120, %rd22, %rd119;
	st.global.u32 	[%rd120+1536], %r1455;
	bar.warp.sync 	-1;
	ld.shared.u32 	%r1456, [%r283+3072];
	shr.u32 	%r1457, %r1456, %r1910;
	and.b32  	%r1458, %r1457, %r154;
	shl.b32 	%r1459, %r1458, 3;
	add.s32 	%r1460, %r1447, %r1459;
	ld.shared.u64 	%rd121, [%r1460];
	add.s64 	%rd122, %rd121, %rd9;
	xor.b32  	%r1461, %r1456, -2147483648;
	shl.b64 	%rd123, %rd122, 2;
	add.s64 	%rd124, %rd22, %rd123;
	st.global.u32 	[%rd124+3072], %r1461;
	bar.warp.sync 	-1;
	ld.shared.u32 	%r1462, [%r283+4608];
	shr.u32 	%r1463, %r1462, %r1910;
	and.b32  	%r1464, %r1463, %r154;
	shl.b32 	%r1465, %r1464, 3;
	add.s32 	%r1466, %r1447, %r1465;
	ld.shared.u64 	%rd125, [%r1466];
	add.s64 	%rd126, %rd125, %rd9;
	xor.b32  	%r1467, %r1462, -2147483648;
	shl.b64 	%rd127, %rd126, 2;
	add.s64 	%rd128, %rd22, %rd127;
	st.global.u32 	[%rd128+4608], %r1467;
	bar.warp.sync 	-1;
	ld.shared.u32 	%r1468, [%r283+6144];
	shr.u32 	%r1469, %r1468, %r1910;
	and.b32  	%r1470, %r1469, %r154;
	shl.b32 	%r1471, %r1470, 3;
	add.s32 	%r1472, %r1447, %r1471;
	ld.shared.u64 	%rd129, [%r1472];
	add.s64 	%rd130, %rd129, %rd9;
	xor.b32  	%r1473, %r1468, -2147483648;
	shl.b64 	%rd131, %rd130, 2;
	add.s64 	%rd132, %rd22, %rd131;
	st.global.u32 	[%rd132+6144], %r1473;
	bar.warp.sync 	-1;
	ld.shared.u32 	%r1474, [%r283+7680];
	shr.u32 	%r1475, %r1474, %r1910;
	and.b32  	%r1476, %r1475, %r154;
	shl.b32 	%r1477, %r1476, 3;
	add.s32 	%r1478, %r1447, %r1477;
	ld.shared.u64 	%rd133, [%r1478];
	add.s64 	%rd134, %rd133, %rd9;
	xor.b32  	%r1479, %r1474, -2147483648;
	shl.b64 	%rd135, %rd134, 2;
	add.s64 	%rd136, %rd22, %rd135;
	st.global.u32 	[%rd136+7680], %r1479;
	bar.warp.sync 	-1;
	ld.shared.u32 	%r1480, [%r283+9216];
	shr.u32 	%r1481, %r1480, %r1910;
	and.b32  	%r1482, %r1481, %r154;
	shl.b32 	%r1483, %r1482, 3;
	add.s32 	%r1484, %r1447, %r1483;
	ld.shared.u64 	%rd137, [%r1484];
	add.s64 	%rd138, %rd137, %rd9;
	xor.b32  	%r1485, %r1480, -2147483648;
	shl.b64 	%rd139, %rd138, 2;
	add.s64 	%rd140, %rd22, %rd139;
	st.global.u32 	[%rd140+9216], %r1485;
	bar.warp.sync 	-1;
	ld.shared.u32 	%r1486, [%r283+10752];
	shr.u32 	%r1487, %r1486, %r1910;
	and.b32  	%r1488, %r1487, %r154;
	shl.b32 	%r1489, %r1488, 3;
	add.s32 	%r1490, %r1447, %r1489;
	ld.shared.u64 	%rd141, [%r1490];
	add.s64 	%rd142, %rd141, %rd9;
	xor.b32  	%r1491, %r1486, -2147483648;
	shl.b64 	%rd143, %rd142, 2;
	add.s64 	%rd144, %rd22, %rd143;
	st.global.u32 	[%rd144+10752], %r1491;
	bar.warp.sync 	-1;
	ld.shared.u32 	%r1492, [%r283+12288];
	shr.u32 	%r1493, %r1492, %r1910;
	and.b32  	%r1494, %r1493, %r154;
	shl.b32 	%r1495, %r1494, 3;
	add.s32 	%r1496, %r1447, %r1495;
	ld.shared.u64 	%rd145, [%r1496];
	add.s64 	%rd146, %rd145, %rd9;
	xor.b32  	%r1497, %r1492, -2147483648;
	shl.b64 	%rd147, %rd146, 2;
	add.s64 	%rd148, %rd22, %rd147;
	st.global.u32 	[%rd148+12288], %r1497;
	bar.warp.sync 	-1;
	ld.shared.u32 	%r1498, [%r283+13824];
	shr.u32 	%r1499, %r1498, %r1910;
	and.b32  	%r1500, %r1499, %r154;
	shl.b32 	%r1501, %r1500, 3;
	add.s32 	%r1502, %r1447, %r1501;
	ld.shared.u64 	%rd149, [%r1502];
	add.s64 	%rd150, %rd149, %rd9;
	xor.b32  	%r1503, %r1498, -2147483648;
	shl.b64 	%rd151, %rd150, 2;
	add.s64 	%rd152, %rd22, %rd151;
	st.global.u32 	[%rd152+13824], %r1503;
	bar.warp.sync 	-1;
	ld.shared.u32 	%r1504, [%r283+15360];
	shr.u32 	%r1505, %r1504, %r1910;
	and.b32  	%r1506, %r1505, %r154;
	shl.b32 	%r1507, %r1506, 3;
	add.s32 	%r1508, %r1447, %r1507;
	ld.shared.u64 	%rd153, [%r1508];
	add.s64 	%rd154, %rd153, %rd9;
	xor.b32  	%r1509, %r1504, -2147483648;
	shl.b64 	%rd155, %rd154, 2;
	add.s64 	%rd156, %rd22, %rd155;
	st.global.u32 	[%rd156+15360], %r1509;
	bar.warp.sync 	-1;
	ld.shared.u32 	%r1510, [%r283+16896];
	shr.u32 	%r1511, %r1510, %r1910;
	and.b32  	%r1512, %r1511, %r154;
	shl.b32 	%r1513, %r1512, 3;
	add.s32 	%r1514, %r1447, %r1513;
	ld.shared.u64 	%rd157, [%r1514];
	add.s64 	%rd158, %rd157, %rd9;
	xor.b32  	%r1515, %r1510, -2147483648;
	shl.b64 	%rd159, %rd158, 2;
	add.s64 	%rd160, %rd22, %rd159;
	st.global.u32 	[%rd160+16896], %r1515;
	bar.warp.sync 	-1;
	ld.shared.u32 	%r1516, [%r283+18432];
	shr.u32 	%r1517, %r1516, %r1910;
	and.b32  	%r1518, %r1517, %r154;
	shl.b32 	%r1519, %r1518, 3;
	add.s32 	%r1520, %r1447, %r1519;
	ld.shared.u64 	%rd161, [%r1520];
	add.s64 	%rd162, %rd161, %rd9;
	xor.b32  	%r1521, %r1516, -2147483648;
	shl.b64 	%rd163, %rd162, 2;
	add.s64 	%rd164, %rd22, %rd163;
	st.global.u32 	[%rd164+18432], %r1521;
	bar.warp.sync 	-1;
	ld.shared.u32 	%r1522, [%r283+19968];
	shr.u32 	%r1523, %r1522, %r1910;
	and.b32  	%r1524, %r1523, %r154;
	shl.b32 	%r1525, %r1524, 3;
	add.s32 	%r1526, %r1447, %r1525;
	ld.shared.u64 	%rd165, [%r1526];
	add.s64 	%rd166, %rd165, %rd9;
	xor.b32  	%r1527, %r1522, -2147483648;
	shl.b64 	%rd167, %rd166, 2;
	add.s64 	%rd168, %rd22, %rd167;
	st.global.u32 	[%rd168+19968], %r1527;
	bar.warp.sync 	-1;
	ld.shared.u32 	%r1528, [%r283+21504];
	shr.u32 	%r1529, %r1528, %r1910;
	and.b32  	%r1530, %r1529, %r154;
	shl.b32 	%r1531, %r1530, 3;
	add.s32 	%r1532, %r1447, %r1531;
	ld.shared.u64 	%rd169, [%r1532];
	add.s64 	%rd170, %rd169, %rd9;
	xor.b32  	%r1533, %r1528, -2147483648;
	shl.b64 	%rd171, %rd170, 2;
	add.s64 	%rd172, %rd22, %rd171;
	st.global.u32 	[%rd172+21504], %r1533;
	bar.warp.sync 	-1;
	ld.shared.u32 	%r1534, [%r283+23040];
	shr.u32 	%r1535, %r1534, %r1910;
	and.b32  	%r1536, %r1535, %r154;
	shl.b32 	%r1537, %r1536, 3;
	add.s32 	%r1538, %r1447, %r1537;
	ld.shared.u64 	%rd173, [%r1538];
	add.s64 	%rd174, %rd173, %rd9;
	xor.b32  	%r1539, %r1534, -2147483648;
	shl.b64 	%rd175, %rd174, 2;
	add.s64 	%rd176, %rd22, %rd175;
	st.global.u32 	[%rd176+23040], %r1539;
	bar.warp.sync 	-1;
	ld.shared.u32 	%r1540, [%r283+24576];
	shr.u32 	%r1541, %r1540, %r1910;
	and.b32  	%r1542, %r1541, %r154;
	shl.b32 	%r1543, %r1542, 3;
	add.s32 	%r1544, %r1447, %r1543;
	ld.shared.u64 	%rd177, [%r1544];
	add.s64 	%rd178, %rd177, %rd9;
	xor.b32  	%r1545, %r1540, -2147483648;
	shl.b64 	%rd179, %rd178, 2;
	add.s64 	%rd180, %rd22, %rd179;
	st.global.u32 	[%rd180+24576], %r1545;
	bar.warp.sync 	-1;
	bra.uni 	$L__BB25_260;
$L__BB25_225:
	ld.param.u32 	%r1887, [_ZN3cub18CUB_300001_SM_10006detail10radix_sort29DeviceRadixSortOnesweepKernelINS1_5radix10policy_hubIifyE10Policy1000ELNS0_9SortOrderE0EifyiiNS1_21identity_decomposer_tEEEvPT5_SB_PT3_PKSC_PT1_PKSG_PT2_PKSK_T4_iiT6__param_8];
	mad.lo.s32 	%r284, %r3, -6528, %r1887;
	setp.ge.s32 	%p152, %r1, %r284;
	@%p152 bra 	$L__BB25_227;
	ld.param.u32 	%r1911, [_ZN3cub18CUB_300001_SM_10006detail10radix_sort29DeviceRadixSortOnesweepKernelINS1_5radix10policy_hubIifyE10Policy1000ELNS0_9SortOrderE0EifyiiNS1_21identity_decomposer_tEEEvPT5_SB_PT3_PKSC_PT1_PKSG_PT2_PKSK_T4_iiT6__param_9];
	ld.shared.u32 	%r1546, [%r283];
	shr.u32 	%r1547, %r1546, %r1911;
	and.b32  	%r1548, %r1547, %r154;
	shl.b32 	%r1549, %r1548, 3;
	add.s32 	%r1551, %r632, %r1549;
	ld.shared.u64 	%rd181, [%r1551+26112];
	xor.b32  	%r1552, %r1546, -2147483648;
	add.s64 	%rd182, %rd181, %rd9;
	shl.b64 	%rd183, %rd182, 2;
	add.s64 	%rd184, %rd22, %rd183;
	st.global.u32 	[%rd184], %r1552;
$L__BB25_227:
	bar.warp.sync 	-1;
	add.s32 	%r1553, %r1, 384;
	setp.ge.s32 	%p153, %r1553, %r284;
	@%p153 bra 	$L__BB25_229;
	ld.param.u32 	%r1912, [_ZN3cub18CUB_300001_SM_10006detail10radix_sort29DeviceRadixSortOnesweepKernelINS1_5radix10policy_hubIifyE10Policy1000ELNS0_9SortOrderE0EifyiiNS1_21identity_decomposer_tEEEvPT5_SB_PT3_PKSC_PT1_PKSG_PT2_PKSK_T4_iiT6__param_9];
	ld.shared.u32 	%r1554, [%r283+1536];
	shr.u32 	%r1555, %r1554, %r1912;
	and.b32  	%r1556, %r1555, %r154;
	shl.b32 	%r1557, %r1556, 3;
	add.s32 	%r1559, %r632, %r1557;
	ld.shared.u64 	%rd185, [%r1559+26112];
	xor.b32  	%r1560, %r1554, -2147483648;
	add.s64 	%rd186, %rd185, %rd9;
	shl.b64 	%rd187, %rd186, 2;
	add.s64 	%rd188, %rd22, %rd187;
	st.global.u32 	[%rd188+1536], %r1560;
$L__BB25_229:
	bar.warp.sync 	-1;
	add.s32 	%r1561, %r1, 768;
	setp.ge.s32 	%p154, %r1561, %r284;
	@%p154 bra 	$L__BB25_231;
	ld.param.u32 	%r1913, [_ZN3cub18CUB_300001_SM_10006detail10radix_sort29DeviceRadixSortOnesweepKernelINS1_5radix10policy_hubIifyE10Policy1000ELNS0_9SortOrderE0EifyiiNS1_21identity_decomposer_tEEEvPT5_SB_PT3_PKSC_PT1_PKSG_PT2_PKSK_T4_iiT6__param_9];
	ld.shared.u32 	%r1562, [%r283+3072];
	shr.u32 	%r1563, %r1562, %r1913;
	and.b32  	%r1564, %r1563, %r154;
	shl.b32 	%r1565, %r1564, 3;
	add.s32 	%r1567, %r632, %r1565;
	ld.shared.u64 	%rd189, [%r1567+26112];
	xor.b32  	%r1568, %r1562, -2147483648;
	add.s64 	%rd190, %rd189, %rd9;
	shl.b64 	%rd191, %rd190, 2;
	add.s64 	%rd192, %rd22, %rd191;
	st.global.u32 	[%rd192+3072], %r1568;
$L__BB25_231:
	bar.warp.sync 	-1;
	add.s32 	%r1569, %r1, 1152;
	setp.ge.s32 	%p155, %r1569, %r284;
	@%p155 bra 	$L__BB25_233;
	ld.param.u32 	%r1914, [_ZN3cub18CUB_300001_SM_10006detail10radix_sort29DeviceRadixSortOnesweepKernelINS1_5radix10policy_hubIifyE10Policy1000ELNS0_9SortOrderE0EifyiiNS1_21identity_decomposer_tEEEvPT5_SB_PT3_PKSC_PT1_PKSG_PT2_PKSK_T4_iiT6__param_9];
	ld.shared.u32 	%r1570, [%r283+4608];
	shr.u32 	%r1571, %r1570, %r1914;
	and.b32  	%r1572, %r1571, %r154;
	shl.b32 	%r1573, %r1572, 3;
	add.s32 	%r1575, %r632, %r1573;
	ld.shared.u64 	%rd193, [%r1575+26112];
	xor.b32  	%r1576, %r1570, -2147483648;
	add.s64 	%rd194, %rd193, %rd9;
	shl.b64 	%rd195, %rd194, 2;
	add.s64 	%rd196, %rd22, %rd195;
	st.global.u32 	[%rd196+4608], %r1576;
$L__BB25_233:
	bar.warp.sync 	-1;
	add.s32 	%r1577, %r1, 1536;
	setp.ge.s32 	%p156, %r1577, %r284;
	@%p156 bra 	$L__BB25_235;
	ld.param.u32 	%r1915, [_ZN3cub18CUB_300001_SM_10006detail10radix_sort29DeviceRadixSortOnesweepKernelINS1_5radix10policy_hubIifyE10Policy1000ELNS0_9SortOrderE0EifyiiNS1_21identity_decomposer_tEEEvPT5_SB_PT3_PKSC_PT1_PKSG_PT2_PKSK_T4_iiT6__param_9];
	ld.shared.u32 	%r1578, [%r283+6144];
	shr.u32 	%r1579, %r1578, %r1915;
	and.b32  	%r1580, %r1579, %r154;
	shl.b32 	%r1581, %r1580, 3;
	add.s32 	%r1583, %r632, %r1581;
	ld.shared.u64 	%rd197, [%r1583+26112];
	xor.b32  	%r1584, %r1578, -2147483648;
	add.s64 	%rd198, %rd197, %rd9;
	shl.b64 	%rd199, %rd198, 2;
	add.s64 	%rd200, %rd22, %rd199;
	st.global.u32 	[%rd200+6144], %r1584;
$L__BB25_235:
	bar.warp.sync 	-1;
	add.s32 	%r1585, %r1, 1920;
	setp.ge.s32 	%p157, %r1585, %r284;
	@%p157 bra 	$L__BB25_237;
	ld.param.u32 	%r1916, [_ZN3cub18CUB_300001_SM_10006detail10radix_sort29DeviceRadixSortOnesweepKernelINS1_5radix10policy_hubIifyE10Policy1000ELNS0_9SortOrderE0EifyiiNS1_21identity_decomposer_tEEEvPT5_SB_PT3_PKSC_PT1_PKSG_PT2_PKSK_T4_iiT6__param_9];
	ld.shared.u32 	%r1586, [%r283+7680];
	shr.u32 	%r1587, %r1586, %r1916;
	and.b32  	%r1588, %r1587, %r154;
	shl.b32 	%r1589, %r1588, 3;
	add.s32 	%r1591, %r632, %r1589;
	ld.shared.u64 	%rd201, [%r1591+26112];
	xor.b32  	%r1592, %r1586, -2147483648;
	add.s64 	%rd202, %rd201, %rd9;
	shl.b64 	%rd203, %rd202, 2;
	add.s64 	%rd204, %rd22, %rd203;
	st.global.u32 	[%rd204+7680], %r1592;
$L__BB25_237:
	bar.warp.sync 	-1;
	add.s32 	%r1593, %r1, 2304;
	setp.ge.s32 	%p158, %r1593, %r284;
	@%p158 bra 	$L__BB25_239;
	ld.param.u32 	%r1917, [_ZN3cub18CUB_300001_SM_10006detail10radix_sort29DeviceRadixSortOnesweepKernelINS1_5radix10policy_hubIifyE10Policy1000ELNS0_9SortOrderE0EifyiiNS1_21identity_decomposer_tEEEvPT5_SB_PT3_PKSC_PT1_PKSG_PT2_PKSK_T4_iiT6__param_9];
	ld.shared.u32 	%r1594, [%r283+9216];
	shr.u32 	%r1595, %r1594, %r1917;
	and.b32  	%r1596, %r1595, %r154;
	shl.b32 	%r1597, %r1596, 3;
	add.s32 	%r1599, %r632, %r1597;
	ld.shared.u64 	%rd205, [%r1599+26112];
	xor.b32  	%r1600, %r1594, -2147483648;
	add.s64 	%rd206, %rd205, %rd9;
	shl.b64 	%rd207, %rd206, 2;
	add.s64 	%rd208, %rd22, %rd207;
	st.global.u32 	[%rd208+9216], %r1600;
$L__BB25_239:
	bar.warp.sync 	-1;
	add.s32 	%r1601, %r1, 2688;
	setp.ge.s32 	%p159, %r1601, %r284;
	@%p159 bra 	$L__BB25_241;
	ld.param.u32 	%r1918, [_ZN3cub18CUB_300001_SM_10006detail10radix_sort29DeviceRadixSortOnesweepKernelINS1_5radix10policy_hubIifyE10Policy1000ELNS0_9SortOrderE0EifyiiNS1_21identity_decomposer_tEEEvPT5_SB_PT3_PKSC_PT1_PKSG_PT2_PKSK_T4_iiT6__param_9];
	ld.shared.u32 	%r1602, [%r283+10752];
	shr.u32 	%r1603, %r1602, %r1918;
	and.b32  	%r1604, %r1603, %r154;
	shl.b32 	%r1605, %r1604, 3;
	add.s32 	%r1607, %r632, %r1605;
	ld.shared.u64 	%rd209, [%r1607+26112];
	xor.b32  	%r1608, %r1602, -2147483648;
	add.s64 	%rd210, %rd209, %rd9;
	shl.b64 	%rd211, %rd210, 2;
	add.s64 	%rd212, %rd22, %rd211;
	st.global.u32 	[%rd212+10752], %r1608;
$L__BB25_241:
	bar.warp.sync 	-1;
	or.b32  	%r1609, %r1, 3072;
	setp.ge.s32 	%p160, %r1609, %r284;
	@%p160 bra 	$L__BB25_243;
	ld.param.u32 	%r1919, [_ZN3cub18CUB_300001_SM_10006detail10radix_sort29DeviceRadixSortOnesweepKernelINS1_5radix10policy_hubIifyE10Policy1000ELNS0_9SortOrderE0EifyiiNS1_21identity_decomposer_tEEEvPT5_SB_PT3_PKSC_PT1_PKSG_PT2_PKSK_T4_iiT6__param_9];
	ld.shared.u32 	%r1610, [%r283+12288];
	shr.u32 	%r1611, %r1610, %r1919;
	and.b32  	%r1612, %r1611, %r154;
	shl.b32 	%r1613, %r1612, 3;
	add.s32 	%r1615, %r632, %r1613;
	ld.shared.u64 	%rd213, [%r1615+26112];
	xor.b32  	%r1616, %r1610, -2147483648;
	add.s64 	%rd214, %rd213, %rd9;
	shl.b64 	%rd215, %rd214, 2;
	add.s64 	%rd216, %rd22, %rd215;
	st.global.u32 	[%rd216+12288], %r1616;
$L__BB25_243:
	bar.warp.sync 	-1;
	add.s32 	%r1617, %r1, 3456;
	setp.ge.s32 	%p161, %r1617, %r284;
	@%p161 bra 	$L__BB25_245;
	ld.param.u32 	%r1920, [_ZN3cub18CUB_300001_SM_10006detail10radix_sort29DeviceRadixSortOnesweepKernelINS1_5radix10policy_hubIifyE10Policy1000ELNS0_9SortOrderE0EifyiiNS1_21identity_decomposer_tEEEvPT5_SB_PT3_PKSC_PT1_PKSG_PT2_PKSK_T4_iiT6__param_9];
	ld.shared.u32 	%r1618, [%r283+13824];
	shr.u32 	%r1619, %r1618, %r1920;
	and.b32  	%r1620, %r1619, %r154;
	shl.b32 	%r1621, %r1620, 3;
	add.s32 	%r1623, %r632, %r1621;
	ld.shared.u64 	%rd217, [%r1623+26112];
	xor.b32  	%r1624, %r1618, -2147483648;
	add.s64 	%rd218, %rd217, %rd9;
	shl.b64 	%rd219, %rd218, 2;
	add.s64 	%rd220, %rd22, %rd219;
	st.global.u32 	[%rd220+13824], %r1624;
$L__BB25_245:
	bar.warp.sync 	-1;
	add.s32 	%r1625, %r1, 3840;
	setp.ge.s32 	%p162, %r1625, %r284;
	@%p162 bra 	$L__BB25_247;
	ld.param.u32 	%r1921, [_ZN3cub18CUB_300001_SM_10006detail10radix_sort29DeviceRadixSortOnesweepKernelINS1_5radix10policy_hubIifyE10Policy1000ELNS0_9SortOrderE0EifyiiNS1_21identity_decomposer_tEEEvPT5_SB_PT3_PKSC_PT1_PKSG_PT2_PKSK_T4_iiT6__param_9];
	ld.shared.u32 	%r1626, [%r283+15360];
	shr.u32 	%r1627, %r1626, %r1921;
	and.b32  	%r1628, %r1627, %r154;
	shl.b32 	%r1629, %r1628, 3;
	add.s32 	%r1631, %r632, %r1629;
	ld.shared.u64 	%rd221, [%r1631+26112];
	xor.b32  	%r1632, %r1626, -2147483648;
	add.s64 	%rd222, %rd221, %rd9;
	shl.b64 	%rd223, %rd222, 2;
	add.s64 	%rd224, %rd22, %rd223;
	st.global.u32 	[%rd224+15360], %r1632;
$L__BB25_247:
	bar.warp.sync 	-1;
	add.s32 	%r1633, %r1, 4224;
	setp.ge.s32 	%p163, %r1633, %r284;
	@%p163 bra 	$L__BB25_249;
	ld.param.u32 	%r1922, [_ZN3cub18CUB_300001_SM_10006detail10radix_sort29DeviceRadixSortOnesweepKernelINS1_5radix10policy_hubIifyE10Policy1000ELNS0_9SortOrderE0EifyiiNS1_21identity_decomposer_tEEEvPT5_SB_PT3_PKSC_PT1_PKSG_PT2_PKSK_T4_iiT6__param_9];
	ld.shared.u32 	%r1634, [%r283+16896];
	shr.u32 	%r1635, %r1634, %r1922;
	and.b32  	%r1636, %r1635, %r154;
	shl.b32 	%r1637, %r1636, 3;
	add.s32 	%r1639, %r632, %r1637;
	ld.shared.u64 	%rd225, [%r1639+26112];
	xor.b32  	%r1640, %r1634, -2147483648;
	add.s64 	%rd226, %rd225, %rd9;
	shl.b64 	%rd227, %rd226, 2;
	add.s64 	%rd228, %rd22, %rd227;
	st.global.u32 	[%rd228+16896], %r1640;
$L__BB25_249:
	bar.warp.sync 	-1;
	add.s32 	%r1641, %r1, 4608;
	setp.ge.s32 	%p164, %r1641, %r284;
	@%p164 bra 	$L__BB25_251;
	ld.param.u32 	%r1923, [_ZN3cub18CUB_300001_SM_10006detail10radix_sort29DeviceRadixSortOnesweepKernelINS1_5radix10policy_hubIifyE10Policy1000ELNS0_9SortOrderE0EifyiiNS1_21identity_decomposer_tEEEvPT5_SB_PT3_PKSC_PT1_PKSG_PT2_PKSK_T4_iiT6__param_9];
	ld.shared.u32 	%r1642, [%r283+18432];
	shr.u32 	%r1643, %r1642, %r1923;
	and.b32  	%r1644, %r1643, %r154;
	shl.b32 	%r1645, %r1644, 3;
	add.s32 	%r1647, %r632, %r1645;
	ld.shared.u64 	%rd229, [%r1647+26112];
	xor.b32  	%r1648, %r1642, -2147483648;
	add.s64 	%rd230, %rd229, %rd9;
	shl.b64 	%rd231, %rd230, 2;
	add.s64 	%rd232, %rd22, %rd231;
	st.global.u32 	[%rd232+18432], %r1648;
$L__BB25_251:
	bar.warp.sync 	-1;
	add.s32 	%r1649, %r1, 4992;
	setp.ge.s32 	%p165, %r1649, %r284;
	@%p165 bra 	$L__BB25_253;
	ld.param.u32 	%r1924, [_ZN3cub18CUB_300001_SM_10006detail10radix_sort29DeviceRadixSortOnesweepKernelINS1_5radix10policy_hubIifyE10Policy1000ELNS0_9SortOrderE0EifyiiNS1_21identity_decomposer_tEEEvPT5_SB_PT3_PKSC_PT1_PKSG_PT2_PKSK_T4_iiT6__param_9];
	ld.shared.u32 	%r1650, [%r283+19968];
	shr.u32 	%r1651, %r1650, %r1924;
	and.b32  	%r1652, %r1651, %r154;
	shl.b32 	%r1653, %r1652, 3;
	add.s32 	%r1655, %r632, %r1653;
	ld.shared.u64 	%rd233, [%r1655+26112];
	xor.b32  	%r1656, %r1650, -2147483648;
	add.s64 	%rd234, %rd233, %rd9;
	shl.b64 	%rd235, %rd234, 2;
	add.s64 	%rd236, %rd22, %rd235;
	st.global.u32 	[%rd236+19968], %r1656;
$L__BB25_253:
	bar.warp.sync 	-1;
	add.s32 	%r1657, %r1, 5376;
	setp.ge.s32 	%p166, %r1657, %r284;
	@%p166 bra 	$L__BB25_255;
	ld.param.u32 	%r1925, [_ZN3cub18CUB_300001_SM_10006detail10radix_sort29DeviceRadixSortOnesweepKernelINS1_5radix10policy_hubIifyE10Policy1000ELNS0_9SortOrderE0EifyiiNS1_21identity_decomposer_tEEEvPT5_SB_PT3_PKSC_PT1_PKSG_PT2_PKSK_T4_iiT6__param_9];
	ld.shared.u32 	%r1658, [%r283+21504];
	shr.u32 	%r1659, %r1658, %r1925;
	and.b32  	%r1660, %r1659, %r154;
	shl.b32 	%r1661, %r1660, 3;
	add.s32 	%r1663, %r632, %r1661;
	ld.shared.u64 	%rd237, [%r1663+26112];
	xor.b32  	%r1664, %r1658, -2147483648;
	add.s64 	%rd238, %rd237, %rd9;
	shl.b64 	%rd239, %rd238, 2;
	add.s64 	%rd240, %rd22, %rd239;
	st.global.u32 	[%rd240+21504], %r1664;
$L__BB25_255:
	bar.warp.sync 	-1;
	add.s32 	%r1665, %r1, 5760;
	setp.ge.s32 	%p167, %r1665, %r284;
	@%p167 bra 	$L__BB25_257;
	ld.param.u32 	%r1926, [_ZN3cub18CUB_300001_SM_10006detail10radix_sort29DeviceRadixSortOnesweepKernelINS1_5radix10policy_hubIifyE10Policy1000ELNS0_9SortOrderE0EifyiiNS1_21identity_decomposer_tEEEvPT5_SB_PT3_PKSC_PT1_PKSG_PT2_PKSK_T4_iiT6__param_9];
	ld.shared.u32 	%r1666, [%r283+23040];
	shr.u32 	%r1667, %r1666, %r1926;
	and.b32  	%r1668, %r1667, %r154;
	shl.b32 	%r1669, %r1668, 3;
	add.s32 	%r1671, %r632, %r1669;
	ld.shared.u64 	%rd241, [%r1671+26112];
	xor.b32  	%r1672, %r1666, -2147483648;
	add.s64 	%rd242, %rd241, %rd9;
	shl.b64 	%rd243, %rd242, 2;
	add.s64 	%rd244, %rd22, %rd243;
	st.global.u32 	[%rd244+23040], %r1672;
$L__BB25_257:
	bar.warp.sync 	-1;
	or.b32  	%r1673, %r1, 6144;
	setp.ge.s32 	%p168, %r1673, %r284;
	@%p168 bra 	$L__BB25_259;
	ld.param.u32 	%r1927, [_ZN3cub18CUB_300001_SM_10006detail10radix_sort29DeviceRadixSortOnesweepKernelINS1_5radix10policy_hubIifyE10Policy1000ELNS0_9SortOrderE0EifyiiNS1_21identity_decomposer_tEEEvPT5_SB_PT3_PKSC_PT1_PKSG_PT2_PKSK_T4_iiT6__param_9];
	ld.shared.u32 	%r1674, [%r283+24576];
	shr.u32 	%r1675, %r1674, %r1927;
	and.b32  	%r1676, %r1675, %r154;
	shl.b32 	%r1677, %r1676, 3;
	add.s32 	%r1679, %r632, %r1677;
	ld.shared.u64 	%rd245, [%r1679+26112];
	xor.b32  	%r1680, %r1674, -2147483648;
	add.s64 	%rd246, %rd245, %rd9;
	shl.b64 	%rd247, %rd246, 2;
	add.s64 	%rd248, %rd22, %rd247;
	st.global.u32 	[%rd248+24576], %r1680;
$L__BB25_259:
	bar.warp.sync 	-1;
$L__BB25_260:
	ld.param.u32 	%r1928, [_ZN3cub18CUB_300001_SM_10006detail10radix_sort29DeviceRadixSortOnesweepKernelINS1_5radix10policy_hubIifyE10Policy1000ELNS0_9SortOrderE0EifyiiNS1_21identity_decomposer_tEEEvPT5_SB_PT3_PKSC_PT1_PKSG_PT2_PKSK_T4_iiT6__param_9];
	ld.param.u32 	%r1888, [_ZN3cub18CUB_300001_SM_10006detail10radix_sort29DeviceRadixSortOnesweepKernelINS1_5radix10policy_hubIifyE10Policy1000ELNS0_9SortOrderE0EifyiiNS1_21identity_decomposer_tEEEvPT5_SB_PT3_PKSC_PT1_PKSG_PT2_PKSK_T4_iiT6__param_8];
	setp.gt.s32 	%p169, %r282, %r1888;
	ld.shared.u32 	%r1681, [%r283];
	shr.u32 	%r1682, %r1681, %r1928;
	and.b32  	%r285, %r1682, %r154;
	ld.shared.u32 	%r1683, [%r283+1536];
	shr.u32 	%r1684, %r1683, %r1928;
	and.b32  	%r286, %r1684, %r154;
	ld.shared.u32 	%r1685, [%r283+3072];
	shr.u32 	%r1686, %r1685, %r1928;
	and.b32  	%r287, %r1686, %r154;
	ld.shared.u32 	%r1687, [%r283+4608];
	shr.u32 	%r1688, %r1687, %r1928;
	and.b32  	%r288, %r1688, %r154;
	ld.shared.u32 	%r1689, [%r283+6144];
	shr.u32 	%r1690, %r1689, %r1928;
	and.b32  	%r289, %r1690, %r154;
	ld.shared.u32 	%r1691, [%r283+7680];
	shr.u32 	%r1692, %r1691, %r1928;
	and.b32  	%r290, %r1692, %r154;
	ld.shared.u32 	%r1693, [%r283+9216];
	shr.u32 	%r1694, %r1693, %r1928;
	and.b32  	%r291, %r1694, %r154;
	ld.shared.u32 	%r1695, [%r283+10752];
	shr.u32 	%r1696, %r1695, %r1928;
	and.b32  	%r292, %r1696, %r154;
	ld.shared.u32 	%r1697, [%r283+12288];
	shr.u32 	%r1698, %r1697, %r1928;
	and.b32  	%r293, %r1698, %r154;
	ld.shared.u32 	%r1699, [%r283+13824];
	shr.u32 	%r1700, %r1699, %r1928;
	and.b32  	%r294, %r1700, %r154;
	ld.shared.u32 	%r1701, [%r283+15360];
	shr.u32 	%r1702, %r1701, %r1928;
	and.b32  	%r295, %r1702, %r154;
	ld.shared.u32 	%r1703, [%r283+16896];
	shr.u32 	%r1704, %r1703, %r1928;
	and.b32  	%r296, %r1704, %r154;
	ld.shared.u32 	%r1705, [%r283+18432];
	shr.u32 	%r1706, %r1705, %r1928;
	and.b32  	%r297, %r1706, %r154;
	ld.shared.u32 	%r1707, [%r283+19968];
	shr.u32 	%r1708, %r1707, %r1928;
	and.b32  	%r298, %r1708, %r154;
	ld.shared.u32 	%r1709, [%r283+21504];
	shr.u32 	%r1710, %r1709, %r1928;
	and.b32  	%r299, %r1710, %r154;
	ld.shared.u32 	%r1711, [%r283+23040];
	shr.u32 	%r1712, %r1711, %r1928;
	and.b32  	%r300, %r1712, %r154;
	ld.shared.u32 	%r1713, [%r283+24576];
	shr.u32 	%r1714, %r1713, %r1928;
	and.b32  	%r301, %r1714, %r154;
	@%p169 bra 	$L__BB25_262;
	ld.param.u64 	%rd443, [_ZN3cub18CUB_300001_SM_10006detail10radix_sort29DeviceRadixSortOnesweepKernelINS1_5radix10policy_hubIifyE10Policy1000ELNS0_9SortOrderE0EifyiiNS1_21identity_decomposer_tEEEvPT5_SB_PT3_PKSC_PT1_PKSG_PT2_PKSK_T4_iiT6__param_7];
	cvta.to.global.u64 	%rd249, %rd443;
	and.b32  	%r1718, %r1, 31;
	or.b32  	%r1719, %r513, %r1718;
	cvt.u64.u32 	%rd250, %r1719;
	mul.lo.s32 	%r1720, %r3, 6528;
	cvt.s64.s32 	%rd251, %r1720;
	add.s64 	%rd252, %rd250, %rd251;
	shl.b64 	%rd253, %rd252, 2;
	add.s64 	%rd254, %rd249, %rd253;
	ld.global.f32 	%f252, [%rd254];
	ld.global.f32 	%f253, [%rd254+128];
	ld.global.f32 	%f254, [%rd254+256];
	ld.global.f32 	%f255, [%rd254+384];
	ld.global.f32 	%f256, [%rd254+512];
	ld.global.f32 	%f257, [%rd254+640];
	ld.global.f32 	%f258, [%rd254+768];
	ld.global.f32 	%f259, [%rd254+896];
	ld.global.f32 	%f260, [%rd254+1024];
	ld.global.f32 	%f261, [%rd254+1152];
	ld.global.f32 	%f262, [%rd254+1280];
	ld.global.f32 	%f263, [%rd254+1408];
	ld.global.f32 	%f264, [%rd254+1536];
	ld.global.f32 	%f265, [%rd254+1664];
	ld.global.f32 	%f266, [%rd254+1792];
	ld.global.f32 	%f267, [%rd254+1920];
	ld.global.f32 	%f268, [%rd254+2048];
	bra.uni 	$L__BB25_296;
$L__BB25_262:
	ld.param.u32 	%r1889, [_ZN3cub18CUB_300001_SM_10006detail10radix_sort29DeviceRadixSortOnesweepKernelINS1_5radix10policy_hubIifyE10Policy1000ELNS0_9SortOrderE0EifyiiNS1_21identity_decomposer_tEEEvPT5_SB_PT3_PKSC_PT1_PKSG_PT2_PKSK_T4_iiT6__param_8];
	ld.param.u64 	%rd444, [_ZN3cub18CUB_300001_SM_10006detail10radix_sort29DeviceRadixSortOnesweepKernelINS1_5radix10policy_hubIifyE10Policy1000ELNS0_9SortOrderE0EifyiiNS1_21identity_decomposer_tEEEvPT5_SB_PT3_PKSC_PT1_PKSG_PT2_PKSK_T4_iiT6__param_7];
	cvta.to.global.u64 	%rd255, %rd444;
	add.s64 	%rd23, %rd255, %rd63;
	cvt.u32.u64 	%r1722, %rd7;
	sub.s32 	%r302, %r1889, %r515;
	setp.ge.s32 	%p170, %r1722, %r302;
	@%p170 bra 	$L__BB25_264;
	ld.global.f32 	%f252, [%rd23];
$L__BB25_264:
	add.s32 	%r1724, %r1722, 32;
	setp.ge.s32 	%p171, %r1724, %r302;
	@%p171 bra 	$L__BB25_266;
	ld.global.f32 	%f253, [%rd23+128];
$L__BB25_266:
	add.s32 	%r1726, %r1722, 64;
	setp.ge.s32 	%p172, %r1726, %r302;
	@%p172 bra 	$L__BB25_268;
	ld.global.f32 	%f254, [%rd23+256];
$L__BB25_268:
	add.s32 	%r1728, %r1722, 96;
	setp.ge.s32 	%p173, %r1728, %r302;
	@%p173 bra 	$L__BB25_270;
	ld.global.f32 	%f255, [%rd23+384];
$L__BB25_270:
	add.s32 	%r1730, %r1722, 128;
	setp.ge.s32 	%p174, %r1730, %r302;
	@%p174 bra 	$L__BB25_272;
	ld.global.f32 	%f256, [%rd23+512];
$L__BB25_272:
	add.s32 	%r1732, %r1722, 160;
	setp.ge.s32 	%p175, %r1732, %r302;
	@%p175 bra 	$L__BB25_274;
	ld.global.f32 	%f257, [%rd23+640];
$L__BB25_274:
	add.s32 	%r1734, %r1722, 192;
	setp.ge.s32 	%p176, %r1734, %r302;
	@%p176 bra 	$L__BB25_276;
	ld.global.f32 	%f258, [%rd23+768];
$L__BB25_276:
	add.s32 	%r1736, %r1722, 224;
	setp.ge.s32 	%p177, %r1736, %r302;
	@%p177 bra 	$L__BB25_278;
	ld.param.u64 	%rd445, [_ZN3cub18CUB_300001_SM_10006detail10radix_sort29DeviceRadixSortOnesweepKernelINS1_5radix10policy_hubIifyE10Policy1000ELNS0_9SortOrderE0EifyiiNS1_21identity_decomposer_tEEEvPT5_SB_PT3_PKSC_PT1_PKSG_PT2_PKSK_T4_iiT6__param_7];
	cvta.to.global.u64 	%rd259, %rd445;
	cvt.s64.s32 	%rd260, %r515;
	add.s64 	%rd261, %rd7, %rd260;
	shl.b64 	%rd262, %rd261, 2;
	add.s64 	%rd263, %rd259, %rd262;
	ld.global.f32 	%f259, [%rd263+896];
$L__BB25_278:
	add.s32 	%r1739, %r1722, 256;
	setp.ge.s32 	%p178, %r1739, %r302;
	@%p178 bra 	$L__BB25_280;
	ld.param.u64 	%rd446, [_ZN3cub18CUB_300001_SM_10006detail10radix_sort29DeviceRadixSortOnesweepKernelINS1_5radix10policy_hubIifyE10Policy1000ELNS0_9SortOrderE0EifyiiNS1_21identity_decomposer_tEEEvPT5_SB_PT3_PKSC_PT1_PKSG_PT2_PKSK_T4_iiT6__param_7];
	cvta.to.global.u64 	%rd264, %rd446;
	cvt.s64.s32 	%rd265, %r515;
	add.s64 	%rd266, %rd7, %rd265;
	shl.b64 	%rd267, %rd266, 2;
	add.s64 	%rd268, %rd264, %rd267;
	ld.global.f32 	%f260, [%rd268+1024];
$L__BB25_280:
	add.s32 	%r1742, %r1722, 288;
	setp.ge.s32 	%p179, %r1742, %r302;
	@%p179 bra 	$L__BB25_282;
	ld.param.u64 	%rd447, [_ZN3cub18CUB_300001_SM_10006detail10radix_sort29DeviceRadixSortOnesweepKernelINS1_5radix10policy_hubIifyE10Policy1000ELNS0_9SortOrderE0EifyiiNS1_21identity_decomposer_tEEEvPT5_SB_PT3_PKSC_PT1_PKSG_PT2_PKSK_T4_iiT6__param_7];
	cvta.to.global.u64 	%rd269, %rd447;
	cvt.s64.s32 	%rd270, %r515;
	add.s64 	%rd271, %rd7, %rd270;
	shl.b64 	%rd272, %rd271, 2;
	add.s64 	%rd273, %rd269, %rd272;
	ld.global.f32 	%f261, [%rd273+1152];
$L__BB25_282:
	add.s32 	%r1745, %r1722, 320;
	setp.ge.s32 	%p180, %r1745, %r302;
	@%p180 bra 	$L__BB25_284;
	ld.param.u64 	%rd448, [_ZN3cub18CUB_300001_SM_10006detail10radix_sort29DeviceRadixSortOnesweepKernelINS1_5radix10policy_hubIifyE10Policy1000ELNS0_9SortOrderE0EifyiiNS1_21identity_decomposer_tEEEvPT5_SB_PT3_PKSC_PT1_PKSG_PT2_PKSK_T4_iiT6__param_7];
	cvta.to.global.u64 	%rd274, %rd448;
	cvt.s64.s32 	%rd275, %r515;
	add.s64 	%rd276, %rd7, %rd275;
	shl.b64 	%rd277, %rd276, 2;
	add.s64 	%rd278, %rd274, %rd277;
	ld.global.f32 	%f262, [%rd278+1280];
$L__BB25_284:
	add.s32 	%r1748, %r1722, 352;
	setp.ge.s32 	%p181, %r1748, %r302;
	@%p181 bra 	$L__BB25_286;
	ld.param.u64 	%rd449, [_ZN3cub18CUB_300001_SM_10006detail10radix_sort29DeviceRadixSortOnesweepKernelINS1_5radix10policy_hubIifyE10Policy1000ELNS0_9SortOrderE0EifyiiNS1_21identity_decomposer_tEEEvPT5_SB_PT3_PKSC_PT1_PKSG_PT2_PKSK_T4_iiT6__param_7];
	cvta.to.global.u64 	%rd279, %rd449;
	mul.lo.s32 	%r1749, %r3, 6528;
	cvt.s64.s32 	%rd280, %r1749;
	add.s64 	%rd281, %rd7, %rd280;
	shl.b64 	%rd282, %rd281, 2;
	add.s64 	%rd283, %rd279, %rd282;
	ld.global.f32 	%f263, [%rd283+1408];
$L__BB25_286:
	add.s32 	%r1751, %r1722, 384;
	setp.ge.s32 	%p182, %r1751, %r302;
	@%p182 bra 	$L__BB25_288;
	ld.param.u64 	%rd450, [_ZN3cub18CUB_300001_SM_10006detail10radix_sort29DeviceRadixSortOnesweepKernelINS1_5radix10policy_hubIifyE10Policy1000ELNS0_9SortOrderE0EifyiiNS1_21identity_decomposer_tEEEvPT5_SB_PT3_PKSC_PT1_PKSG_PT2_PKSK_T4_iiT6__param_7];
	cvta.to.global.u64 	%rd284, %rd450;
	mul.lo.s32 	%r1752, %r3, 6528;
	cvt.s64.s32 	%rd285, %r1752;
	add.s64 	%rd286, %rd7, %rd285;
	shl.b64 	%rd287, %rd286, 2;
	add.s64 	%rd288, %rd284, %rd287;
	ld.global.f32 	%f264, [%rd288+1536];
$L__BB25_288:
	cvt.u32.u64 	%r1753, %rd7;
	add.s32 	%r1754, %r1753, 416;
	setp.ge.s32 	%p183, %r1754, %r302;
	@%p183 bra 	$L__BB25_290;
	ld.param.u64 	%rd451, [_ZN3cub18CUB_300001_SM_10006detail10radix_sort29DeviceRadixSortOnesweepKernelINS1_5radix10policy_hubIifyE10Policy1000ELNS0_9SortOrderE0EifyiiNS1_21identity_decomposer_tEEEvPT5_SB_PT3_PKSC_PT1_PKSG_PT2_PKSK_T4_iiT6__param_7];
	cvta.to.global.u64 	%rd289, %rd451;
	mul.lo.s32 	%r1755, %r3, 6528;
	cvt.s64.s32 	%rd290, %r1755;
	add.s64 	%rd291, %rd7, %rd290;
	shl.b64 	%rd292, %rd291, 2;
	add.s64 	%rd293, %rd289, %rd292;
	ld.global.f32 	%f265, [%rd293+1664];
$L__BB25_290:
	cvt.u32.u64 	%r1756, %rd7;
	add.s32 	%r1757, %r1756, 448;
	setp.ge.s32 	%p184, %r1757, %r302;
	@%p184 bra 	$L__BB25_292;
	ld.param.u64 	%rd452, [_ZN3cub18CUB_300001_SM_10006detail10radix_sort29DeviceRadixSortOnesweepKernelINS1_5radix10policy_hubIifyE10Policy1000ELNS0_9SortOrderE0EifyiiNS1_21identity_decomposer_tEEEvPT5_SB_PT3_PKSC_PT1_PKSG_PT2_PKSK_T4_iiT6__param_7];
	cvta.to.global.u64 	%rd294, %rd452;
	mul.lo.s32 	%r1758, %r3, 6528;
	cvt.s64.s32 	%rd295, %r1758;
	add.s64 	%rd296, %rd7, %rd295;
	shl.b64 	%rd297, %rd296, 2;
	add.s64 	%rd298, %rd294, %rd297;
	ld.global.f32 	%f266, [%rd298+1792];
$L__BB25_292:
	cvt.u32.u64 	%r1759, %rd7;
	add.s32 	%r1760, %r1759, 480;
	setp.ge.s32 	%p185, %r1760, %r302;
	@%p185 bra 	$L__BB25_294;
	ld.param.u64 	%rd453, [_ZN3cub18CUB_300001_SM_10006detail10radix_sort29DeviceRadixSortOnesweepKernelINS1_5radix10policy_hubIifyE10Policy1000ELNS0_9SortOrderE0EifyiiNS1_21identity_decomposer_tEEEvPT5_SB_PT3_PKSC_PT1_PKSG_PT2_PKSK_T4_iiT6__param_7];
	cvta.to.global.u64 	%rd299, %rd453;
	mul.lo.s32 	%r1761, %r3, 6528;
	cvt.s64.s32 	%rd300, %r1761;
	add.s64 	%rd301, %rd7, %rd300;
	shl.b64 	%rd302, %rd301, 2;
	add.s64 	%rd303, %rd299, %rd302;
	ld.global.f32 	%f267, [%rd303+1920];
$L__BB25_294:
	cvt.u32.u64 	%r1762, %rd7;
	add.s32 	%r1763, %r1762, 512;
	setp.ge.s32 	%p186, %r1763, %r302;
	@%p186 bra 	$L__BB25_296;
	ld.param.u64 	%rd454, [_ZN3cub18CUB_300001_SM_10006detail10radix_sort29DeviceRadixSortOnesweepKernelINS1_5radix10policy_hubIifyE10Policy1000ELNS0_9SortOrderE0EifyiiNS1_21identity_decomposer_tEEEvPT5_SB_PT3_PKSC_PT1_PKSG_PT2_PKSK_T4_iiT6__param_7];
	cvta.to.global.u64 	%rd304, %rd454;
	mov.u32 	%r1764, %tid.x;
	and.b32  	%r1765, %r1764, 992;
	mul.lo.s32 	%r1766, %r1765, 17;
	and.b32  	%r1767, %r1764, 31;
	or.b32  	%r1768, %r1766, %r1767;
	cvt.u64.u32 	%rd305, %r1768;
	mul.lo.s32 	%r1769, %r3, 6528;
	cvt.s64.s32 	%rd306, %r1769;
	add.s64 	%rd307, %rd305, %rd306;
	shl.b64 	%rd308, %rd307, 2;
	add.s64 	%rd309, %rd304, %rd308;
	ld.global.f32 	%f268, [%rd309+2048];
$L__BB25_296:
	ld.param.u32 	%r1890, [_ZN3cub18CUB_300001_SM_10006detail10radix_sort29DeviceRadixSortOnesweepKernelINS1_5radix10policy_hubIifyE10Policy1000ELNS0_9SortOrderE0EifyiiNS1_21identity_decomposer_tEEEvPT5_SB_PT3_PKSC_PT1_PKSG_PT2_PKSK_T4_iiT6__param_8];
	ld.param.u64 	%rd441, [_ZN3cub18CUB_300001_SM_10006detail10radix_sort29DeviceRadixSortOnesweepKernelINS1_5radix10policy_hubIifyE10Policy1000ELNS0_9SortOrderE0EifyiiNS1_21identity_decomposer_tEEEvPT5_SB_PT3_PKSC_PT1_PKSG_PT2_PKSK_T4_iiT6__param_6];
	cvta.to.global.u64 	%rd24, %rd441;
	mov.u32 	%r303, %tid.x;
	cvt.u64.u32 	%rd25, %r303;
	shl.b32 	%r1770, %r303, 2;
	mov.u32 	%r1771, _ZZN3cub18CUB_300001_SM_10006detail10radix_sort29DeviceRadixSortOnesweepKernelINS1_5radix10policy_hubIifyE10Policy1000ELNS0_9SortOrderE0EifyiiNS1_21identity_decomposer_tEEEvPT5_SB_PT3_PKSC_PT1_PKSG_PT2_PKSK_T4_iiT6_E1s;
	add.s32 	%r304, %r1771, %r1770;
	mad.lo.s32 	%r1772, %r3, 6528, 6528;
	setp.gt.s32 	%p187, %r1772, %r1890;
	bar.sync 	0;
	st.shared.f32 	[%r256+-4], %f252;
	st.shared.f32 	[%r257+-4], %f253;
	st.shared.f32 	[%r258+-4], %f254;
	st.shared.f32 	[%r259+-4], %f255;
	st.shared.f32 	[%r260+-4], %f256;
	st.shared.f32 	[%r261+-4], %f257;
	st.shared.f32 	[%r262+-4], %f258;
	st.shared.f32 	[%r263+-4], %f259;
	st.shared.f32 	[%r264+-4], %f260;
	st.shared.f32 	[%r265+-4], %f261;
	st.shared.f32 	[%r266+-4], %f262;
	st.shared.f32 	[%r267+-4], %f263;
	st.shared.f32 	[%r268+-4], %f264;
	st.shared.f32 	[%r269+-4], %f265;
	st.shared.f32 	[%r270+-4], %f266;
	st.shared.f32 	[%r271+-4], %f267;
	st.shared.f32 	[%r272+-4], %f268;
	bar.sync 	0;
	@%p187 bra 	$L__BB25_298;
	ld.shared.f32 	%f169, [%r304];
	shl.b32 	%r1773, %r285, 3;
	add.s32 	%r1775, %r1771, 26112;
	add.s32 	%r1776, %r1775, %r1773;
	ld.shared.u64 	%rd310, [%r1776];
	add.s64 	%rd311, %rd310, %rd25;
	shl.b64 	%rd312, %rd311, 2;
	add.s64 	%rd313, %rd24, %rd312;
	st.global.f32 	[%rd313], %f169;
	bar.warp.sync 	-1;
	ld.shared.f32 	%f170, [%r304+1536];
	shl.b32 	%r1777, %r286, 3;
	add.s32 	%r1778, %r1775, %r1777;
	ld.shared.u64 	%rd314, [%r1778];
	add.s64 	%rd315, %rd314, %rd25;
	shl.b64 	%rd316, %rd315, 2;
	add.s64 	%rd317, %rd24, %rd316;
	st.global.f32 	[%rd317+1536], %f170;
	bar.warp.sync 	-1;
	ld.shared.f32 	%f171, [%r304+3072];
	shl.b32 	%r1779, %r287, 3;
	add.s32 	%r1780, %r1775, %r1779;
	ld.shared.u64 	%rd318, [%r1780];
	add.s64 	%rd319, %rd318, %rd25;
	shl.b64 	%rd320, %rd319, 2;
	add.s64 	%rd321, %rd24, %rd320;
	st.global.f32 	[%rd321+3072], %f171;
	bar.warp.sync 	-1;
	ld.shared.f32 	%f172, [%r304+4608];
	shl.b32 	%r1781, %r288, 3;
	add.s32 	%r1782, %r1775, %r1781;
	ld.shared.u64 	%rd322, [%r1782];
	add.s64 	%rd323, %rd322, %rd25;
	shl.b64 	%rd324, %rd323, 2;
	add.s64 	%rd325, %rd24, %rd324;
	st.global.f32 	[%rd325+4608], %f172;
	bar.warp.sync 	-1;
	ld.shared.f32 	%f173, [%r304+6144];
	shl.b32 	%r1783, %r289, 3;
	add.s32 	%r1784, %r1775, %r1783;
	ld.shared.u64 	%rd326, [%r1784];
	add.s64 	%rd327, %rd326, %rd25;
	shl.b64 	%rd328, %rd327, 2;
	add.s64 	%rd329, %rd24, %rd328;
	st.global.f32 	[%rd329+6144], %f173;
	bar.warp.sync 	-1;
	ld.shared.f32 	%f174, [%r304+7680];
	shl.b32 	%r1785, %r290, 3;
	add.s32 	%r1786, %r1775, %r1785;
	ld.shared.u64 	%rd330, [%r1786];
	add.s64 	%rd331, %rd330, %rd25;
	shl.b64 	%rd332, %rd331, 2;
	add.s64 	%rd333, %rd24, %rd332;
	st.global.f32 	[%rd333+7680], %f174;
	bar.warp.sync 	-1;
	ld.shared.f32 	%f175, [%r304+9216];
	shl.b32 	%r1787, %r291, 3;
	add.s32 	%r1788, %r1775, %r1787;
	ld.shared.u64 	%rd334, [%r1788];
	add.s64 	%rd335, %rd334, %rd25;
	shl.b64 	%rd336, %rd335, 2;
	add.s64 	%rd337, %rd24, %rd336;
	st.global.f32 	[%rd337+9216], %f175;
	bar.warp.sync 	-1;
	ld.shared.f32 	%f176, [%r304+10752];
	shl.b32 	%r1789, %r292, 3;
	add.s32 	%r1790, %r1775, %r1789;
	ld.shared.u64 	%rd338, [%r1790];
	add.s64 	%rd339, %rd338, %rd25;
	shl.b64 	%rd340, %rd339, 2;
	add.s64 	%rd341, %rd24, %rd340;
	st.global.f32 	[%rd341+10752], %f176;
	bar.warp.sync 	-1;
	ld.shared.f32 	%f177, [%r304+12288];
	shl.b32 	%r1791, %r293, 3;
	add.s32 	%r1792, %r1775, %r1791;
	ld.shared.u64 	%rd342, [%r1792];
	add.s64 	%rd343, %rd342, %rd25;
	shl.b64 	%rd344, %rd343, 2;
	add.s64 	%rd345, %rd24, %rd344;
	st.global.f32 	[%rd345+12288], %f177;
	bar.warp.sync 	-1;
	ld.shared.f32 	%f178, [%r304+13824];
	shl.b32 	%r1793, %r294, 3;
	add.s32 	%r1794, %r1775, %r1793;
	ld.shared.u64 	%rd346, [%r1794];
	add.s64 	%rd347, %rd346, %rd25;
	shl.b64 	%rd348, %rd347, 2;
	add.s64 	%rd349, %rd24, %rd348;
	st.global.f32 	[%rd349+13824], %f178;
	bar.warp.sync 	-1;
	ld.shared.f32 	%f179, [%r304+15360];
	shl.b32 	%r1795, %r295, 3;
	add.s32 	%r1796, %r1775, %r1795;
	ld.shared.u64 	%rd350, [%r1796];
	add.s64 	%rd351, %rd350, %rd25;
	shl.b64 	%rd352, %rd351, 2;
	add.s64 	%rd353, %rd24, %rd352;
	st.global.f32 	[%rd353+15360], %f179;
	bar.warp.sync 	-1;
	ld.shared.f32 	%f180, [%r304+16896];
	shl.b32 	%r1797, %r296, 3;
	add.s32 	%r1798, %r1775, %r1797;
	ld.shared.u64 	%rd354, [%r1798];
	add.s64 	%rd355, %rd354, %rd25;
	shl.b64 	%rd356, %rd355, 2;
	add.s64 	%rd357, %rd24, %rd356;
	st.global.f32 	[%rd357+16896], %f180;
	bar.warp.sync 	-1;
	ld.shared.f32 	%f181, [%r304+18432];
	shl.b32 	%r1799, %r297, 3;
	add.s32 	%r1800, %r1775, %r1799;
	ld.shared.u64 	%rd358, [%r1800];
	add.s64 	%rd359, %rd358, %rd25;
	shl.b64 	%rd360, %rd359, 2;
	add.s64 	%rd361, %rd24, %rd360;
	st.global.f32 	[%rd361+18432], %f181;
	bar.warp.sync 	-1;
	ld.shared.f32 	%f182, [%r304+19968];
	shl.b32 	%r1801, %r298, 3;
	add.s32 	%r1802, %r1775, %r1801;
	ld.shared.u64 	%rd362, [%r1802];
	add.s64 	%rd363, %rd362, %rd25;
	shl.b64 	%rd364, %rd363, 2;
	add.s64 	%rd365, %rd24, %rd364;
	st.global.f32 	[%rd365+19968], %f182;
	bar.warp.sync 	-1;
	ld.shared.f32 	%f183, [%r304+21504];
	shl.b32 	%r1803, %r299, 3;
	add.s32 	%r1804, %r1775, %r1803;
	ld.shared.u64 	%rd366, [%r1804];
	add.s64 	%rd367, %rd366, %rd25;
	shl.b64 	%rd368, %rd367, 2;
	add.s64 	%rd369, %rd24, %rd368;
	st.global.f32 	[%rd369+21504], %f183;
	bar.warp.sync 	-1;
	ld.shared.f32 	%f184, [%r304+23040];
	shl.b32 	%r1805, %r300, 3;
	add.s32 	%r1806, %r1775, %r1805;
	ld.shared.u64 	%rd370, [%r1806];
	add.s64 	%rd371, %rd370, %rd25;
	shl.b64 	%rd372, %rd371, 2;
	add.s64 	%rd373, %rd24, %rd372;
	st.global.f32 	[%rd373+23040], %f184;
	bar.warp.sync 	-1;
	ld.shared.f32 	%f185, [%r304+24576];
	shl.b32 	%r1807, %r301, 3;
	add.s32 	%r1808, %r1775, %r1807;
	ld.shared.u64 	%rd374, [%r1808];
	add.s64 	%rd375, %rd374, %rd25;
	shl.b64 	%rd376, %rd375, 2;
	add.s64 	%rd377, %rd24, %rd376;
	st.global.f32 	[%rd377+24576], %f185;
	bar.warp.sync 	-1;
	bra.uni 	$L__BB25_333;
$L__BB25_298:
	ld.param.u32 	%r1891, [_ZN3cub18CUB_300001_SM_10006detail10radix_sort29DeviceRadixSortOnesweepKernelINS1_5radix10policy_hubIifyE10Policy1000ELNS0_9SortOrderE0EifyiiNS1_21identity_decomposer_tEEEvPT5_SB_PT3_PKSC_PT1_PKSG_PT2_PKSK_T4_iiT6__param_8];
	mad.lo.s32 	%r305, %r3, -6528, %r1891;
	shl.b32 	%r1809, %r285, 3;
	add.s32 	%r1811, %r1771, %r1809;
	ld.shared.u64 	%rd26, [%r1811+26112];
	setp.ge.s32 	%p188, %r303, %r305;
	@%p188 bra 	$L__BB25_300;
	ld.shared.f32 	%f186, [%r304];
	add.s64 	%rd378, %rd26, %rd25;
	shl.b64 	%rd379, %rd378, 2;
	add.s64 	%rd380, %rd24, %rd379;
	st.global.f32 	[%rd380], %f186;
$L__BB25_300:
	bar.warp.sync 	-1;
	shl.b32 	%r1812, %r286, 3;
	add.s32 	%r1814, %r1771, %r1812;
	ld.shared.u64 	%rd27, [%r1814+26112];
	add.s32 	%r1815, %r303, 384;
	setp.ge.s32 	%p189, %r1815, %r305;
	@%p189 bra 	$L__BB25_302;
	ld.shared.f32 	%f187, [%r304+1536];
	add.s64 	%rd381, %rd27, %rd25;
	shl.b64 	%rd382, %rd381, 2;
	add.s64 	%rd383, %rd24, %rd382;
	st.global.f32 	[%rd383+1536], %f187;
$L__BB25_302:
	bar.warp.sync 	-1;
	shl.b32 	%r1816, %r287, 3;
	add.s32 	%r1818, %r1771, %r1816;
	ld.shared.u64 	%rd28, [%r1818+26112];
	add.s32 	%r1819, %r303, 768;
	setp.ge.s32 	%p190, %r1819, %r305;
	@%p190 bra 	$L__BB25_304;
	ld.shared.f32 	%f188, [%r304+3072];
	add.s64 	%rd384, %rd28, %rd25;
	shl.b64 	%rd385, %rd384, 2;
	add.s64 	%rd386, %rd24, %rd385;
	st.global.f32 	[%rd386+3072], %f188;
$L__BB25_304:
	bar.warp.sync 	-1;
	shl.b32 	%r1820, %r288, 3;
	add.s32 	%r1822, %r1771, %r1820;
	ld.shared.u64 	%rd29, [%r1822+26112];
	add.s32 	%r1823, %r303, 1152;
	setp.ge.s32 	%p191, %r1823, %r305;
	@%p191 bra 	$L__BB25_306;
	ld.shared.f32 	%f189, [%r304+4608];
	add.s64 	%rd387, %rd29, %rd25;
	shl.b64 	%rd388, %rd387, 2;
	add.s64 	%rd389, %rd24, %rd388;
	st.global.f32 	[%rd389+4608], %f189;
$L__BB25_306:
	bar.warp.sync 	-1;
	shl.b32 	%r1824, %r289, 3;
	add.s32 	%r1826, %r1771, %r1824;
	ld.shared.u64 	%rd30, [%r1826+26112];
	add.s32 	%r1827, %r303, 1536;
	setp.ge.s32 	%p192, %r1827, %r305;
	@%p192 bra 	$L__BB25_308;
	ld.shared.f32 	%f190, [%r304+6144];
	add.s64 	%rd390, %rd30, %rd25;
	shl.b64 	%rd391, %rd390, 2;
	add.s64 	%rd392, %rd24, %rd391;
	st.global.f32 	[%rd392+6144], %f190;
$L__BB25_308:
	bar.warp.sync 	-1;
	shl.b32 	%r1828, %r290, 3;
	add.s32 	%r1830, %r1771, %r1828;
	ld.shared.u64 	%rd31, [%r1830+26112];
	add.s32 	%r1831, %r303, 1920;
	setp.ge.s32 	%p193, %r1831, %r305;
	@%p193 bra 	$L__BB25_310;
	ld.shared.f32 	%f191, [%r304+7680];
	add.s64 	%rd393, %rd31, %rd25;
	shl.b64 	%rd394, %rd393, 2;
	add.s64 	%rd395, %rd24, %rd394;
	st.global.f32 	[%rd395+7680], %f191;
$L__BB25_310:
	bar.warp.sync 	-1;
	shl.b32 	%r1832, %r291, 3;
	add.s32 	%r1834, %r1771, %r1832;
	ld.shared.u64 	%rd32, [%r1834+26112];
	add.s32 	%r1835, %r303, 2304;
	setp.ge.s32 	%p194, %r1835, %r305;
	@%p194 bra 	$L__BB25_312;
	ld.shared.f32 	%f192, [%r304+9216];
	add.s64 	%rd396, %rd32, %rd25;
	shl.b64 	%rd397, %rd396, 2;
	add.s64 	%rd398, %rd24, %rd397;
	st.global.f32 	[%rd398+9216], %f192;
$L__BB25_312:
	bar.warp.sync 	-1;
	shl.b32 	%r1836, %r292, 3;
	add.s32 	%r1838, %r1771, %r1836;
	ld.shared.u64 	%rd33, [%r1838+26112];
	add.s32 	%r1839, %r303, 2688;
	setp.ge.s32 	%p195, %r1839, %r305;
	@%p195 bra 	$L__BB25_314;
	ld.shared.f32 	%f193, [%r304+10752];
	add.s64 	%rd399, %rd33, %rd25;
	shl.b64 	%rd400, %rd399, 2;
	add.s64 	%rd401, %rd24, %rd400;
	st.global.f32 	[%rd401+10752], %f193;
$L__BB25_314:
	bar.warp.sync 	-1;
	shl.b32 	%r1840, %r293, 3;
	add.s32 	%r1842, %r1771, %r1840;
	ld.shared.u64 	%rd34, [%r1842+26112];
	or.b32  	%r1843, %r303, 3072;
	setp.ge.s32 	%p196, %r1843, %r305;
	@%p196 bra 	$L__BB25_316;
	ld.shared.f32 	%f194, [%r304+12288];
	add.s64 	%rd402, %rd34, %rd25;
	shl.b64 	%rd403, %rd402, 2;
	add.s64 	%rd404, %rd24, %rd403;
	st.global.f32 	[%rd404+12288], %f194;
$L__BB25_316:
	bar.warp.sync 	-1;
	shl.b32 	%r1844, %r294, 3;
	add.s32 	%r1846, %r1771, %r1844;
	ld.shared.u64 	%rd35, [%r1846+26112];
	add.s32 	%r1847, %r303, 3456;
	setp.ge.s32 	%p197, %r1847, %r305;
	@%p197 bra 	$L__BB25_318;
	ld.shared.f32 	%f195, [%r304+13824];
	add.s64 	%rd405, %rd35, %rd25;
	shl.b64 	%rd406, %rd405, 2;
	add.s64 	%rd407, %rd24, %rd406;
	st.global.f32 	[%rd407+13824], %f195;
$L__BB25_318:
	bar.warp.sync 	-1;
	shl.b32 	%r1848, %r295, 3;
	add.s32 	%r1850, %r1771, %r1848;
	ld.shared.u64 	%rd36, [%r1850+26112];
	add.s32 	%r1851, %r303, 3840;
	setp.ge.s32 	%p198, %r1851, %r305;
	@%p198 bra 	$L__BB25_320;
	ld.shared.f32 	%f196, [%r304+15360];
	add.s64 	%rd408, %rd36, %rd25;
	shl.b64 	%rd409, %rd408, 2;
	add.s64 	%rd410, %rd24, %rd409;
	st.global.f32 	[%rd410+15360], %f196;
$L__BB25_320:
	bar.warp.sync 	-1;
	shl.b32 	%r1852, %r296, 3;
	add.s32 	%r1854, %r1771, %r1852;
	ld.shared.u64 	%rd37, [%r1854+26112];
	add.s32 	%r1855, %r303, 4224;
	setp.ge.s32 	%p199, %r1855, %r305;
	@%p199 bra 	$L__BB25_322;
	ld.shared.f32 	%f197, [%r304+16896];
	add.s64 	%rd411, %rd37, %rd25;
	shl.b64 	%rd412, %rd411, 2;
	add.s64 	%rd413, %rd24, %rd412;
	st.global.f32 	[%rd413+16896], %f197;
$L__BB25_322:
	bar.warp.sync 	-1;
	shl.b32 	%r1856, %r297, 3;
	add.s32 	%r1858, %r1771, %r1856;
	ld.shared.u64 	%rd38, [%r1858+26112];
	add.s32 	%r1859, %r303, 4608;
	setp.ge.s32 	%p200, %r1859, %r305;
	@%p200 bra 	$L__BB25_324;
	ld.shared.f32 	%f198, [%r304+18432];
	add.s64 	%rd414, %rd38, %rd25;
	shl.b64 	%rd415, %rd414, 2;
	add.s64 	%rd416, %rd24, %rd415;
	st.global.f32 	[%rd416+18432], %f198;
$L__BB25_324:
	bar.warp.sync 	-1;
	shl.b32 	%r1860, %r298, 3;
	add.s32 	%r1862, %r1771, %r1860;
	ld.shared.u64 	%rd39, [%r1862+26112];
	add.s32 	%r1863, %r303, 4992;
	setp.ge.s32 	%p201, %r1863, %r305;
	@%p201 bra 	$L__BB25_326;
	ld.shared.f32 	%f199, [%r304+19968];
	add.s64 	%rd417, %rd39, %rd25;
	shl.b64 	%rd418, %rd417, 2;
	add.s64 	%rd419, %rd24, %rd418;
	st.global.f32 	[%rd419+19968], %f199;
$L__BB25_326:
	bar.warp.sync 	-1;
	shl.b32 	%r1864, %r299, 3;
	add.s32 	%r1866, %r1771, %r1864;
	ld.shared.u64 	%rd40, [%r1866+26112];
	add.s32 	%r1867, %r303, 5376;
	setp.ge.s32 	%p202, %r1867, %r305;
	@%p202 bra 	$L__BB25_328;
	ld.shared.f32 	%f200, [%r304+21504];
	add.s64 	%rd420, %rd40, %rd25;
	shl.b64 	%rd421, %rd420, 2;
	add.s64 	%rd422, %rd24, %rd421;
	st.global.f32 	[%rd422+21504], %f200;
$L__BB25_328:
	bar.warp.sync 	-1;
	shl.b32 	%r1868, %r300, 3;
	add.s32 	%r1870, %r1771, %r1868;
	ld.shared.u64 	%rd41, [%r1870+26112];
	add.s32 	%r1871, %r303, 5760;
	setp.ge.s32 	%p203, %r1871, %r305;
	@%p203 bra 	$L__BB25_330;
	ld.shared.f32 	%f201, [%r304+23040];
	add.s64 	%rd423, %rd41, %rd25;
	shl.b64 	%rd424, %rd423, 2;
	add.s64 	%rd425, %rd24, %rd424;
	st.global.f32 	[%rd425+23040], %f201;
$L__BB25_330:
	bar.warp.sync 	-1;
	shl.b32 	%r1872, %r301, 3;
	add.s32 	%r1874, %r1771, %r1872;
	ld.shared.u64 	%rd426, [%r1874+26112];
	add.s64 	%rd42, %rd426, %rd25;
	or.b32  	%r1875, %r303, 6144;
	setp.ge.s32 	%p204, %r1875, %r305;
	@%p204 bra 	$L__BB25_332;
	ld.shared.f32 	%f202, [%r304+24576];
	shl.b64 	%rd427, %rd42, 2;
	add.s64 	%rd428, %rd24, %rd427;
	st.global.f32 	[%rd428+24576], %f202;
$L__BB25_332:
	bar.warp.sync 	-1;
$L__BB25_333:
	ret;

}
	// .globl	_ZN3cub18CUB_300001_SM_10006detail10radix_sort31DeviceRadixSortSingleTileKernelINS1_5radix10policy_hubIiiyE10Policy1000ELNS0_9SortOrderE0EiiyNS1_21identity_decomposer_tEEEvPKT1_PSA_PKT2_PSE_T3_iiT4_
.visible .entry _ZN3cub18CUB_300001_SM_10006detail10radix_sort31DeviceRadixSortSingleTileKernelINS1_5radix10policy_hubIiiyE10Policy1000ELNS0_9SortOrderE0EiiyNS1_21identity_decomposer_tEEEvPKT1_PSA_PKT2_PSE_T3_iiT4_(
	.param .u64 .ptr .align 1 _ZN3cub18CUB_300001_SM_10006detail10radix_sort31DeviceRadixSortSingleTileKernelINS1_5radix10policy_hubIiiyE10Policy1000ELNS0_9SortOrderE0EiiyNS1_21identity_decomposer_tEEEvPKT1_PSA_PKT2_PSE_T3_iiT4__param_0,
	.param .u64 .ptr .align 1 _ZN3cub18CUB_300001_SM_10006detail10radix_sort31DeviceRadixSortSingleTileKernelINS1_5radix10policy_hubIiiyE10Policy1000ELNS0_9SortOrderE0EiiyNS1_21identity_decomposer_tEEEvPKT1_PSA_PKT2_PSE_T3_iiT4__param_1,
	.param .u64 .ptr .align 1 _ZN3cub18CUB_300001_SM_10006detail10radix_sort31DeviceRadixSortSingleTileKernelINS1_5radix10policy_hubIiiyE10Policy1000ELNS0_9SortOrderE0EiiyNS1_21identity_decomposer_tEEEvPKT1_PSA_PKT2_PSE_T3_iiT4__param_2,
	.param .u64 .ptr .align 1 _ZN3cub18CUB_300001_SM_10006detail10radix_sort31DeviceRadixSortSingleTileKernelINS1_5radix10policy_hubIiiyE10Policy1000ELNS0_9SortOrderE0EiiyNS1_21identity_decomposer_tEEEvPKT1_PSA_PKT2_PSE_T3_iiT4__param_3,
	.param .u64 _ZN3cub18CUB_300001_SM_10006detail10radix_sort31DeviceRadixSortSingleTileKernelINS1_5radix10policy_hubIiiyE10Policy1000ELNS0_9SortOrderE0EiiyNS1_21identity_decomposer_tEEEvPKT1_PSA_PKT2_PSE_T3_iiT4__param_4,
	.param .u32 _ZN3cub18CUB_300001_SM_10006detail10radix_sort31DeviceRadixSortSingleTileKernelINS1_5radix10policy_hubIiiyE10Policy1000ELNS0_9SortOrderE0EiiyNS1_21identity_decomposer_tEEEvPKT1_PSA_PKT2_PSE_T3_iiT4__param_5,
	.param .u32 _ZN3cub18CUB_300001_SM_10006detail10radix_sort31DeviceRadixSortSingleTileKernelINS1_5radix10policy_hubIiiyE10Policy1000ELNS0_9SortOrderE0EiiyNS1_21identity_decomposer_tEEEvPKT1_PSA_PKT2_PSE_T3_iiT4__param_6,
	.param .align 1 .b8 _ZN3cub18CUB_300001_SM_10006detail10radix_sort31DeviceRadixSortSingleTileKernelINS1_5radix10policy_hubIiiyE10Policy1000ELNS0_9SortOrderE0EiiyNS1_21identity_decomposer_tEEEvPKT1_PSA_PKT2_PSE_T3_iiT4__param_7[1]
)
.maxntid 256
.minnctapersm 1
{
	.reg .pred 	%p<73>;
	.reg .b16 	%rs<39>;
	.reg .b32 	%r<900>;
	.reg .b64 	%rd<37>;
	// demoted variable
	.shared .align 16 .b8 _ZZN3cub18CUB_300001_SM_10006detail10radix_sort31DeviceRadixSortSingleTileKernelINS1_5radix10policy_hubIiiyE10Policy1000ELNS0_9SortOrderE0EiiyNS1_21identity_decomposer_tEEEvPKT1_PSA_PKT2_PSE_T3_iiT4_E12temp_storage[33856];
	ld.param.u64 	%rd10, [_ZN3cub18CUB_300001_SM_10006detail10radix_sort31DeviceRadixSortSingleTileKernelINS1_5radix10policy_hubIiiyE10Policy1000ELNS0_9SortOrderE0EiiyNS1_21identity_decomposer_tEEEvPKT1_PSA_PKT2_PSE_T3_iiT4__param_0];
	ld.param.u64 	%rd6, [_ZN3cub18CUB_300001_SM_10006detail10radix_sort31DeviceRadixSortSingleTileKernelINS1_5radix10policy_hubIiiyE10Policy1000ELNS0_9SortOrderE0EiiyNS1_21identity_decomposer_tEEEvPKT1_PSA_PKT2_PSE_T3_iiT4__param_1];
	ld.param.u64 	%rd7, [_ZN3cub18CUB_300001_SM_10006detail10radix_sort31DeviceRadixSortSingleTileKernelINS1_5radix10policy_hubIiiyE10Policy1000ELNS0_9SortOrderE0EiiyNS1_21identity_decomposer_tEEEvPKT1_PSA_PKT2_PSE_T3_iiT4__param_2];
	ld.param.u64 	%rd8, [_ZN3cub18CUB_300001_SM_10006detail10radix_sort31DeviceRadixSortSingleTileKernelINS1_5radix10policy_hubIiiyE10Policy1000ELNS0_9SortOrderE0EiiyNS1_21identity_decomposer_tEEEvPKT1_PSA_PKT2_PSE_T3_iiT4__param_3];
	ld.param.u64 	%rd9, [_ZN3cub18CUB_300001_SM_10006detail10radix_sort31DeviceRadixSortSingleTileKernelINS1_5radix10policy_hubIiiyE10Policy1000ELNS0_9SortOrderE0EiiyNS1_21identity_decomposer_tEEEvPKT1_PSA_PKT2_PSE_T3_iiT4__param_4];
	ld.param.u32 	%r303, [_ZN3cub18CUB_300001_SM_10006detail10radix_sort31DeviceRadixSortSingleTileKernelINS1_5radix10policy_hubIiiyE10Policy1000ELNS0_9SortOrderE0EiiyNS1_21identity_decomposer_tEEEvPKT1_PSA_PKT2_PSE_T3_iiT4__param_5];
	ld.param.u32 	%r304, [_ZN3cub18CUB_300001_SM_10006detail10radix_sort31DeviceRadixSortSingleTileKernelINS1_5radix10policy_hubIiiyE10Policy1000ELNS0_9SortOrderE0EiiyNS1_21identity_decomposer_tEEEvPKT1_PSA_PKT2_PSE_T3_iiT4__param_6];
	cvta.to.global.u64 	%rd11, %rd10;
	cvt.u32.u64 	%r1, %rd9;
	mov.u32 	%r2, %tid.x;
	mul.lo.s32 	%r3, %r2, 19;
	setp.ge.s32 	%p1, %r3, %r1;
	mul.wide.u32 	%rd12, %r3, 4;
	add.s64 	%rd1, %rd11, %rd12;
	mov.b32 	%r878, -1;
	@%p1 bra 	$L__BB26_2;
	ld.global.u32 	%r306, [%rd1];
	xor.b32  	%r878, %r306, -2147483648;
$L__BB26_2:
	add.s32 	%r6, %r3, 1;
	setp.ge.s32 	%p2, %r6, %r1;
	mov.b32 	%r877, -1;
	@%p2 bra 	$L__BB26_4;
	ld.global.u32 	%r308, [%rd1+4];
	xor.b32  	%r877, %r308, -2147483648;
$L__BB26_4:
	add.s32 	%r9, %r3, 2;
	setp.ge.s32 	%p3, %r9, %r1;
	mov.b32 	%r876, -1;
	@%p3 bra 	$L__BB26_6;
	ld.global.u32 	%r310, [%rd1+8];
	xor.b32  	%r876, %r310, -2147483648;
$L__BB26_6:
	add.s32 	%r12, %r3, 3;
	setp.ge.s32 	%p4, %r12, %r1;
	mov.b32 	%r875, -1;
	@%p4 bra 	$L__BB26_8;
	ld.global.u32 	%r312, [%rd1+12];
	xor.b32  	%r875, %r312, -2147483648;
$L__BB26_8:
	add.s32 	%r15, %r3, 4;
	setp.ge.s32 	%p5, %r15, %r1;
	mov.b32 	%r874, -1;
	@%p5 bra 	$L__BB26_10;
	ld.global.u32 	%r314, [%rd1+16];
	xor.b32  	%r874, %r314, -2147483648;
$L__BB26_10:
	add.s32 	%r18, %r3, 5;
	setp.ge.s32 	%p6, %r18, %r1;
	mov.b32 	%r873, -1;
	@%p6 bra 	$L__BB26_12;
	ld.global.u32 	%r316, [%rd1+20];
	xor.b32  	%r873, %r316, -2147483648;
$L__BB26_12:
	add.s32 	%r21, %r3, 6;
	setp.ge.s32 	%p7, %r21, %r1;
	mov.b32 	%r872, -1;
	@%p7 bra 	$L__BB26_14;
	ld.global.u32 	%r318, [%rd1+24];
	xor.b32  	%r872, %r318, -2147483648;
$L__BB26_14:
	add.s32 	%r24, %r3, 7;
	setp.ge.s32 	%p8, %r24, %r1;
	mov.b32 	%r871, -1;
	@%p8 bra 	$L__BB26_16;
	ld.global.u32 	%r320, [%rd1+28];
	xor.b32  	%r871, %r320, -2147483648;
$L__BB26_16:
	add.s32 	%r27, %r3, 8;
	setp.ge.s32 	%p9, %r27, %r1;
	mov.b32 	%r870, -1;
	@%p9 bra 	$L__BB26_18;
	ld.global.u32 	%r322, [%rd1+32];
	xor.b32  	%r870, %r322, -2147483648;
$L__BB26_18:
	add.s32 	%r30, %r3, 9;
	setp.ge.s32 	%p10, %r30, %r1;
	mov.b32 	%r869, -1;
	@%p10 bra 	$L__BB26_20;
	ld.global.u32 	%r324, [%rd1+36];
	xor.b32  	%r869, %r324, -2147483648;
$L__BB26_20:
	add.s32 	%r33, %r3, 10;
	setp.ge.s32 	%p11, %r33, %r1;
	mov.b32 	%r868, -1;
	@%p11 bra 	$L__BB26_22;
	ld.global.u32 	%r326, [%rd1+40];
	xor.b32  	%r868, %r326, -2147483648;
$L__BB26_22:
	add.s32 	%r36, %r3, 11;
	setp.ge.s32 	%p12, %r36, %r1;
	mov.b32 	%r867, -1;
	@%p12 bra 	$L__BB26_24;
	ld.global.u32 	%r328, [%rd1+44];
	xor.b32  	%r867, %r328, -2147483648;
$L__BB26_24:
	add.s32 	%r39, %r3, 12;
	setp.ge.s32 	%p13, %r39, %r1;
	mov.b32 	%r866, -1;
	@%p13 bra 	$L__BB26_26;
	ld.global.u32 	%r330, [%rd1+48];
	xor.b32  	%r866, %r330, -2147483648;
$L__BB26_26:
	add.s32 	%r42, %r3, 13;
	setp.ge.s32 	%p14, %r42, %r1;
	mov.b32 	%r865, -1;
	@%p14 bra 	$L__BB26_28;
	ld.global.u32 	%r332, [%rd1+52];
	xor.b32  	%r865, %r332, -2147483648;
$L__BB26_28:
	add.s32 	%r45, %r3, 14;
	setp.ge.s32 	%p15, %r45, %r1;
	mov.b32 	%r864, -1;
	@%p15 bra 	$L__BB26_30;
	ld.global.u32 	%r334, [%rd1+56];
	xor.b32  	%r864, %r334, -2147483648;
$L__BB26_30:
	add.s32 	%r48, %r3, 15;
	setp.ge.s32 	%p16, %r48, %r1;
	mov.b32 	%r863, -1;
	@%p16 bra 	$L__BB26_32;
	ld.global.u32 	%r336, [%rd1+60];
	xor.b32  	%r863, %r336, -2147483648;
$L__BB26_32:
	add.s32 	%r51, %r3, 16;
	setp.ge.s32 	%p17, %r51, %r1;
	mov.b32 	%r862, -1;
	@%p17 bra 	$L__BB26_34;
	ld.global.u32 	%r338, [%rd1+64];
	xor.b32  	%r862, %r338, -2147483648;
$L__BB26_34:
	add.s32 	%r54, %r3, 17;
	setp.ge.s32 	%p18, %r54, %r1;
	mov.b32 	%r861, -1;
	@%p18 bra 	$L__BB26_36;
	ld.global.u32 	%r340, [%rd1+68];
	xor.b32  	%r861, %r340, -2147483648;
$L__BB26_36:
	add.s32 	%r57, %r3, 18;
	setp.ge.s32 	%p19, %r57, %r1;
	mov.b32 	%r860, -1;
	@%p19 bra 	$L__BB26_38;
	ld.global.u32 	%r342, [%rd1+72];
	xor.b32  	%r860, %r342, -2147483648;
$L__BB26_38:
	bar.sync 	0;
	mov.b64 	{%r344, %r345}, %rd9;
	shfl.sync.idx.b32	%r60|%p20, %r344, 0, 31, -1;
	shfl.sync.idx.b32	%r346|%p21, %r345, 0, 31, -1;
	mov.b64 	%rd2, {%r60, %r346};
	setp.ge.s32 	%p22, %r3, %r60;
	cvta.to.global.u64 	%rd13, %rd7;
	add.s64 	%rd3, %rd13, %rd12;
	@%p22 bra 	$L__BB26_40;
	ld.global.u32 	%r897, [%rd3];
$L__BB26_40:
	setp.ge.s32 	%p23, %r6, %r60;
	@%p23 bra 	$L__BB26_42;
	ld.global.u32 	%r896, [%rd3+4];
$L__BB26_42:
	setp.ge.s32 	%p24, %r9, %r60;
	@%p24 bra 	$L__BB26_44;
	ld.global.u32 	%r895, [%rd3+8];
$L__BB26_44:
	setp.ge.s32 	%p25, %r12, %r60;
	@%p25 bra 	$L__BB26_46;
	ld.global.u32 	%r894, [%rd3+12];
$L__BB26_46:
	setp.ge.s32 	%p26, %r15, %r60;
	@%p26 bra 	$L__BB26_48;
	ld.global.u32 	%r893, [%rd3+16];
$L__BB26_48:
	setp.ge.s32 	%p27, %r18, %r60;
	@%p27 bra 	$L__BB26_50;
	ld.global.u32 	%r892, [%rd3+20];
$L__BB26_50:
	setp.ge.s32 	%p28, %r21, %r60;
	@%p28 bra 	$L__BB26_52;
	ld.global.u32 	%r891, [%rd3+24];
$L__BB26_52:
	setp.ge.s32 	%p29, %r24, %r60;
	@%p29 bra 	$L__BB26_54;
	ld.global.u32 	%r890, [%rd3+28];
$L__BB26_54:
	setp.ge.s32 	%p30, %r27, %r60;
	@%p30 bra 	$L__BB26_56;
	ld.global.u32 	%r889, [%rd3+32];
$L__BB26_56:
	setp.ge.s32 	%p31, %r30, %r60;
	@%p31 bra 	$L__BB26_58;
	ld.global.u32 	%r888, [%rd3+36];
$L__BB26_58:
	setp.ge.s32 	%p32, %r33, %r60;
	@%p32 bra 	$L__BB26_60;
	ld.global.u32 	%r887, [%rd3+40];
$L__BB26_60:
	setp.ge.s32 	%p33, %r36, %r60;
	@%p33 bra 	$L__BB26_62;
	ld.global.u32 	%r886, [%rd3+44];
$L__BB26_62:
	setp.ge.s32 	%p34, %r39, %r60;
	@%p34 bra 	$L__BB26_64;
	ld.global.u32 	%r885, [%rd3+48];
$L__BB26_64:
	setp.ge.s32 	%p35, %r42, %r60;
	@%p35 bra 	$L__BB26_66;
	ld.global.u32 	%r884, [%rd3+52];
$L__BB26_66:
	setp.ge.s32 	%p36, %r45, %r60;
	@%p36 bra 	$L__BB26_68;
	ld.global.u32 	%r883, [%rd3+56];
$L__BB26_68:
	setp.ge.s32 	%p37, %r48, %r60;
	@%p37 bra 	$L__BB26_70;
	ld.global.u32 	%r882, [%rd3+60];
$L__BB26_70:
	setp.ge.s32 	%p38, %r51, %r60;
	@%p38 bra 	$L__BB26_72;
	ld.global.u32 	%r881, [%rd3+64];
$L__BB26_72:
	setp.ge.s32 	%p39, %r54, %r60;
	@%p39 bra 	$L__BB26_74;
	ld.global.u32 	%r880, [%rd3+68];
$L__BB26_74:
	setp.ge.s32 	%p40, %r57, %r60;
	@%p40 bra 	$L__BB26_76;
	ld.global.u32 	%r879, [%rd3+72];
$L__BB26_76:
	bar.sync 	0;
	shr.u32 	%r99, %r2, 5;
	shl.b32 	%r366, %r2, 2;
	mov.u32 	%r367, _ZZN3cub18CUB_300001_SM_10006detail10radix_sort31DeviceRadixSortSingleTileKernelINS1_5radix10policy_hubIiiyE10Policy1000ELNS0_9SortOrderE0EiiyNS1_21identity_decomposer_tEEEvPKT1_PSA_PKT2_PSE_T3_iiT4_E12temp_storage;
	add.s32 	%r100, %r367, %r366;
	shl.b32 	%r368, %r2, 7;
	add.s32 	%r101, %r100, %r368;
	shl.b32 	%r369, %r99, 2;
	add.s32 	%r370, %r367, %r369;
	add.s32 	%r102, %r370, 33792;
	mad.lo.s32 	%r103, %r2, -56, %r101;
	add.s32 	%r859, %r303, 6;
	sub.s32 	%r858, %r304, %r303;
$L__BB26_77:
	add.s32 	%r430, %r859, -6;
	min.s32 	%r373, %r858, 6;
	mov.b32 	%r459, 0;
	st.shared.u32 	[%r100], %r459;
	st.shared.u32 	[%r100+1024], %r459;
	st.shared.u32 	[%r100+2048], %r459;
	st.shared.u32 	[%r100+3072], %r459;
	st.shared.u32 	[%r100+4096], %r459;
	st.shared.u32 	[%r100+5120], %r459;
	st.shared.u32 	[%r100+6144], %r459;
	st.shared.u32 	[%r100+7168], %r459;
	st.shared.u32 	[%r100+8192], %r459;
	st.shared.u32 	[%r100+9216], %r459;
	st.shared.u32 	[%r100+10240], %r459;
	st.shared.u32 	[%r100+11264], %r459;
	st.shared.u32 	[%r100+12288], %r459;
	st.shared.u32 	[%r100+13312], %r459;
	st.shared.u32 	[%r100+14336], %r459;
	st.shared.u32 	[%r100+15360], %r459;
	st.shared.u32 	[%r100+16384], %r459;
	st.shared.u32 	[%r100+17408], %r459;
	st.shared.u32 	[%r100+18432], %r459;
	st.shared.u32 	[%r100+19456], %r459;
	st.shared.u32 	[%r100+20480], %r459;
	st.shared.u32 	[%r100+21504], %r459;
	st.shared.u32 	[%r100+22528], %r459;
	st.shared.u32 	[%r100+23552], %r459;
	st.shared.u32 	[%r100+24576], %r459;
	st.shared.u32 	[%r100+25600], %r459;
	st.shared.u32 	[%r100+26624], %r459;
	st.shared.u32 	[%r100+27648], %r459;
	st.shared.u32 	[%r100+28672], %r459;
	st.shared.u32 	[%r100+29696], %r459;
	st.shared.u32 	[%r100+30720], %r459;
	st.shared.u32 	[%r100+31744], %r459;
	st.shared.u32 	[%r100+32768], %r459;
	// begin inline asm
	bmsk.clamp.b32 %r371, %r459, %r373;
	// end inline asm
	// begin inline asm
	shr.b32 %r374, %r878, %r430;
	// end inline asm
	and.b32  	%r462, %r371, %r374;
	shl.b32 	%r463, %r462, 10;
	and.b32  	%r464, %r463, 31744;
	add.s32 	%r465, %r100, %r464;
	shr.u32 	%r466, %r462, 4;
	and.b32  	%r467, %r466, 268435454;
	add.s32 	%r147, %r465, %r467;
	ld.shared.u16 	%rs1, [%r147];
	add.s16 	%rs20, %rs1, 1;
	st.shared.u16 	[%r147], %rs20;
	// begin inline asm
	shr.b32 %r377, %r877, %r430;
	// end inline asm
	and.b32  	%r468, %r371, %r377;
	shl.b32 	%r469, %r468, 10;
	and.b32  	%r470, %r469, 31744;
	add.s32 	%r471, %r100, %r470;
	shr.u32 	%r472, %r468, 4;
	and.b32  	%r473, %r472, 268435454;
	add.s32 	%r148, %r471, %r473;
	ld.shared.u16 	%rs2, [%r148];
	add.s16 	%rs21, %rs2, 1;
	st.shared.u16 	[%r148], %rs21;
	// begin inline asm
	shr.b32 %r380, %r876, %r430;
	// end inline asm
	and.b32  	%r474, %r371, %r380;
	shl.b32 	%r475, %r474, 10;
	and.b32  	%r476, %r475, 31744;
	add.s32 	%r477, %r100, %r476;
	shr.u32 	%r478, %r474, 4;
	and.b32  	%r479, %r478, 268435454;
	add.s32 	%r149, %r477, %r479;
	ld.shared.u16 	%rs3, [%r149];
	add.s16 	%rs22, %rs3, 1;
	st.shared.u16 	[%r149], %rs22;
	// begin inline asm
	shr.b32 %r383, %r875, %r430;
	// end inline asm
	and.b32  	%r480, %r371, %r383;
	shl.b32 	%r481, %r480, 10;
	and.b32  	%r482, %r481, 31744;
	add.s32 	%r483, %r100, %r482;
	shr.u32 	%r484, %r480, 4;
	and.b32  	%r485, %r484, 268435454;
	add.s32 	%r150, %r483, %r485;
	ld.shared.u16 	%rs4, [%r150];
	add.s16 	%rs23, %rs4, 1;
	st.shared.u16 	[%r150], %rs23;
	// begin inline asm
	shr.b32 %r386, %r874, %r430;
	// end inline asm
	and.b32  	%r486, %r371, %r386;
	shl.b32 	%r487, %r486, 10;
	and.b32  	%r488, %r487, 31744;
	add.s32 	%r489, %r100, %r488;
	shr.u32 	%r490, %r486, 4;
	and.b32  	%r491, %r490, 268435454;
	add.s32 	%r151, %r489, %r491;
	ld.shared.u16 	%rs5, [%r151];
	add.s16 	%rs24, %rs5, 1;
	st.shared.u16 	[%r151], %rs24;
	// begin inline asm
	shr.b32 %r389, %r873, %r430;
	// end inline asm
	and.b32  	%r492, %r371, %r389;
	shl.b32 	%r493, %r492, 10;
	and.b32  	%r494, %r493, 31744;
	add.s32 	%r495, %r100, %r494;
	shr.u32 	%r496, %r492, 4;
	and.b32  	%r497, %r496, 268435454;
	add.s32 	%r152, %r495, %r497;
	ld.shared.u16 	%rs6, [%r152];
	add.s16 	%rs25, %rs6, 1;
	st.shared.u16 	[%r152], %rs25;
	// begin inline asm
	shr.b32 %r392, %r872, %r430;
	// end inline asm
	and.b32  	%r498, %r371, %r392;
	shl.b32 	%r499, %r498, 10;
	and.b32  	%r500, %r499, 31744;
	add.s32 	%r501, %r100, %r500;
	shr.u32 	%r502, %r498, 4;
	and.b32  	%r503, %r502, 268435454;
	add.s32 	%r153, %r501, %r503;
	ld.shared.u16 	%rs7, [%r153];
	add.s16 	%rs26, %rs7, 1;
	st.shared.u16 	[%r153], %rs26;
	// begin inline asm
	shr.b32 %r395, %r871, %r430;
	// end inline asm
	and.b32  	%r504, %r371, %r395;
	shl.b32 	%r505, %r504, 10;
	and.b32  	%r506, %r505, 31744;
	add.s32 	%r507, %r100, %r506;
	shr.u32 	%r508, %r504, 4;
	and.b32  	%r509, %r508, 268435454;
	add.s32 	%r154, %r507, %r509;
	ld.shared.u16 	%rs8, [%r154];
	add.s16 	%rs27, %rs8, 1;
	st.shared.u16 	[%r154], %rs27;
	// begin inline asm
	shr.b32 %r398, %r870, %r430;
	// end inline asm
	and.b32  	%r510, %r371, %r398;
	shl.b32 	%r511, %r510, 10;
	and.b32  	%r512, %r511, 31744;
	add.s32 	%r513, %r100, %r512;
	shr.u32 	%r514, %r510, 4;
	and.b32  	%r515, %r514, 268435454;
	add.s32 	%r155, %r513, %r515;
	ld.shared.u16 	%rs9, [%r155];
	add.s16 	%rs28, %rs9, 1;
	st.shared.u16 	[%r155], %rs28;
	// begin inline asm
	shr.b32 %r401, %r869, %r430;
	// end inline asm
	and.b32  	%r516, %r371, %r401;
	shl.b32 	%r517, %r516, 10;
	and.b32  	%r518, %r517, 31744;
	add.s32 	%r519, %r100, %r518;
	shr.u32 	%r520, %r516, 4;
	and.b32  	%r521, %r520, 268435454;
	add.s32 	%r156, %r519, %r521;
	ld.shared.u16 	%rs10, [%r156];
	add.s16 	%rs29, %rs10, 1;
	st.shared.u16 	[%r156], %rs29;
	// begin inline asm
	shr.b32 %r404, %r868, %r430;
	// end inline asm
	and.b32  	%r522, %r371, %r404;
	shl.b32 	%r523, %r522, 10;
	and.b32  	%r524, %r523, 31744;
	add.s32 	%r525, %r100, %r524;
	shr.u32 	%r526, %r522, 4;
	and.b32  	%r527, %r526, 268435454;
	add.s32 	%r157, %r525, %r527;
	ld.shared.u16 	%rs11, [%r157];
	add.s16 	%rs30, %rs11, 1;
	st.shared.u16 	[%r157], %rs30;
	// begin inline asm
	shr.b32 %r407, %r867, %r430;
	// end inline asm
	and.b32  	%r528, %r371, %r407;
	shl.b32 	%r529, %r528, 10;
	and.b32  	%r530, %r529, 31744;
	add.s32 	%r531, %r100, %r530;
	shr.u32 	%r532, %r528, 4;
	and.b32  	%r533, %r532, 268435454;
	add.s32 	%r158, %r531, %r533;
	ld.shared.u16 	%rs12, [%r158];
	add.s16 	%rs31, %rs12, 1;
	st.shared.u16 	[%r158], %rs31;
	// begin inline asm
	shr.b32 %r410, %r866, %r430;
	// end inline asm
	and.b32  	%r534, %r371, %r410;
	shl.b32 	%r535, %r534, 10;
	and.b32  	%r536, %r535, 31744;
	add.s32 	%r537, %r100, %r536;
	shr.u32 	%r538, %r534, 4;
	and.b32  	%r539, %r538, 268435454;
	add.s32 	%r159, %r537, %r539;
	ld.shared.u16 	%rs13, [%r159];
	add.s16 	%rs32, %rs13, 1;
	st.shared.u16 	[%r159], %rs32;
	// begin inline asm
	shr.b32 %r413, %r865, %r430;
	// end inline asm
	and.b32  	%r540, %r371, %r413;
	shl.b32 	%r541, %r540, 10;
	and.b32  	%r542, %r541, 31744;
	add.s32 	%r543, %r100, %r542;
	shr.u32 	%r544, %r540, 4;
	and.b32  	%r545, %r544, 268435454;
	add.s32 	%r160, %r543, %r545;
	ld.shared.u16 	%rs14, [%r160];
	add.s16 	%rs33, %rs14, 1;
	st.shared.u16 	[%r160], %rs33;
	// begin inline asm
	shr.b32 %r416, %r864, %r430;
	// end inline asm
	and.b32  	%r546, %r371, %r416;
	shl.b32 	%r547, %r546, 10;
	and.b32  	%r548, %r547, 31744;
	add.s32 	%r549, %r100, %r548;
	shr.u32 	%r550, %r546, 4;
	and.b32  	%r551, %r550, 268435454;
	add.s32 	%r161, %r549, %r551;
	ld.shared.u16 	%rs15, [%r161];
	add.s16 	%rs34, %rs15, 1;
	st.shared.u16 	[%r161], %rs34;
	// begin inline asm
	shr.b32 %r419, %r863, %r430;
	// end inline asm
	and.b32  	%r552, %r371, %r419;
	shl.b32 	%r553, %r552, 10;
	and.b32  	%r554, %r553, 31744;
	add.s32 	%r555, %r100, %r554;
	shr.u32 	%r556, %r552, 4;
	and.b32  	%r557, %r556, 268435454;
	add.s32 	%r162, %r555, %r557;
	ld.shared.u16 	%rs16, [%r162];
	add.s16 	%rs35, %rs16, 1;
	st.shared.u16 	[%r162], %rs35;
	// begin inline asm
	shr.b32 %r422, %r862, %r430;
	// end inline asm
	and.b32  	%r558, %r371, %r422;
	shl.b32 	%r559, %r558, 10;
	and.b32  	%r560, %r559, 31744;
	add.s32 	%r561, %r100, %r560;
	shr.u32 	%r562, %r558, 4;
	and.b32  	%r563, %r562, 268435454;
	add.s32 	%r163, %r561, %r563;
	ld.shared.u16 	%rs17, [%r163];
	add.s16 	%rs36, %rs17, 1;
	st.shared.u16 	[%r163], %rs36;
	// begin inline asm
	shr.b32 %r425, %r861, %r430;
	// end inline asm
	and.b32  	%r564, %r371, %r425;
	shl.b32 	%r565, %r564, 10;
	and.b32  	%r566, %r565, 31744;
	add.s32 	%r567, %r100, %r566;
	shr.u32 	%r568, %r564, 4;
	and.b32  	%r569, %r568, 268435454;
	add.s32 	%r164, %r567, %r569;
	ld.shared.u16 	%rs18, [%r164];
	add.s16 	%rs37, %rs18, 1;
	st.shared.u16 	[%r164], %rs37;
	// begin inline asm
	shr.b32 %r428, %r860, %r430;
	// end inline asm
	and.b32  	%r570, %r371, %r428;
	shl.b32 	%r571, %r570, 10;
	and.b32  	%r572, %r571, 31744;
	add.s32 	%r573, %r100, %r572;
	shr.u32 	%r574, %r570, 4;
	and.b32  	%r575, %r574, 268435454;
	add.s32 	%r165, %r573, %r575;
	ld.shared.u16 	%rs19, [%r165];
	add.s16 	%rs38, %rs19, 1;
	st.shared.u16 	[%r165], %rs38;
	bar.sync 	0;
	ld.shared.u32 	%r166, [%r101];
	ld.shared.u32 	%r576, [%r101+4];
	ld.shared.u32 	%r577, [%r101+8];
	ld.shared.u32 	%r578, [%r101+12];
	ld.shared.u32 	%r579, [%r101+16];
	ld.shared.u32 	%r580, [%r101+20];
	ld.shared.u32 	%r581, [%r101+24];
	ld.shared.u32 	%r582, [%r101+28];
	ld.shared.u32 	%r583, [%r101+32];
	ld.shared.u32 	%r584, [%r101+36];
	ld.shared.u32 	%r585, [%r101+40];
	ld.shared.u32 	%r586, [%r101+44];
	ld.shared.u32 	%r587, [%r101+48];
	ld.shared.u32 	%r588, [%r101+52];
	ld.shared.u32 	%r589, [%r101+56];
	ld.shared.u32 	%r590, [%r101+60];
	ld.shared.u32 	%r591, [%r101+64];
	ld.shared.u32 	%r592, [%r101+68];
	ld.shared.u32 	%r593, [%r101+72];
	ld.shared.u32 	%r594, [%r101+76];
	ld.shared.u32 	%r595, [%r101+80];
	ld.shared.u32 	%r596, [%r101+84];
	ld.shared.u32 	%r597, [%r101+88];
	ld.shared.u32 	%r598, [%r101+92];
	ld.shared.u32 	%r599, [%r101+96];
	ld.shared.u32 	%r600, [%r101+100];
	ld.shared.u32 	%r601, [%r101+104];
	ld.shared.u32 	%r602, [%r101+108];
	ld.shared.u32 	%r603, [%r101+112];
	ld.shared.u32 	%r604, [%r101+116];
	ld.shared.u32 	%r605, [%r101+120];
	ld.shared.u32 	%r606, [%r101+124];
	ld.shared.u32 	%r607, [%r101+128];
	add.s32 	%r167, %r576, %r166;
	add.s32 	%r168, %r577, %r167;
	add.s32 	%r169, %r578, %r168;
	add.s32 	%r170, %r579, %r169;
	add.s32 	%r171, %r580, %r170;
	add.s32 	%r172, %r581, %r171;
	add.s32 	%r173, %r582, %r172;
	add.s32 	%r174, %r583, %r173;
	add.s32 	%r175, %r584, %r174;
	add.s32 	%r176, %r585, %r175;
	add.s32 	%r177, %r586, %r176;
	add.s32 	%r178, %r587, %r177;
	add.s32 	%r179, %r588, %r178;
	add.s32 	%r180, %r589, %r179;
	add.s32 	%r181, %r590, %r180;
	add.s32 	%r182, %r591, %r181;
	add.s32 	%r183, %r592, %r182;
	add.s32 	%r184, %r593, %r183;
	add.s32 	%r185, %r594, %r184;
	add.s32 	%r186, %r595, %r185;
	add.s32 	%r187, %r596, %r186;
	add.s32 	%r188, %r597, %r187;
	add.s32 	%r189, %r598, %r188;
	add.s32 	%r190, %r599, %r189;
	add.s32 	%r191, %r600, %r190;
	add.s32 	%r192, %r601, %r191;
	add.s32 	%r193, %r602, %r192;
	add.s32 	%r194, %r603, %r193;
	add.s32 	%r195, %r604, %r194;
	add.s32 	%r196, %r605, %r195;
	add.s32 	%r197, %r606, %r196;
	add.s32 	%r436, %r607, %r197;
	// begin inline asm
	mov.u32 %r431, %laneid;
	// end inline asm
	mov.b32 	%r434, 1;
	mov.b32 	%r461, -1;
	// begin inline asm
	{  .reg .u32 r0;  .reg .pred p;  shfl.sync.up.b32 r0|p, %r436, %r434, %r459, %r461;  @p add.u32 r0, r0, %r436;  mov.u32 %r432, r0;}
	// end inline asm
	mov.b32 	%r440, 2;
	// begin inline asm
	{  .reg .u32 r0;  .reg .pred p;  shfl.sync.up.b32 r0|p, %r432, %r440, %r459, %r461;  @p add.u32 r0, r0, %r432;  mov.u32 %r438, r0;}
	// end inline asm
	mov.b32 	%r446, 4;
	// begin inline asm
	{  .reg .u32 r0;  .reg .pred p;  shfl.sync.up.b32 r0|p, %r438, %r446, %r459, %r461;  @p add.u32 r0, r0, %r438;  mov.u32 %r444, r0;}
	// end inline asm
	mov.b32 	%r452, 8;
	// begin inline asm
	{  .reg .u32 r0;  .reg .pred p;  shfl.sync.up.b32 r0|p, %r444, %r452, %r459, %r461;  @p add.u32 r0, r0, %r444;  mov.u32 %r450, r0;}
	// end inline asm
	mov.b32 	%r458, 16;
	// begin inline asm
	{  .reg .u32 r0;  .reg .pred p;  shfl.sync.up.b32 r0|p, %r450, %r458, %r459, %r461;  @p add.u32 r0, r0, %r450;  mov.u32 %r456, r0;}
	// end inline asm
	setp.ne.s32 	%p41, %r431, 31;
	@%p41 bra 	$L__BB26_79;
	st.shared.u32 	[%r102], %r456;
$L__BB26_79:
	sub.s32 	%r608, %r456, %r436;
	setp.gt.u32 	%p42, %r2, 31;
	setp.eq.s32 	%p43, %r99, 7;
	setp.eq.s32 	%p44, %r99, 6;
	setp.eq.s32 	%p45, %r99, 5;
	setp.eq.s32 	%p46, %r99, 4;
	setp.eq.s32 	%p47, %r99, 3;
	setp.eq.s32 	%p48, %r99, 2;
	setp.eq.s32 	%p49, %r99, 1;
	bar.sync 	0;
	ld.shared.v4.u32 	{%r609, %r610, %r611, %r612}, [_ZZN3cub18CUB_300001_SM_10006detail10radix_sort31DeviceRadixSortSingleTileKernelINS1_5radix10policy_hubIiiyE10Policy1000ELNS0_9SortOrderE0EiiyNS1_21identity_decomposer_tEEEvPKT1_PSA_PKT2_PSE_T3_iiT4_E12temp_storage+33792];
	selp.b32 	%r613, %r609, %r898, %p49;
	add.s32 	%r614, %r610, %r609;
	selp.b32 	%r615, %r614, %r613, %p48;
	add.s32 	%r616, %r614, %r611;
	selp.b32 	%r617, %r616, %r615, %p47;
	add.s32 	%r618, %r616, %r612;
	selp.b32 	%r619, %r618, %r617, %p46;
	ld.shared.v4.u32 	{%r620, %r621, %r622, %r623}, [_ZZN3cub18CUB_300001_SM_10006detail10radix_sort31DeviceRadixSortSingleTileKernelINS1_5radix10policy_hubIiiyE10Policy1000ELNS0_9SortOrderE0EiiyNS1_21identity_decomposer_tEEEvPKT1_PSA_PKT2_PSE_T3_iiT4_E12temp_storage+33808];
	add.s32 	%r624, %r618, %r620;
	selp.b32 	%r625, %r624, %r619, %p45;
	add.s32 	%r626, %r624, %r621;
	selp.b32 	%r627, %r626, %r625, %p44;
	add.s32 	%r628, %r626, %r622;
	selp.b32 	%r898, %r628, %r627, %p43;
	add.s32 	%r202, %r628, %r623;
	setp.ne.s32 	%p50, %r431, 0;
	selp.b32 	%r629, %r608, 0, %p50;
	add.s32 	%r630, %r898, %r629;
	or.pred  	%p51, %p42, %p50;
	selp.b32 	%r899, %r630, %r608, %p42;
	@%p51 bra 	$L__BB26_81;
	shl.b32 	%r899, %r202, 16;
	st.shared.u32 	[_ZZN3cub18CUB_300001_SM_10006detail10radix_sort31DeviceRadixSortSingleTileKernelINS1_5radix10policy_hubIiiyE10Policy1000ELNS0_9SortOrderE0EiiyNS1_21identity_decomposer_tEEEvPKT1_PSA_PKT2_PSE_T3_iiT4_E12temp_storage+33832], %r899;
$L__BB26_81:
	setp.eq.s32 	%p52, %r2, 0;
	bar.sync 	0;
	ld.shared.u32 	%r631, [_ZZN3cub18CUB_300001_SM_10006detail10radix_sort31DeviceRadixSortSingleTileKernelINS1_5radix10policy_hubIiiyE10Policy1000ELNS0_9SortOrderE0EiiyNS1_21identity_decomposer_tEEEvPKT1_PSA_PKT2_PSE_T3_iiT4_E12temp_storage+33832];
	selp.b32 	%r632, 0, %r631, %p52;
	add.s32 	%r633, %r899, %r632;
	add.s32 	%r634, %r166, %r633;
	add.s32 	%r635, %r167, %r633;
	add.s32 	%r636, %r168, %r633;
	add.s32 	%r637, %r169, %r633;
	add.s32 	%r638, %r170, %r633;
	add.s32 	%r639, %r171, %r633;
	add.s32 	%r640, %r172, %r633;
	add.s32 	%r641, %r173, %r633;
	add.s32 	%r642, %r174, %r633;
	add.s32 	%r643, %r175, %r633;
	add.s32 	%r644, %r176, %r633;
	add.s32 	%r645, %r177, %r633;
	add.s32 	%r646, %r178, %r633;
	add.s32 	%r647, %r179, %r633;
	add.s32 	%r648, %r180, %r633;
	add.s32 	%r649, %r181, %r633;
	add.s32 	%r650, %r182, %r633;
	add.s32 	%r651, %r183, %r633;
	add.s32 	%r652, %r184, %r633;
	add.s32 	%r653, %r185, %r633;
	add.s32 	%r654, %r186, %r633;
	add.s32 	%r655, %r187, %r633;
	add.s32 	%r656, %r188, %r633;
	add.s32 	%r657, %r189, %r633;
	add.s32 	%r658, %r190, %r633;
	add.s32 	%r659, %r191, %r633;
	add.s32 	%r660, %r192, %r633;
	add.s32 	%r661, %r193, %r633;
	add.s32 	%r662, %r194, %r633;
	add.s32 	%r663, %r195, %r633;
	add.s32 	%r664, %r196, %r633;
	add.s32 	%r665, %r197, %r633;
	st.shared.u32 	[%r101], %r633;
	st.shared.u32 	[%r101+4], %r634;
	st.shared.u32 	[%r101+8], %r635;
	st.shared.u32 	[%r101+12], %r636;
	st.shared.u32 	[%r101+16], %r637;
	st.shared.u32 	[%r101+20], %r638;
	st.shared.u32 	[%r101+24], %r639;
	st.shared.u32 	[%r101+28], %r640;
	st.shared.u32 	[%r101+32], %r641;
	st.shared.u32 	[%r101+36], %r642;
	st.shared.u32 	[%r101+40], %r643;
	st.shared.u32 	[%r101+44], %r644;
	st.shared.u32 	[%r101+48], %r645;
	st.shared.u32 	[%r101+52], %r646;
	st.shared.u32 	[%r101+56], %r647;
	st.shared.u32 	[%r101+60], %r648;
	st.shared.u32 	[%r101+64], %r649;
	st.shared.u32 	[%r101+68], %r650;
	st.shared.u32 	[%r101+72], %r651;
	st.shared.u32 	[%r101+76], %r652;
	st.shared.u32 	[%r101+80], %r653;
	st.shared.u32 	[%r101+84], %r654;
	st.shared.u32 	[%r101+88], %r655;
	st.shared.u32 	[%r101+92], %r656;
	st.shared.u32 	[%r101+96], %r657;
	st.shared.u32 	[%r101+100], %r658;
	st.shared.u32 	[%r101+104], %r659;
	st.shared.u32 	[%r101+108], %r660;
	st.shared.u32 	[%r101+112], %r661;
	st.shared.u32 	[%r101+116], %r662;
	st.shared.u32 	[%r101+120], %r663;
	st.shared.u32 	[%r101+124], %r664;
	st.shared.u32 	[%r101+128], %r665;
	bar.sync 	0;
	cvt.u32.u16 	%r666, %rs1;
	ld.shared.u16 	%r667, [%r147];
	add.s32 	%r206, %r667, %r666;
	cvt.u32.u16 	%r668, %rs2;
	ld.shared.u16 	%r669, [%r148];
	add.s32 	%r207, %r669, %r668;
	cvt.u32.u16 	%r670, %rs3;
	ld.shared.u16 	%r671, [%r149];
	add.s32 	%r208, %r671, %r670;
	cvt.u32.u16 	%r672, %rs4;
	ld.shared.u16 	%r673, [%r150];
	add.s32 	%r209, %r673, %r672;
	cvt.u32.u16 	%r674, %rs5;
	ld.shared.u16 	%r675, [%r151];
	add.s32 	%r210, %r675, %r674;
	cvt.u32.u16 	%r676, %rs6;
	ld.shared.u16 	%r677, [%r152];
	add.s32 	%r211, %r677, %r676;
	cvt.u32.u16 	%r678, %rs7;
	ld.shared.u16 	%r679, [%r153];
	add.s32 	%r212, %r679, %r678;
	cvt.u32.u16 	%r680, %rs8;
	ld.shared.u16 	%r681, [%r154];
	add.s32 	%r213, %r681, %r680;
	cvt.u32.u16 	%r682, %rs9;
	ld.shared.u16 	%r683, [%r155];
	add.s32 	%r214, %r683, %r682;
	cvt.u32.u16 	%r684, %rs10;
	ld.shared.u16 	%r685, [%r156];
	add.s32 	%r215, %r685, %r684;
	cvt.u32.u16 	%r686, %rs11;
	ld.shared.u16 	%r687, [%r157];
	add.s32 	%r216, %r687, %r686;
	cvt.u32.u16 	%r688, %rs12;
	ld.shared.u16 	%r689, [%r158];
	add.s32 	%r217, %r689, %r688;
	cvt.u32.u16 	%r690, %rs13;
	ld.shared.u16 	%r691, [%r159];
	add.s32 	%r218, %r691, %r690;
	cvt.u32.u16 	%r692, %rs14;
	ld.shared.u16 	%r693, [%r160];
	add.s32 	%r219, %r693, %r692;
	cvt.u32.u16 	%r694, %rs15;
	ld.shared.u16 	%r695, [%r161];
	add.s32 	%r220, %r695, %r694;
	cvt.u32.u16 	%r696, %rs16;
	ld.shared.u16 	%r697, [%r162];
	add.s32 	%r221, %r697, %r696;
	cvt.u32.u16 	%r698, %rs17;
	ld.shared.u16 	%r699, [%r163];
	add.s32 	%r222, %r699, %r698;
	cvt.u32.u16 	%r700, %rs18;
	ld.shared.u16 	%r701, [%r164];
	add.s32 	%r223, %r701, %r700;
	cvt.u32.u16 	%r702, %rs19;
	ld.shared.u16 	%r703, [%r165];
	add.s32 	%r224, %r703, %r702;
	bar.sync 	0;
	setp.lt.s32 	%p53, %r859, %r304;
	@%p53 bra 	$L__BB26_121;
	cvt.u64.u32 	%rd15, %r2;
	shl.b32 	%r704, %r206, 2;
	mov.u32 	%r705, _ZZN3cub18CUB_300001_SM_10006detail10radix_sort31DeviceRadixSortSingleTileKernelINS1_5radix10policy_hubIiiyE10Policy1000ELNS0_9SortOrderE0EiiyNS1_21identity_decomposer_tEEEvPKT1_PSA_PKT2_PSE_T3_iiT4_E12temp_storage;
	add.s32 	%r706, %r705, %r704;
	st.shared.u32 	[%r706], %r878;
	shl.b32 	%r707, %r207, 2;
	add.s32 	%r708, %r705, %r707;
	st.shared.u32 	[%r708], %r877;
	shl.b32 	%r709, %r208, 2;
	add.s32 	%r710, %r705, %r709;
	st.shared.u32 	[%r710], %r876;
	shl.b32 	%r711, %r209, 2;
	add.s32 	%r712, %r705, %r711;
	st.shared.u32 	[%r712], %r875;
	shl.b32 	%r713, %r210, 2;
	add.s32 	%r714, %r705, %r713;
	st.shared.u32 	[%r714], %r874;
	shl.b32 	%r715, %r211, 2;
	add.s32 	%r716, %r705, %r715;
	st.shared.u32 	[%r716], %r873;
	shl.b32 	%r717, %r212, 2;
	add.s32 	%r718, %r705, %r717;
	st.shared.u32 	[%r718], %r872;
	shl.b32 	%r719, %r213, 2;
	add.s32 	%r720, %r705, %r719;
	st.shared.u32 	[%r720], %r871;
	shl.b32 	%r721, %r214, 2;
	add.s32 	%r722, %r705, %r721;
	st.shared.u32 	[%r722], %r870;
	shl.b32 	%r723, %r215, 2;
	add.s32 	%r724, %r705, %r723;
	st.shared.u32 	[%r724], %r869;
	shl.b32 	%r725, %r216, 2;
	add.s32 	%r726, %r705, %r725;
	st.shared.u32 	[%r726], %r868;
	shl.b32 	%r727, %r217, 2;
	add.s32 	%r728, %r705, %r727;
	st.shared.u32 	[%r728], %r867;
	shl.b32 	%r729, %r218, 2;
	add.s32 	%r730, %r705, %r729;
	st.shared.u32 	[%r730], %r866;
	shl.b32 	%r731, %r219, 2;
	add.s32 	%r732, %r705, %r731;
	st.shared.u32 	[%r732], %r865;
	shl.b32 	%r733, %r220, 2;
	add.s32 	%r734, %r705, %r733;
	st.shared.u32 	[%r734], %r864;
	shl.b32 	%r735, %r221, 2;
	add.s32 	%r736, %r705, %r735;
	st.shared.u32 	[%r736], %r863;
	shl.b32 	%r737, %r222, 2;
	add.s32 	%r738, %r705, %r737;
	st.shared.u32 	[%r738], %r862;
	shl.b32 	%r739, %r223, 2;
	add.s32 	%r740, %r705, %r739;
	st.shared.u32 	[%r740], %r861;
	shl.b32 	%r741, %r224, 2;
	add.s32 	%r742, %r705, %r741;
	st.shared.u32 	[%r742], %r860;
	bar.sync 	0;
	mad.lo.s32 	%r225, %r2, -72, %r103;
	ld.shared.u32 	%r226, [%r225];
	ld.shared.u32 	%r227, [%r225+1024];
	ld.shared.u32 	%r228, [%r225+2048];
	ld.shared.u32 	%r229, [%r225+3072];
	ld.shared.u32 	%r230, [%r225+4096];
	ld.shared.u32 	%r231, [%r225+5120];
	ld.shared.u32 	%r232, [%r225+6144];
	ld.shared.u32 	%r233, [%r225+7168];
	ld.shared.u32 	%r234, [%r225+8192];
	ld.shared.u32 	%r235, [%r225+9216];
	ld.shared.u32 	%r236, [%r225+10240];
	ld.shared.u32 	%r237, [%r225+11264];
	ld.shared.u32 	%r238, [%r225+12288];
	ld.shared.u32 	%r239, [%r225+13312];
	ld.shared.u32 	%r240, [%r225+14336];
	ld.shared.u32 	%r241, [%r225+15360];
	ld.shared.u32 	%r242, [%r225+16384];
	ld.shared.u32 	%r243, [%r225+17408];
	ld.shared.u32 	%r244, [%r225+18432];
	bar.sync 	0;
	st.shared.u32 	[%r706], %r897;
	st.shared.u32 	[%r708], %r896;
	st.shared.u32 	[%r710], %r895;
	st.shared.u32 	[%r712], %r894;
	st.shared.u32 	[%r714], %r893;
	st.shared.u32 	[%r716], %r892;
	st.shared.u32 	[%r718], %r891;
	st.shared.u32 	[%r720], %r890;
	st.shared.u32 	[%r722], %r889;
	st.shared.u32 	[%r724], %r888;
	st.shared.u32 	[%r726], %r887;
	st.shared.u32 	[%r728], %r886;
	st.shared.u32 	[%r730], %r885;
	st.shared.u32 	[%r732], %r884;
	st.shared.u32 	[%r734], %r883;
	st.shared.u32 	[%r736], %r882;
	st.shared.u32 	[%r738], %r881;
	st.shared.u32 	[%r740], %r880;
	st.shared.u32 	[%r742], %r879;
	bar.sync 	0;
	ld.shared.u32 	%r245, [%r225+1024];
	ld.shared.u32 	%r246, [%r225+2048];
	ld.shared.u32 	%r247, [%r225+3072];
	ld.shared.u32 	%r248, [%r225+4096];
	ld.shared.u32 	%r249, [%r225+5120];
	ld.shared.u32 	%r250, [%r225+6144];
	ld.shared.u32 	%r251, [%r225+7168];
	ld.shared.u32 	%r252, [%r225+8192];
	ld.shared.u32 	%r253, [%r225+9216];
	ld.shared.u32 	%r254, [%r225+10240];
	ld.shared.u32 	%r255, [%r225+11264];
	ld.shared.u32 	%r256, [%r225+12288];
	ld.shared.u32 	%r257, [%r225+13312];
	ld.shared.u32 	%r258, [%r225+14336];
	ld.shared.u32 	%r259, [%r225+15360];
	ld.shared.u32 	%r260, [%r225+16384];
	ld.shared.u32 	%r261, [%r225+17408];
	ld.shared.u32 	%r262, [%r225+18432];
	setp.gt.u64 	%p54, %rd2, %rd15;
	cvta.to.global.u64 	%rd16, %rd6;
	mul.wide.u32 	%rd17, %r2, 4;
	add.s64 	%rd4, %rd16, %rd17;
	cvta.to.global.u64 	%rd18, %rd8;
	add.s64 	%rd5, %rd18, %rd17;
	@%p54 bra 	$L__BB26_83;
	bra.uni 	$L__BB26_84;
$L__BB26_83:
	xor.b32  	%r743, %r226, -2147483648;
	ld.shared.u32 	%r744, [%r225];
	st.global.u32 	[%rd4], %r743;
	st.global.u32 	[%rd5], %r744;
$L__BB26_84:
	add.s32 	%r745, %r2, 256;
	cvt.u64.u32 	%rd19, %r745;
	setp.le.u64 	%p55, %rd2, %rd19;
	@%p55 bra 	$L__BB26_86;
	xor.b32  	%r746, %r227, -2147483648;
	st.global.u32 	[%rd4+1024], %r746;
	st.global.u32 	[%rd5+1024], %r245;
$L__BB26_86:
	add.s32 	%r747, %r2, 512;
	cvt.u64.u32 	%rd20, %r747;
	setp.le.u64 	%p56, %rd2, %rd20;
	@%p56 bra 	$L__BB26_88;
	xor.b32  	%r748, %r228, -2147483648;
	st.global.u32 	[%rd4+2048], %r748;
	st.global.u32 	[%rd5+2048], %r246;
$L__BB26_88:
	add.s32 	%r749, %r2, 768;
	cvt.u64.u32 	%rd21, %r749;
	setp.le.u64 	%p57, %rd2, %rd21;
	@%p57 bra 	$L__BB26_90;
	xor.b32  	%r750, %r229, -2147483648;
	st.global.u32 	[%rd4+3072], %r750;
	st.global.u32 	[%rd5+3072], %r247;
$L__BB26_90:
	or.b32  	%r751, %r2, 1024;
	cvt.u64.u32 	%rd22, %r751;
	setp.le.u64 	%p58, %rd2, %rd22;
	@%p58 bra 	$L__BB26_92;
	xor.b32  	%r752, %r230, -2147483648;
	st.global.u32 	[%rd4+4096], %r752;
	st.global.u32 	[%rd5+4096], %r248;
$L__BB26_92:
	add.s32 	%r753, %r2, 1280;
	cvt.u64.u32 	%rd23, %r753;
	setp.le.u64 	%p59, %rd2, %rd23;
	@%p59 bra 	$L__BB26_94;
	xor.b32  	%r754, %r231, -2147483648;
	st.global.u32 	[%rd4+5120], %r754;
	st.global.u32 	[%rd5+5120], %r249;
$L__BB26_94:
	add.s32 	%r755, %r2, 1536;
	cvt.u64.u32 	%rd24, %r755;
	setp.le.u64 	%p60, %rd2, %rd24;
	@%p60 bra 	$L__BB26_96;
	xor.b32  	%r756, %r232, -2147483648;
	st.global.u32 	[%rd4+6144], %r756;
	st.global.u32 	[%rd5+6144], %r250;
$L__BB26_96:
	add.s32 	%r757, %r2, 1792;
	cvt.u64.u32 	%rd25, %r757;
	setp.le.u64 	%p61, %rd2, %rd25;
	@%p61 bra 	$L__BB26_98;
	xor.b32  	%r758, %r233, -2147483648;
	st.global.u32 	[%rd4+7168], %r758;
	st.global.u32 	[%rd5+7168], %r251;
$L__BB26_98:
	or.b32  	%r759, %r2, 2048;
	cvt.u64.u32 	%rd26, %r759;
	setp.le.u64 	%p62, %rd2, %rd26;
	@%p62 bra 	$L__BB26_100;
	xor.b32  	%r760, %r234, -2147483648;
	st.global.u32 	[%rd4+8192], %r760;
	st.global.u32 	[%rd5+8192], %r252;
$L__BB26_100:
	add.s32 	%r761, %r2, 2304;
	cvt.u64.u32 	%rd27, %r761;
	setp.le.u64 	%p63, %rd2, %rd27;
	@%p63 bra 	$L__BB26_102;
	xor.b32  	%r762, %r235, -2147483648;
	st.global.u32 	[%rd4+9216], %r762;
	st.global.u32 	[%rd5+9216], %r253;
$L__BB26_102:
	add.s32 	%r763, %r2, 2560;
	cvt.u64.u32 	%rd28, %r763;
	setp.le.u64 	%p64, %rd2, %rd28;
	@%p64 bra 	$L__BB26_104;
	xor.b32  	%r764, %r236, -2147483648;
	st.global.u32 	[%rd4+10240], %r764;
	st.global.u32 	[%rd5+10240], %r254;
$L__BB26_104:
	add.s32 	%r765, %r2, 2816;
	cvt.u64.u32 	%rd29, %r765;
	setp.le.u64 	%p65, %rd2, %rd29;
	@%p65 bra 	$L__BB26_106;
	xor.b32  	%r766, %r237, -2147483648;
	st.global.u32 	[%rd4+11264], %r766;
	st.global.u32 	[%rd5+11264], %r255;
$L__BB26_106:
	or.b32  	%r767, %r2, 3072;
	cvt.u64.u32 	%rd30, %r767;
	setp.le.u64 	%p66, %rd2, %rd30;
	@%p66 bra 	$L__BB26_108;
	xor.b32  	%r768, %r238, -2147483648;
	st.global.u32 	[%rd4+12288], %r768;
	st.global.u32 	[%rd5+12288], %r256;
$L__BB26_108:
	add.s32 	%r769, %r2, 3328;
	cvt.u64.u32 	%rd31, %r769;
	setp.le.u64 	%p67, %rd2, %rd31;
	@%p67 bra 	$L__BB26_110;
	xor.b32  	%r770, %r239, -2147483648;
	st.global.u32 	[%rd4+13312], %r770;
	st.global.u32 	[%rd5+13312], %r257;
$L__BB26_110:
	add.s32 	%r771, %r2, 3584;
	cvt.u64.u32 	%rd32, %r771;
	setp.le.u64 	%p68, %rd2, %rd32;
	@%p68 bra 	$L__BB26_112;
	xor.b32  	%r772, %r240, -2147483648;
	st.global.u32 	[%rd4+14336], %r772;
	st.global.u32 	[%rd5+14336], %r258;
$L__BB26_112:
	add.s32 	%r773, %r2, 3840;
	cvt.u64.u32 	%rd33, %r773;
	setp.le.u64 	%p69, %rd2, %rd33;
	@%p69 bra 	$L__BB26_114;
	xor.b32  	%r774, %r241, -2147483648;
	st.global.u32 	[%rd4+15360], %r774;
	st.global.u32 	[%rd5+15360], %r259;
$L__BB26_114:
	or.b32  	%r775, %r2, 4096;
	cvt.u64.u32 	%rd34, %r775;
	setp.le.u64 	%p70, %rd2, %rd34;
	@%p70 bra 	$L__BB26_116;
	xor.b32  	%r776, %r242, -2147483648;
	st.global.u32 	[%rd4+16384], %r776;
	st.global.u32 	[%rd5+16384], %r260;
$L__BB26_116:
	add.s32 	%r777, %r2, 4352;
	cvt.u64.u32 	%rd35, %r777;
	setp.le.u64 	%p71, %rd2, %rd35;
	@%p71 bra 	$L__BB26_118;
	xor.b32  	%r778, %r243, -2147483648;
	st.global.u32 	[%rd4+17408], %r778;
	st.global.u32 	[%rd5+17408], %r261;
$L__BB26_118:
	add.s32 	%r779, %r2, 4608;
	cvt.u64.u32 	%rd36, %r779;
	setp.le.u64 	%p72, %rd2, %rd36;
	@%p72 bra 	$L__BB26_120;
	xor.b32  	%r780, %r244, -2147483648;
	st.global.u32 	[%rd4+18432], %r780;
	st.global.u32 	[%rd5+18432], %r262;
$L__BB26_120:
	ret;
$L__BB26_121:
	shl.b32 	%r781, %r206, 2;
	mov.u32 	%r782, _ZZN3cub18CUB_300001_SM_10006detail10radix_sort31DeviceRadixSortSingleTileKernelINS1_5radix10policy_hubIiiyE10Policy1000ELNS0_9SortOrderE0EiiyNS1_21identity_decomposer_tEEEvPKT1_PSA_PKT2_PSE_T3_iiT4_E12temp_storage;
	add.s32 	%r783, %r782, %r781;
	st.shared.u32 	[%r783], %r878;
	shl.b32 	%r784, %r207, 2;
	add.s32 	%r785, %r782, %r784;
	st.shared.u32 	[%r785], %r877;
	shl.b32 	%r786, %r208, 2;
	add.s32 	%r787, %r782, %r786;
	st.shared.u32 	[%r787], %r876;
	shl.b32 	%r788, %r209, 2;
	add.s32 	%r789, %r782, %r788;
	st.shared.u32 	[%r789], %r875;
	shl.b32 	%r790, %r210, 2;
	add.s32 	%r791, %r782, %r790;
	st.shared.u32 	[%r791], %r874;
	shl.b32 	%r792, %r211, 2;
	add.s32 	%r793, %r782, %r792;
	st.shared.u32 	[%r793], %r873;
	shl.b32 	%r794, %r212, 2;
	add.s32 	%r795, %r782, %r794;
	st.shared.u32 	[%r795], %r872;
	shl.b32 	%r796, %r213, 2;
	add.s32 	%r797, %r782, %r796;
	st.shared.u32 	[%r797], %r871;
	shl.b32 	%r798, %r214, 2;
	add.s32 	%r799, %r782, %r798;
	st.shared.u32 	[%r799], %r870;
	shl.b32 	%r800, %r215, 2;
	add.s32 	%r801, %r782, %r800;
	st.shared.u32 	[%r801], %r869;
	shl.b32 	%r802, %r216, 2;
	add.s32 	%r803, %r782, %r802;
	st.shared.u32 	[%r803], %r868;
	shl.b32 	%r804, %r217, 2;
	add.s32 	%r805, %r782, %r804;
	st.shared.u32 	[%r805], %r867;
	shl.b32 	%r806, %r218, 2;
	add.s32 	%r807, %r782, %r806;
	st.shared.u32 	[%r807], %r866;
	shl.b32 	%r808, %r219, 2;
	add.s32 	%r809, %r782, %r808;
	st.shared.u32 	[%r809], %r865;
	shl.b32 	%r810, %r220, 2;
	add.s32 	%r811, %r782, %r810;
	st.shared.u32 	[%r811], %r864;
	shl.b32 	%r812, %r221, 2;
	add.s32 	%r813, %r782, %r812;
	st.shared.u32 	[%r813], %r863;
	shl.b32 	%r814, %r222, 2;
	add.s32 	%r815, %r782, %r814;
	st.shared.u32 	[%r815], %r862;
	shl.b32 	%r816, %r223, 2;
	add.s32 	%r817, %r782, %r816;
	st.shared.u32 	[%r817], %r861;
	shl.b32 	%r818, %r224, 2;
	add.s32 	%r819, %r782, %r818;
	st.shared.u32 	[%r819], %r860;
	bar.sync 	0;
	ld.shared.u32 	%r878, [%r103];
	ld.shared.u32 	%r877, [%r103+4];
	ld.shared.u32 	%r876, [%r103+8];
	ld.shared.u32 	%r875, [%r103+12];
	ld.shared.u32 	%r874, [%r103+16];
	ld.shared.u32 	%r873, [%r103+20];
	ld.shared.u32 	%r872, [%r103+24];
	ld.shared.u32 	%r871, [%r103+28];
	ld.shared.u32 	%r870, [%r103+32];
	ld.shared.u32 	%r869, [%r103+36];
	ld.shared.u32 	%r868, [%r103+40];
	ld.shared.u32 	%r867, [%r103+44];
	ld.shared.u32 	%r866, [%r103+48];
	ld.shared.u32 	%r865, [%r103+52];
	ld.shared.u32 	%r864, [%r103+56];
	ld.shared.u32 	%r863, [%r103+60];
	ld.shared.u32 	%r862, [%r103+64];
	ld.shared.u32 	%r861, [%r103+68];
	ld.shared.u32 	%r860, [%r103+72];
	bar.sync 	0;
	st.shared.u32 	[%r783], %r897;
	st.shared.u32 	[%r785], %r896;
	st.shared.u32 	[%r787], %r895;
	st.shared.u32 	[%r789], %r894;
	st.shared.u32 	[%r791], %r893;
	st.shared.u32 	[%r793], %r892;
	st.shared.u32 	[%r795], %r891;
	st.shared.u32 	[%r797], %r890;
	st.shared.u32 	[%r799], %r889;
	st.shared.u32 	[%r801], %r888;
	st.shared.u32 	[%r803], %r887;
	st.shared.u32 	[%r805], %r886;
	st.shared.u32 	[%r807], %r885;
	st.shared.u32 	[%r809], %r884;
	st.shared.u32 	[%r811], %r883;
	st.shared.u32 	[%r813], %r882;
	st.shared.u32 	[%r815], %r881;
	st.shared.u32 	[%r817], %r880;
	st.shared.u32 	[%r819], %r879;
	bar.sync 	0;
	ld.shared.u32 	%r897, [%r103];
	ld.shared.u32 	%r896, [%r103+4];
	ld.shared.u32 	%r895, [%r103+8];
	ld.shared.u32 	%r894, [%r103+12];
	ld.shared.u32 	%r893, [%r103+16];
	ld.shared.u32 	%r892, [%r103+20];
	ld.shared.u32 	%r891, [%r103+24];
	ld.shared.u32 	%r890, [%r103+28];
	ld.shared.u32 	%r889, [%r103+32];
	ld.shared.u32 	%r888, [%r103+36];
	ld.shared.u32 	%r887, [%r103+40];
	ld.shared.u32 	%r886, [%r103+44];
	ld.shared.u32 	%r885, [%r103+48];
	ld.shared.u32 	%r884, [%r103+52];
	ld.shared.u32 	%r883, [%r103+56];
	ld.shared.u32 	%r882, [%r103+60];
	ld.shared.u32 	%r881, [%r103+64];
	ld.shared.u32 	%r880, [%r103+68];
	ld.shared.u32 	%r879, [%r103+72];
	bar.sync 	0;
	add.s32 	%r859, %r859, 6;
	add.s32 	%r858, %r858, -6;
	bra.uni 	$L__BB26_77;

}
	// .globl	_ZN3cub18CUB_300001_SM_10006detail10radix_sort30DeviceRadixSortHistogramKernelINS1_5radix10policy_hubIiiyE10Policy1000ELNS0_9SortOrderE0EiyNS1_21identity_decomposer_tEEEvPT2_PKT1_SA_iiT3_
.visible .entry _ZN3cub18CUB_300001_SM_10006detail10radix_sort30DeviceRadixSortHistogramKernelINS1_5radix10policy_hubIiiyE10Policy1000ELNS0_9SortOrderE0EiyNS1_21identity_decomposer_tEEEvPT2_PKT1_SA_iiT3_(
	.param .u64 .ptr .align 1 _ZN3cub18CUB_300001_SM_10006detail10radix_sort30DeviceRadixSortHistogramKernelINS1_5radix10policy_hubIiiyE10Policy1000ELNS0_9SortOrderE0EiyNS1_21identity_decomposer_tEEEvPT2_PKT1_SA_iiT3__param_0,
	.param .u64 .ptr .align 1 _ZN3cub18CUB_300001_SM_10006detail10radix_sort30DeviceRadixSortHistogramKernelINS1_5radix10policy_hubIiiyE10Policy1000ELNS0_9SortOrderE0EiyNS1_21identity_decomposer_tEEEvPT2_PKT1_SA_iiT3__param_1,
	.param .u64 _ZN3cub18CUB_300001_SM_10006detail10radix_sort30DeviceRadixSortHistogramKernelINS1_5radix10policy_hubIiiyE10Policy1000ELNS0_9SortOrderE0EiyNS1_21identity_decomposer_tEEEvPT2_PKT1_SA_iiT3__param_2,
	.param .u32 _ZN3cub18CUB_300001_SM_10006detail10radix_sort30DeviceRadixSortHistogramKernelINS1_5radix10policy_hubIiiyE10Policy1000ELNS0_9SortOrderE0EiyNS1_21identity_decomposer_tEEEvPT2_PKT1_SA_iiT3__param_3,
	.param .u32 _ZN3cub18CUB_300001_SM_10006detail10radix_sort30DeviceRadixSortHistogramKernelINS1_5radix10policy_hubIiiyE10Policy1000ELNS0_9SortOrderE0EiyNS1_21identity_decomposer_tEEEvPT2_PKT1_SA_iiT3__param_4,
	.param .align 1 .b8 _ZN3cub18CUB_300001_SM_10006detail10radix_sort30DeviceRadixSortHistogramKernelINS1_5radix10policy_hubIiiyE10Policy1000ELNS0_9SortOrderE0EiyNS1_21identity_decomposer_tEEEvPT2_PKT1_SA_iiT3__param_5[1]
)
.maxntid 128
{
	.reg .pred 	%p<91>;
	.reg .b32 	%r<486>;
	.reg .b64 	%rd<137>;
	// demoted variable
	.shared .align 4 .b8 _ZZN3cub18CUB_300001_SM_10006detail10radix_sort30DeviceRadixSortHistogramKernelINS1_5radix10policy_hubIiiyE10Policy1000ELNS0_9SortOrderE0EiyNS1_21identity_decomposer_tEEEvPT2_PKT1_SA_iiT3_E12temp_storage[4096];
	ld.param.u64 	%rd18, [_ZN3cub18CUB_300001_SM_10006detail10radix_sort30DeviceRadixSortHistogramKernelINS1_5radix10policy_hubIiiyE10Policy1000ELNS0_9SortOrderE0EiyNS1_21identity_decomposer_tEEEvPT2_PKT1_SA_iiT3__param_0];
	ld.param.u64 	%rd19, [_ZN3cub18CUB_300001_SM_10006detail10radix_sort30DeviceRadixSortHistogramKernelINS1_5radix10policy_hubIiiyE10Policy1000ELNS0_9SortOrderE0EiyNS1_21identity_decomposer_tEEEvPT2_PKT1_SA_iiT3__param_1];
	ld.param.u64 	%rd17, [_ZN3cub18CUB_300001_SM_10006detail10radix_sort30DeviceRadixSortHistogramKernelINS1_5radix10policy_hubIiiyE10Policy1000ELNS0_9SortOrderE0EiyNS1_21identity_decomposer_tEEEvPT2_PKT1_SA_iiT3__param_2];
	ld.param.u32 	%r174, [_ZN3cub18CUB_300001_SM_10006detail10radix_sort30DeviceRadixSortHistogramKernelINS1_5radix10policy_hubIiiyE10Policy1000ELNS0_9SortOrderE0EiyNS1_21identity_decomposer_tEEEvPT2_PKT1_SA_iiT3__param_3];
	ld.param.u32 	%r175, [_ZN3cub18CUB_300001_SM_10006detail10radix_sort30DeviceRadixSortHistogramKernelINS1_5radix10policy_hubIiiyE10Policy1000ELNS0_9SortOrderE0EiyNS1_21identity_decomposer_tEEEvPT2_PKT1_SA_iiT3__param_4];
	cvta.to.global.u64 	%rd1, %rd19;
	cvta.to.global.u64 	%rd2, %rd18;
	setp.eq.s64 	%p2, %rd17, 0;
	@%p2 bra 	$L__BB27_153;
	sub.s32 	%r176, %r175, %r174;
	add.s32 	%r177, %r176, 7;
	shr.s32 	%r178, %r177, 31;
	shr.u32 	%r179, %r178, 29;
	add.s32 	%r180, %r177, %r179;
	shr.s32 	%r181, %r180, 3;
	mov.u32 	%r182, %tid.x;
	setp.gt.u32 	%p3, %r182, 255;
	setp.lt.s32 	%p4, %r177, 8;
	mov.u32 	%r183, %ctaid.x;
	shl.b32 	%r184, %r183, 11;
	cvt.u64.u32 	%rd3, %r184;
	mov.u32 	%r185, %nctaid.x;
	shl.b32 	%r186, %r185, 11;
	cvt.u64.u32 	%rd4, %r186;
	add.s32 	%r1, %r181, -1;
	and.b32  	%r2, %r181, 15;
	and.b32  	%r3, %r181, 7;
	add.s32 	%r4, %r3, -1;
	and.b32  	%r5, %r181, 3;
	or.pred  	%p1, %p3, %p4;
	shl.b32 	%r187, %r182, 2;
	mov.u32 	%r188, _ZZN3cub18CUB_300001_SM_10006detail10radix_sort30DeviceRadixSortHistogramKernelINS1_5radix10policy_hubIiiyE10Policy1000ELNS0_9SortOrderE0EiyNS1_21identity_decomposer_tEEEvPT2_PKT1_SA_iiT3_E12temp_storage;
	add.s32 	%r6, %r188, %r187;
	and.b32  	%r7, %r181, 268435440;
	cvt.u64.u32 	%rd5, %r182;
	add.s32 	%r8, %r182, 128;
	add.s32 	%r9, %r182, 256;
	add.s32 	%r10, %r182, 384;
	add.s32 	%r11, %r182, 512;
	add.s32 	%r12, %r182, 640;
	add.s32 	%r13, %r182, 768;
	or.b32  	%r14, %r182, 1024;
	add.s32 	%r15, %r182, 1920;
	and.b32  	%r16, %r181, 268435448;
	and.b32  	%r17, %r181, 1;
	neg.s32 	%r18, %r7;
	add.s32 	%r19, %r6, 8192;
	add.s64 	%rd21, %rd17, -1;
	shr.u64 	%rd22, %rd21, 30;
	add.s64 	%rd23, %rd22, 1;
	min.u64 	%rd6, %rd23, %rd17;
	mov.b64 	%rd135, 0;
$L__BB27_2:
	@%p1 bra 	$L__BB27_30;
	setp.lt.u32 	%p5, %r1, 15;
	mov.b32 	%r439, 0;
	@%p5 bra 	$L__BB27_6;
	mov.u32 	%r436, %r19;
	mov.u32 	%r437, %r18;
$L__BB27_5:
	.pragma "nounroll";
	mov.b32 	%r190, 0;
	st.shared.u32 	[%r436+-8192], %r190;
	st.shared.u32 	[%r436+-7168], %r190;
	st.shared.u32 	[%r436+-6144], %r190;
	st.shared.u32 	[%r436+-5120], %r190;
	st.shared.u32 	[%r436+-4096], %r190;
	st.shared.u32 	[%r436+-3072], %r190;
	st.shared.u32 	[%r436+-2048], %r190;
	st.shared.u32 	[%r436+-1024], %r190;
	st.shared.u32 	[%r436], %r190;
	st.shared.u32 	[%r436+1024], %r190;
	st.shared.u32 	[%r436+2048], %r190;
	st.shared.u32 	[%r436+3072], %r190;
	st.shared.u32 	[%r436+4096], %r190;
	st.shared.u32 	[%r436+5120], %r190;
	st.shared.u32 	[%r436+6144], %r190;
	st.shared.u32 	[%r436+7168], %r190;
	add.s32 	%r437, %r437, 16;
	add.s32 	%r436, %r436, 16384;
	setp.ne.s32 	%p6, %r437, 0;
	mov.u32 	%r439, %r7;
	@%p6 bra 	$L__BB27_5;
$L__BB27_6:
	add.s32 	%r25, %r2, -1;
	setp.eq.s32 	%p7, %r2, 0;
	@%p7 bra 	$L__BB27_16;
	setp.lt.u32 	%p8, %r25, 7;
	@%p8 bra 	$L__BB27_9;
	shl.b32 	%r191, %r439, 10;
	add.s32 	%r192, %r6, %r191;
	mov.b32 	%r193, 0;
	st.shared.u32 	[%r192], %r193;
	st.shared.u32 	[%r192+1024], %r193;
	st.shared.u32 	[%r192+2048], %r193;
	st.shared.u32 	[%r192+3072], %r193;
	st.shared.u32 	[%r192+4096], %r193;
	st.shared.u32 	[%r192+5120], %r193;
	st.shared.u32 	[%r192+6144], %r193;
	st.shared.u32 	[%r192+7168], %r193;
	add.s32 	%r439, %r439, 8;
$L__BB27_9:
	setp.eq.s32 	%p9, %r3, 0;
	@%p9 bra 	$L__BB27_16;
	setp.lt.u32 	%p10, %r4, 3;
	@%p10 bra 	$L__BB27_12;
	shl.b32 	%r194, %r439, 10;
	add.s32 	%r195, %r6, %r194;
	mov.b32 	%r196, 0;
	st.shared.u32 	[%r195], %r196;
	st.shared.u32 	[%r195+1024], %r196;
	st.shared.u32 	[%r195+2048], %r196;
	st.shared.u32 	[%r195+3072], %r196;
	add.s32 	%r439, %r439, 4;
$L__BB27_12:
	setp.eq.s32 	%p11, %r5, 0;
	@%p11 bra 	$L__BB27_16;
	setp.eq.s32 	%p12, %r5, 1;
	shl.b32 	%r197, %r439, 10;
	add.s32 	%r30, %r6, %r197;
	mov.b32 	%r198, 0;
	st.shared.u32 	[%r30], %r198;
	@%p12 bra 	$L__BB27_16;
	setp.eq.s32 	%p13, %r5, 2;
	mov.b32 	%r199, 0;
	st.shared.u32 	[%r30+1024], %r199;
	@%p13 bra 	$L__BB27_16;
	mov.b32 	%r200, 0;
	st.shared.u32 	[%r30+2048], %r200;
$L__BB27_16:
	cvt.u32.u64 	%r201, %rd5;
	setp.gt.u32 	%p14, %r201, 127;
	@%p14 bra 	$L__BB27_30;
	setp.lt.u32 	%p15, %r1, 15;
	mov.b32 	%r443, 0;
	@%p15 bra 	$L__BB27_20;
	mov.b32 	%r441, 0;
$L__BB27_19:
	.pragma "nounroll";
	shl.b32 	%r204, %r441, 10;
	add.s32 	%r205, %r6, %r204;
	mov.b32 	%r206, 0;
	st.shared.u32 	[%r205+512], %r206;
	st.shared.u32 	[%r205+1536], %r206;
	st.shared.u32 	[%r205+2560], %r206;
	st.shared.u32 	[%r205+3584], %r206;
	st.shared.u32 	[%r205+4608], %r206;
	st.shared.u32 	[%r205+5632], %r206;
	st.shared.u32 	[%r205+6656], %r206;
	st.shared.u32 	[%r205+7680], %r206;
	st.shared.u32 	[%r205+8704], %r206;
	st.shared.u32 	[%r205+9728], %r206;
	st.shared.u32 	[%r205+10752], %r206;
	st.shared.u32 	[%r205+11776], %r206;
	st.shared.u32 	[%r205+12800], %r206;
	st.shared.u32 	[%r205+13824], %r206;
	st.shared.u32 	[%r205+14848], %r206;
	st.shared.u32 	[%r205+15872], %r206;
	add.s32 	%r441, %r441, 16;
	setp.ne.s32 	%p16, %r441, %r7;
	mov.u32 	%r443, %r7;
	@%p16 bra 	$L__BB27_19;
$L__BB27_20:
	setp.eq.s32 	%p17, %r2, 0;
	@%p17 bra 	$L__BB27_30;
	setp.lt.u32 	%p18, %r25, 7;
	@%p18 bra 	$L__BB27_23;
	shl.b32 	%r207, %r443, 10;
	add.s32 	%r208, %r6, %r207;
	mov.b32 	%r209, 0;
	st.shared.u32 	[%r208+512], %r209;
	st.shared.u32 	[%r208+1536], %r209;
	st.shared.u32 	[%r208+2560], %r209;
	st.shared.u32 	[%r208+3584], %r209;
	st.shared.u32 	[%r208+4608], %r209;
	st.shared.u32 	[%r208+5632], %r209;
	st.shared.u32 	[%r208+6656], %r209;
	st.shared.u32 	[%r208+7680], %r209;
	add.s32 	%r443, %r443, 8;
$L__BB27_23:
	setp.eq.s32 	%p19, %r3, 0;
	@%p19 bra 	$L__BB27_30;
	setp.lt.u32 	%p20, %r4, 3;
	@%p20 bra 	$L__BB27_26;
	shl.b32 	%r210, %r443, 10;
	add.s32 	%r211, %r6, %r210;
	mov.b32 	%r212, 0;
	st.shared.u32 	[%r211+512], %r212;
	st.shared.u32 	[%r211+1536], %r212;
	st.shared.u32 	[%r211+2560], %r212;
	st.shared.u32 	[%r211+3584], %r212;
	add.s32 	%r443, %r443, 4;
$L__BB27_26:
	setp.eq.s32 	%p21, %r5, 0;
	@%p21 bra 	$L__BB27_30;
	setp.eq.s32 	%p22, %r5, 1;
	shl.b32 	%r213, %r443, 10;
	add.s32 	%r38, %r6, %r213;
	mov.b32 	%r214, 0;
	st.shared.u32 	[%r38+512], %r214;
	@%p22 bra 	$L__BB27_30;
	setp.eq.s32 	%p23, %r5, 2;
	mov.b32 	%r215, 0;
	st.shared.u32 	[%r38+1536], %r215;
	@%p23 bra 	$L__BB27_30;
	mov.b32 	%r216, 0;
	st.shared.u32 	[%r38+2560], %r216;
$L__BB27_30:
	bar.sync 	0;
	bar.sync 	0;
	shl.b64 	%rd8, %rd135, 30;
	sub.s64 	%rd24, %rd17, %rd8;
	min.u64 	%rd9, %rd24, 1073741824;
	setp.le.u64 	%p24, %rd9, %rd3;
	@%p24 bra 	$L__BB27_70;
	mov.u64 	%rd136, %rd3;
$L__BB27_32:
	add.s64 	%rd11, %rd136, %rd8;
	sub.s64 	%rd12, %rd17, %rd11;
	setp.lt.u64 	%p25, %rd12, 2048;
	@%p25 bra 	$L__BB27_34;
	add.s64 	%rd27, %rd11, %rd5;
	shl.b64 	%rd28, %rd27, 2;
	add.s64 	%rd29, %rd1, %rd28;
	ld.global.u32 	%r475, [%rd29];
	ld.global.u32 	%r474, [%rd29+512];
	ld.global.u32 	%r473, [%rd29+1024];
	ld.global.u32 	%r472, [%rd29+1536];
	ld.global.u32 	%r471, [%rd29+2048];
	ld.global.u32 	%r470, [%rd29+2560];
	ld.global.u32 	%r469, [%rd29+3072];
	ld.global.u32 	%r468, [%rd29+3584];
	ld.global.u32 	%r467, [%rd29+4096];
	ld.global.u32 	%r466, [%rd29+4608];
	ld.global.u32 	%r465, [%rd29+5120];
	ld.global.u32 	%r464, [%rd29+5632];
	ld.global.u32 	%r463, [%rd29+6144];
	ld.global.u32 	%r462, [%rd29+6656];
	ld.global.u32 	%r461, [%rd29+7168];
	ld.global.u32 	%r460, [%rd29+7680];
	bra.uni 	$L__BB27_66;
$L__BB27_34:
	cvt.u32.u64 	%r218, %rd5;
	cvt.u32.u64 	%r55, %rd12;
	setp.ge.s32 	%p26, %r218, %r55;
	add.s64 	%rd25, %rd11, %rd5;
	shl.b64 	%rd26, %rd25, 2;
	add.s64 	%rd13, %rd1, %rd26;
	mov.b32 	%r475, 2147483647;
	@%p26 bra 	$L__BB27_36;
	ld.global.u32 	%r475, [%rd13];
$L__BB27_36:
	setp.ge.s32 	%p27, %r8, %r55;
	mov.b32 	%r474, 2147483647;
	@%p27 bra 	$L__BB27_38;
	ld.global.u32 	%r474, [%rd13+512];
$L__BB27_38:
	setp.ge.s32 	%p28, %r9, %r55;
	mov.b32 	%r473, 2147483647;
	@%p28 bra 	$L__BB27_40;
	ld.global.u32 	%r473, [%rd13+1024];
$L__BB27_40:
	setp.ge.s32 	%p29, %r10, %r55;
	mov.b32 	%r472, 2147483647;
	@%p29 bra 	$L__BB27_42;
	ld.global.u32 	%r472, [%rd13+1536];
$L__BB27_42:
	setp.ge.s32 	%p30, %r11, %r55;
	mov.b32 	%r471, 2147483647;
	@%p30 bra 	$L__BB27_44;
	ld.global.u32 	%r471, [%rd13+2048];
$L__BB27_44:
	setp.ge.s32 	%p31, %r12, %r55;
	mov.b32 	%r470, 2147483647;
	@%p31 bra 	$L__BB27_46;
	ld.global.u32 	%r470, [%rd13+2560];
$L__BB27_46:
	setp.ge.s32 	%p32, %r13, %r55;
	mov.b32 	%r469, 2147483647;
	@%p32 bra 	$L__BB27_48;
	ld.global.u32 	%r469, [%rd13+3072];
$L__BB27_48:
	mov.u32 	%r226, %tid.x;
	add.s32 	%r227, %r226, 896;
	setp.ge.s32 	%p33, %r227, %r55;
	mov.b32 	%r468, 2147483647;
	@%p33 bra 	$L__BB27_50;
	ld.global.u32 	%r468, [%rd13+3584];
$L__BB27_50:
	setp.ge.s32 	%p34, %r14, %r55;
	mov.b32 	%r467, 2147483647;
	@%p34 bra 	$L__BB27_52;
	ld.global.u32 	%r467, [%rd13+4096];
$L__BB27_52:
	add.s32 	%r231, %r226, 1152;
	setp.ge.s32 	%p35, %r231, %r55;
	mov.b32 	%r466, 2147483647;
	@%p35 bra 	$L__BB27_54;
	ld.global.u32 	%r466, [%rd13+4608];
$L__BB27_54:
	add.s32 	%r234, %r226, 1280;
	setp.ge.s32 	%p36, %r234, %r55;
	mov.b32 	%r465, 2147483647;
	@%p36 bra 	$L__BB27_56;
	ld.global.u32 	%r465, [%rd13+5120];
$L__BB27_56:
	add.s32 	%r237, %r226, 1408;
	setp.ge.s32 	%p37, %r237, %r55;
	mov.b32 	%r464, 2147483647;
	@%p37 bra 	$L__BB27_58;
	ld.global.u32 	%r464, [%rd13+5632];
$L__BB27_58:
	add.s32 	%r240, %r226, 1536;
	setp.ge.s32 	%p38, %r240, %r55;
	mov.b32 	%r463, 2147483647;
	@%p38 bra 	$L__BB27_60;
	ld.global.u32 	%r463, [%rd13+6144];
$L__BB27_60:
	add.s32 	%r243, %r226, 1664;
	setp.ge.s32 	%p39, %r243, %r55;
	mov.b32 	%r462, 2147483647;
	@%p39 bra 	$L__BB27_62;
	ld.global.u32 	%r462, [%rd13+6656];
$L__BB27_62:
	add.s32 	%r246, %r226, 1792;
	setp.ge.s32 	%p40, %r246, %r55;
	mov.b32 	%r461, 2147483647;
	@%p40 bra 	$L__BB27_64;
	ld.global.u32 	%r461, [%rd13+7168];
$L__BB27_64:
	setp.ge.s32 	%p41, %r15, %r55;
	mov.b32 	%r460, 2147483647;
	@%p41 bra 	$L__BB27_66;
	ld.global.u32 	%r460, [%rd13+7680];
$L__BB27_66:
	setp.le.s32 	%p42, %r175, %r174;
	@%p42 bra 	$L__BB27_69;
	xor.b32  	%r103, %r460, -2147483648;
	xor.b32  	%r104, %r461, -2147483648;
	xor.b32  	%r105, %r462, -2147483648;
	xor.b32  	%r106, %r463, -2147483648;
	xor.b32  	%r107, %r464, -2147483648;
	xor.b32  	%r108, %r465, -2147483648;
	xor.b32  	%r109, %r466, -2147483648;
	xor.b32  	%r110, %r467, -2147483648;
	xor.b32  	%r111, %r468, -2147483648;
	xor.b32  	%r112, %r469, -2147483648;
	xor.b32  	%r113, %r470, -2147483648;
	xor.b32  	%r114, %r471, -2147483648;
	xor.b32  	%r115, %r472, -2147483648;
	xor.b32  	%r116, %r473, -2147483648;
	xor.b32  	%r117, %r474, -2147483648;
	xor.b32  	%r118, %r475, -2147483648;
	mov.b32 	%r476, 0;
	mov.u32 	%r477, %r174;
$L__BB27_68:
	sub.s32 	%r249, %r175, %r477;
	shl.b32 	%r250, %r476, 10;
	mov.u32 	%r251, _ZZN3cub18CUB_300001_SM_10006detail10radix_sort30DeviceRadixSortHistogramKernelINS1_5radix10policy_hubIiiyE10Policy1000ELNS0_9SortOrderE0EiyNS1_21identity_decomposer_tEEEvPT2_PKT1_SA_iiT3_E12temp_storage;
	add.s32 	%r252, %r251, %r250;
	min.s32 	%r253, %r249, 8;
	mov.b32 	%r254, -1;
	shl.b32 	%r255, %r254, %r253;
	not.b32 	%r256, %r255;
	shr.u32 	%r257, %r118, %r477;
	and.b32  	%r258, %r257, %r256;
	shl.b32 	%r259, %r258, 2;
	add.s32 	%r260, %r252, %r259;
	atom.shared.add.u32 	%r261, [%r260], 1;
	shr.u32 	%r262, %r117, %r477;
	and.b32  	%r263, %r262, %r256;
	shl.b32 	%r264, %r263, 2;
	add.s32 	%r265, %r252, %r264;
	atom.shared.add.u32 	%r266, [%r265], 1;
	shr.u32 	%r267, %r116, %r477;
	and.b32  	%r268, %r267, %r256;
	shl.b32 	%r269, %r268, 2;
	add.s32 	%r270, %r252, %r269;
	atom.shared.add.u32 	%r271, [%r270], 1;
	shr.u32 	%r272, %r115, %r477;
	and.b32  	%r273, %r272, %r256;
	shl.b32 	%r274, %r273, 2;
	add.s32 	%r275, %r252, %r274;
	atom.shared.add.u32 	%r276, [%r275], 1;
	shr.u32 	%r277, %r114, %r477;
	and.b32  	%r278, %r277, %r256;
	shl.b32 	%r279, %r278, 2;
	add.s32 	%r280, %r252, %r279;
	atom.shared.add.u32 	%r281, [%r280], 1;
	shr.u32 	%r282, %r113, %r477;
	and.b32  	%r283, %r282, %r256;
	shl.b32 	%r284, %r283, 2;
	add.s32 	%r285, %r252, %r284;
	atom.shared.add.u32 	%r286, [%r285], 1;
	shr.u32 	%r287, %r112, %r477;
	and.b32  	%r288, %r287, %r256;
	shl.b32 	%r289, %r288, 2;
	add.s32 	%r290, %r252, %r289;
	atom.shared.add.u32 	%r291, [%r290], 1;
	shr.u32 	%r292, %r111, %r477;
	and.b32  	%r293, %r292, %r256;
	shl.b32 	%r294, %r293, 2;
	add.s32 	%r295, %r252, %r294;
	atom.shared.add.u32 	%r296, [%r295], 1;
	shr.u32 	%r297, %r110, %r477;
	and.b32  	%r298, %r297, %r256;
	shl.b32 	%r299, %r298, 2;
	add.s32 	%r300, %r252, %r299;
	atom.shared.add.u32 	%r301, [%r300], 1;
	shr.u32 	%r302, %r109, %r477;
	and.b32  	%r303, %r302, %r256;
	shl.b32 	%r304, %r303, 2;
	add.s32 	%r305, %r252, %r304;
	atom.shared.add.u32 	%r306, [%r305], 1;
	shr.u32 	%r307, %r108, %r477;
	and.b32  	%r308, %r307, %r256;
	shl.b32 	%r309, %r308, 2;
	add.s32 	%r310, %r252, %r309;
	atom.shared.add.u32 	%r311, [%r310], 1;
	shr.u32 	%r312, %r107, %r477;
	and.b32  	%r313, %r312, %r256;
	shl.b32 	%r314, %r313, 2;
	add.s32 	%r315, %r252, %r314;
	atom.shared.add.u32 	%r316, [%r315], 1;
	shr.u32 	%r317, %r106, %r477;
	and.b32  	%r318, %r317, %r256;
	shl.b32 	%r319, %r318, 2;
	add.s32 	%r320, %r252, %r319;
	atom.shared.add.u32 	%r321, [%r320], 1;
	shr.u32 	%r322, %r105, %r477;
	and.b32  	%r323, %r322, %r256;
	shl.b32 	%r324, %r323, 2;
	add.s32 	%r325, %r252, %r324;
	atom.shared.add.u32 	%r326, [%r325], 1;
	shr.u32 	%r327, %r104, %r477;
	and.b32  	%r328, %r327, %r256;
	shl.b32 	%r329, %r328, 2;
	add.s32 	%r330, %r252, %r329;
	atom.shared.add.u32 	%r331, [%r330], 1;
	shr.u32 	%r332, %r103, %r477;
	and.b32  	%r333, %r332, %r256;
	shl.b32 	%r334, %r333, 2;
	add.s32 	%r335, %r252, %r334;
	atom.shared.add.u32 	%r336, [%r335], 1;
	add.s32 	%r477, %r477, 8;
	add.s32 	%r476, %r476, 1;
	setp.lt.s32 	%p43, %r477, %r175;
	@%p43 bra 	$L__BB27_68;
$L__BB27_69:
	add.s64 	%rd136, %rd136, %rd4;
	setp.lt.u64 	%p44, %rd136, %rd9;
	@%p44 bra 	$L__BB27_32;
$L__BB27_70:
	bar.sync 	0;
	@%p1 bra 	$L__BB27_152;
	setp.lt.u32 	%p45, %r1, 7;
	mov.b32 	%r480, 0;
	@%p45 bra 	$L__BB27_90;
	mov.b32 	%r478, 0;
$L__BB27_73:
	.pragma "nounroll";
	shl.b32 	%r339, %r478, 10;
	add.s32 	%r124, %r6, %r339;
	ld.shared.u32 	%r125, [%r124];
	setp.eq.s32 	%p46, %r125, 0;
	@%p46 bra 	$L__BB27_75;
	cvt.u32.u64 	%r340, %rd5;
	shl.b32 	%r341, %r478, 8;
	add.s32 	%r342, %r341, %r340;
	mul.wide.u32 	%rd30, %r342, 8;
	add.s64 	%rd31, %rd2, %rd30;
	cvt.u64.u32 	%rd32, %r125;
	atom.global.add.u64 	%rd33, [%rd31], %rd32;
$L__BB27_75:
	ld.shared.u32 	%r126, [%r124+1024];
	setp.eq.s32 	%p47, %r126, 0;
	@%p47 bra 	$L__BB27_77;
	cvt.u32.u64 	%r343, %rd5;
	shl.b32 	%r344, %r478, 8;
	add.s32 	%r345, %r344, %r343;
	add.s32 	%r346, %r345, 256;
	mul.wide.u32 	%rd34, %r346, 8;
	add.s64 	%rd35, %rd2, %rd34;
	cvt.u64.u32 	%rd36, %r126;
	atom.global.add.u64 	%rd37, [%rd35], %rd36;
$L__BB27_77:
	ld.shared.u32 	%r127, [%r124+2048];
	setp.eq.s32 	%p48, %r127, 0;
	@%p48 bra 	$L__BB27_79;
	cvt.u32.u64 	%r347, %rd5;
	shl.b32 	%r348, %r478, 8;
	add.s32 	%r349, %r348, %r347;
	add.s32 	%r350, %r349, 512;
	mul.wide.u32 	%rd38, %r350, 8;
	add.s64 	%rd39, %rd2, %rd38;
	cvt.u64.u32 	%rd40, %r127;
	atom.global.add.u64 	%rd41, [%rd39], %rd40;
$L__BB27_79:
	ld.shared.u32 	%r128, [%r124+3072];
	setp.eq.s32 	%p49, %r128, 0;
	@%p49 bra 	$L__BB27_81;
	cvt.u32.u64 	%r351, %rd5;
	shl.b32 	%r352, %r478, 8;
	add.s32 	%r353, %r352, %r351;
	add.s32 	%r354, %r353, 768;
	mul.wide.u32 	%rd42, %r354, 8;
	add.s64 	%rd43, %rd2, %rd42;
	cvt.u64.u32 	%rd44, %r128;
	atom.global.add.u64 	%rd45, [%rd43], %rd44;
$L__BB27_81:
	ld.shared.u32 	%r129, [%r124+4096];
	setp.eq.s32 	%p50, %r129, 0;
	@%p50 bra 	$L__BB27_83;
	cvt.u32.u64 	%r355, %rd5;
	shl.b32 	%r356, %r478, 8;
	add.s32 	%r357, %r356, %r355;
	add.s32 	%r358, %r357, 1024;
	mul.wide.u32 	%rd46, %r358, 8;
	add.s64 	%rd47, %rd2, %rd46;
	cvt.u64.u32 	%rd48, %r129;
	atom.global.add.u64 	%rd49, [%rd47], %rd48;
$L__BB27_83:
	ld.shared.u32 	%r130, [%r124+5120];
	setp.eq.s32 	%p51, %r130, 0;
	@%p51 bra 	$L__BB27_85;
	cvt.u32.u64 	%r359, %rd5;
	shl.b32 	%r360, %r478, 8;
	add.s32 	%r361, %r360, %r359;
	add.s32 	%r362, %r361, 1280;
	mul.wide.u32 	%rd50, %r362, 8;
	add.s64 	%rd51, %rd2, %rd50;
	cvt.u64.u32 	%rd52, %r130;
	atom.global.add.u64 	%rd53, [%rd51], %rd52;
$L__BB27_85:
	ld.shared.u32 	%r131, [%r124+6144];
	setp.eq.s32 	%p52, %r131, 0;
	@%p52 bra 	$L__BB27_87;
	cvt.u32.u64 	%r363, %rd5;
	shl.b32 	%r364, %r478, 8;
	add.s32 	%r365, %r364, %r363;
	add.s32 	%r366, %r365, 1536;
	mul.wide.u32 	%rd54, %r366, 8;
	add.s64 	%rd55, %rd2, %rd54;
	cvt.u64.u32 	%rd56, %r131;
	atom.global.add.u64 	%rd57, [%rd55], %rd56;
$L__BB27_87:
	ld.shared.u32 	%r132, [%r124+7168];
	setp.eq.s32 	%p53, %r132, 0;
	@%p53 bra 	$L__BB27_89;
	cvt.u32.u64 	%r367, %rd5;
	shl.b32 	%r368, %r478, 8;
	add.s32 	%r369, %r368, %r367;
	add.s32 	%r370, %r369, 1792;
	mul.wide.u32 	%rd58, %r370, 8;
	add.s64 	%rd59, %rd2, %rd58;
	cvt.u64.u32 	%rd60, %r132;
	atom.global.add.u64 	%rd61, [%rd59], %rd60;
$L__BB27_89:
	add.s32 	%r478, %r478, 8;
	setp.ne.s32 	%p54, %r478, %r16;
	mov.u32 	%r480, %r16;
	@%p54 bra 	$L__BB27_73;
$L__BB27_90:
	add.s32 	%r135, %r5, -1;
	setp.eq.s32 	%p55, %r3, 0;
	@%p55 bra 	$L__BB27_111;
	setp.lt.u32 	%p56, %r4, 3;
	@%p56 bra 	$L__BB27_101;
	shl.b32 	%r371, %r480, 10;
	add.s32 	%r136, %r6, %r371;
	ld.shared.u32 	%r137, [%r136];
	setp.eq.s32 	%p57, %r137, 0;
	@%p57 bra 	$L__BB27_94;
	cvt.u32.u64 	%r372, %rd5;
	shl.b32 	%r373, %r480, 8;
	add.s32 	%r374, %r373, %r372;
	mul.wide.u32 	%rd62, %r374, 8;
	add.s64 	%rd63, %rd2, %rd62;
	cvt.u64.u32 	%rd64, %r137;
	atom.global.add.u64 	%rd65, [%rd63], %rd64;
$L__BB27_94:
	ld.shared.u32 	%r138, [%r136+1024];
	setp.eq.s32 	%p58, %r138, 0;
	@%p58 bra 	$L__BB27_96;
	cvt.u32.u64 	%r375, %rd5;
	shl.b32 	%r376, %r480, 8;
	add.s32 	%r377, %r376, %r375;
	add.s32 	%r378, %r377, 256;
	mul.wide.u32 	%rd66, %r378, 8;
	add.s64 	%rd67, %rd2, %rd66;
	cvt.u64.u32 	%rd68, %r138;
	atom.global.add.u64 	%rd69, [%rd67], %rd68;
$L__BB27_96:
	ld.shared.u32 	%r139, [%r136+2048];
	setp.eq.s32 	%p59, %r139, 0;
	@%p59 bra 	$L__BB27_98;
	cvt.u32.u64 	%r379, %rd5;
	shl.b32 	%r380, %r480, 8;
	add.s32 	%r381, %r380, %r379;
	add.s32 	%r382, %r381, 512;
	mul.wide.u32 	%rd70, %r382, 8;
	add.s64 	%rd71, %rd2, %rd70;
	cvt.u64.u32 	%rd72, %r139;
	atom.global.add.u64 	%rd73, [%rd71], %rd72;
$L__BB27_98:
	ld.shared.u32 	%r140, [%r136+3072];
	setp.eq.s32 	%p60, %r140, 0;
	@%p60 bra 	$L__BB27_100;
	cvt.u32.u64 	%r383, %rd5;
	shl.b32 	%r384, %r480, 8;
	add.s32 	%r385, %r384, %r383;
	add.s32 	%r386, %r385, 768;
	mul.wide.u32 	%rd74, %r386, 8;
	add.s64 	%rd75, %rd2, %rd74;
	cvt.u64.u32 	%rd76, %r140;
	atom.global.add.u64 	%rd77, [%rd75], %rd76;
$L__BB27_100:
	add.s32 	%r480, %r480, 4;
$L__BB27_101:
	setp.eq.s32 	%p61, %r5, 0;
	@%p61 bra 	$L__BB27_111;
	setp.eq.s32 	%p62, %r135, 0;
	@%p62 bra 	$L__BB27_108;
	shl.b32 	%r387, %r480, 10;
	add.s32 	%r143, %r6, %r387;
	ld.shared.u32 	%r144, [%r143];
	setp.eq.s32 	%p63, %r144, 0;
	@%p63 bra 	$L__BB27_105;
	cvt.u32.u64 	%r388, %rd5;
	shl.b32 	%r389, %r480, 8;
	add.s32 	%r390, %r389, %r388;
	mul.wide.u32 	%rd78, %r390, 8;
	add.s64 	%rd79, %rd2, %rd78;
	cvt.u64.u32 	%rd80, %r144;
	atom.global.add.u64 	%rd81, [%rd79], %rd80;
$L__BB27_105:
	ld.shared.u32 	%r145, [%r143+1024];
	setp.eq.s32 	%p64, %r145, 0;
	@%p64 bra 	$L__BB27_107;
	cvt.u32.u64 	%r391, %rd5;
	shl.b32 	%r392, %r480, 8;
	add.s32 	%r393, %r392, %r391;
	add.s32 	%r394, %r393, 256;
	mul.wide.u32 	%rd82, %r394, 8;
	add.s64 	%rd83, %rd2, %rd82;
	cvt.u64.u32 	%rd84, %r145;
	atom.global.add.u64 	%rd85, [%rd83], %rd84;
$L__BB27_107:
	add.s32 	%r480, %r480, 2;
$L__BB27_108:
	setp.eq.s32 	%p65, %r17, 0;
	@%p65 bra 	$L__BB27_111;
	shl.b32 	%r395, %r480, 10;
	add.s32 	%r396, %r6, %r395;
	ld.shared.u32 	%r148, [%r396];
	setp.eq.s32 	%p66, %r148, 0;
	@%p66 bra 	$L__BB27_111;
	cvt.u32.u64 	%r397, %rd5;
	shl.b32 	%r398, %r480, 8;
	add.s32 	%r399, %r398, %r397;
	mul.wide.u32 	%rd86, %r399, 8;
	add.s64 	%rd87, %rd2, %rd86;
	cvt.u64.u32 	%rd88, %r148;
	atom.global.add.u64 	%rd89, [%rd87], %rd88;
$L__BB27_111:
	cvt.u32.u64 	%r400, %rd5;
	setp.gt.u32 	%p67, %r400, 127;
	@%p67 bra 	$L__BB27_152;
	setp.lt.u32 	%p68, %r1, 7;
	mov.b32 	%r484, 0;
	@%p68 bra 	$L__BB27_131;
	mov.b32 	%r482, 0;
$L__BB27_114:
	.pragma "nounroll";
	shl.b32 	%r404, %r482, 10;
	add.s32 	%r150, %r6, %r404;
	ld.shared.u32 	%r151, [%r150+512];
	setp.eq.s32 	%p69, %r151, 0;
	shl.b32 	%r405, %r482, 8;
	add.s32 	%r406, %r405, %r400;
	mul.wide.u32 	%rd90, %r406, 8;
	add.s64 	%rd15, %rd2, %rd90;
	@%p69 bra 	$L__BB27_116;
	cvt.u64.u32 	%rd91, %r151;
	atom.global.add.u64 	%rd92, [%rd15+1024], %rd91;
$L__BB27_116:
	ld.shared.u32 	%r152, [%r150+1536];
	setp.eq.s32 	%p70, %r152, 0;
	@%p70 bra 	$L__BB27_118;
	cvt.u64.u32 	%rd93, %r152;
	atom.global.add.u64 	%rd94, [%rd15+3072], %rd93;
$L__BB27_118:
	ld.shared.u32 	%r153, [%r150+2560];
	setp.eq.s32 	%p71, %r153, 0;
	@%p71 bra 	$L__BB27_120;
	cvt.u64.u32 	%rd95, %r153;
	atom.global.add.u64 	%rd96, [%rd15+5120], %rd95;
$L__BB27_120:
	ld.shared.u32 	%r154, [%r150+3584];
	setp.eq.s32 	%p72, %r154, 0;
	@%p72 bra 	$L__BB27_122;
	cvt.u64.u32 	%rd97, %r154;
	atom.global.add.u64 	%rd98, [%rd15+7168], %rd97;
$L__BB27_122:
	ld.shared.u32 	%r155, [%r150+4608];
	setp.eq.s32 	%p73, %r155, 0;
	@%p73 bra 	$L__BB27_124;
	cvt.u64.u32 	%rd99, %r155;
	atom.global.add.u64 	%rd100, [%rd15+9216], %rd99;
$L__BB27_124:
	ld.shared.u32 	%r156, [%r150+5632];
	setp.eq.s32 	%p74, %r156, 0;
	@%p74 bra 	$L__BB27_126;
	cvt.u64.u32 	%rd101, %r156;
	atom.global.add.u64 	%rd102, [%rd15+11264], %rd101;
$L__BB27_126:
	ld.shared.u32 	%r157, [%r150+6656];
	setp.eq.s32 	%p75, %r157, 0;
	@%p75 bra 	$L__BB27_128;
	cvt.u64.u32 	%rd103, %r157;
	atom.global.add.u64 	%rd104, [%rd15+13312], %rd103;
$L__BB27_128:
	ld.shared.u32 	%r158, [%r150+7680];
	setp.eq.s32 	%p76, %r158, 0;
	@%p76 bra 	$L__BB27_130;
	cvt.u64.u32 	%rd105, %r158;
	atom.global.add.u64 	%rd106, [%rd15+15360], %rd105;
$L__BB27_130:
	add.s32 	%r482, %r482, 8;
	setp.ne.s32 	%p77, %r482, %r16;
	mov.u32 	%r484, %r16;
	@%p77 bra 	$L__BB27_114;
$L__BB27_131:
	setp.eq.s32 	%p78, %r3, 0;
	@%p78 bra 	$L__BB27_152;
	setp.lt.u32 	%p79, %r4, 3;
	@%p79 bra 	$L__BB27_142;
	shl.b32 	%r407, %r484, 10;
	add.s32 	%r161, %r6, %r407;
	ld.shared.u32 	%r162, [%r161+512];
	setp.eq.s32 	%p80, %r162, 0;
	@%p80 bra 	$L__BB27_135;
	shl.b32 	%r409, %r484, 8;
	add.s32 	%r410, %r409, %r400;
	mul.wide.u32 	%rd107, %r410, 8;
	add.s64 	%rd108, %rd2, %rd107;
	cvt.u64.u32 	%rd109, %r162;
	atom.global.add.u64 	%rd110, [%rd108+1024], %rd109;
$L__BB27_135:
	ld.shared.u32 	%r163, [%r161+1536];
	setp.eq.s32 	%p81, %r163, 0;
	@%p81 bra 	$L__BB27_137;
	shl.b32 	%r412, %r484, 8;
	add.s32 	%r413, %r412, %r400;
	add.s32 	%r414, %r413, 256;
	mul.wide.u32 	%rd111, %r414, 8;
	add.s64 	%rd112, %rd2, %rd111;
	cvt.u64.u32 	%rd113, %r163;
	atom.global.add.u64 	%rd114, [%rd112+1024], %rd113;
$L__BB27_137:
	ld.shared.u32 	%r164, [%r161+2560];
	setp.eq.s32 	%p82, %r164, 0;
	@%p82 bra 	$L__BB27_139;
	shl.b32 	%r416, %r484, 8;
	add.s32 	%r417, %r416, %r400;
	add.s32 	%r418, %r417, 512;
	mul.wide.u32 	%rd115, %r418, 8;
	add.s64 	%rd116, %rd2, %rd115;
	cvt.u64.u32 	%rd117, %r164;
	atom.global.add.u64 	%rd118, [%rd116+1024], %rd117;
$L__BB27_139:
	ld.shared.u32 	%r165, [%r161+3584];
	setp.eq.s32 	%p83, %r165, 0;
	@%p83 bra 	$L__BB27_141;
	shl.b32 	%r420, %r484, 8;
	add.s32 	%r421, %r420, %r400;
	add.s32 	%r422, %r421, 768;
	mul.wide.u32 	%rd119, %r422, 8;
	add.s64 	%rd120, %rd2, %rd119;
	cvt.u64.u32 	%rd121, %r165;
	atom.global.add.u64 	%rd122, [%rd120+1024], %rd121;
$L__BB27_141:
	add.s32 	%r484, %r484, 4;
$L__BB27_142:
	setp.eq.s32 	%p84, %r5, 0;
	@%p84 bra 	$L__BB27_152;
	setp.eq.s32 	%p85, %r135, 0;
	@%p85 bra 	$L__BB27_149;
	shl.b32 	%r423, %r484, 10;
	add.s32 	%r168, %r6, %r423;
	ld.shared.u32 	%r169, [%r168+512];
	setp.eq.s32 	%p86, %r169, 0;
	@%p86 bra 	$L__BB27_146;
	shl.b32 	%r425, %r484, 8;
	add.s32 	%r426, %r425, %r400;
	mul.wide.u32 	%rd123, %r426, 8;
	add.s64 	%rd124, %rd2, %rd123;
	cvt.u64.u32 	%rd125, %r169;
	atom.global.add.u64 	%rd126, [%rd124+1024], %rd125;
$L__BB27_146:
	ld.shared.u32 	%r170, [%r168+1536];
	setp.eq.s32 	%p87, %r170, 0;
	@%p87 bra 	$L__BB27_148;
	shl.b32 	%r428, %r484, 8;
	add.s32 	%r429, %r428, %r400;
	add.s32 	%r430, %r429, 256;
	mul.wide.u32 	%rd127, %r430, 8;
	add.s64 	%rd128, %rd2, %rd127;
	cvt.u64.u32 	%rd129, %r170;
	atom.global.add.u64 	%rd130, [%rd128+1024], %rd129;
$L__BB27_148:
	add.s32 	%r484, %r484, 2;
$L__BB27_149:
	setp.eq.s32 	%p88, %r17, 0;
	@%p88 bra 	$L__BB27_152;
	shl.b32 	%r431, %r484, 10;
	add.s32 	%r432, %r6, %r431;
	ld.shared.u32 	%r173, [%r432+512];
	setp.eq.s32 	%p89, %r173, 0;
	@%p89 bra 	$L__BB27_152;
	shl.b32 	%r434, %r484, 8;
	add.s32 	%r435, %r434, %r400;
	mul.wide.u32 	%rd131, %r435, 8;
	add.s64 	%rd132, %rd2, %rd131;
	cvt.u64.u32 	%rd133, %r173;
	atom.global.add.u64 	%rd134, [%rd132+1024], %rd133;
$L__BB27_152:
	bar.sync 	0;
	add.s64 	%rd135, %rd135, 1;
	setp.ne.s64 	%p90, %rd135, %rd6;
	@%p90 bra 	$L__BB27_2;
$L__BB27_153:
	ret;

}
	// .globl	_ZN3cub18CUB_300001_SM_10006detail10radix_sort33DeviceRadixSortExclusiveSumKernelINS1_5radix10policy_hubIiiyE10Policy1000EyEEvPT0_
.visible .entry _ZN3cub18CUB_300001_SM_10006detail10radix_sort33DeviceRadixSortExclusiveSumKernelINS1_5radix10policy_hubIiiyE10Policy1000EyEEvPT0_(
	.param .u64 .ptr .align 1 _ZN3cub18CUB_300001_SM_10006detail10radix_sort33DeviceRadixSortExclusiveSumKernelINS1_5radix10policy_hubIiiyE10Policy1000EyEEvPT0__param_0
)
{
	.reg .pred 	%p<4>;
	.reg .b32 	%r<28>;
	.reg .b64 	%rd<54>;
	// demoted variable
	.shared .align 16 .b8 _ZZN3cub18CUB_300001_SM_10006detail10radix_sort33DeviceRadixSortExclusiveSumKernelINS1_5radix10policy_hubIiiyE10Policy1000EyEEvPT0_E12temp_storage[2336];
	ld.param.u64 	%rd5, [_ZN3cub18CUB_300001_SM_10006detail10radix_sort33DeviceRadixSortExclusiveSumKernelINS1_5radix10policy_hubIiiyE10Policy1000EyEEvPT0__param_0];
	cvta.to.global.u64 	%rd6, %rd5;
	mov.u32 	%r3, %ctaid.x;
	shl.b32 	%r4, %r3, 8;
	mov.u32 	%r1, %tid.x;
	setp.gt.u32 	%p1, %r1, 255;
	add.s32 	%r5, %r4, %r1;
	mul.wide.s32 	%rd7, %r5, 8;
	add.s64 	%rd1, %rd6, %rd7;
	@%p1 bra 	$L__BB28_2;
	ld.global.u64 	%rd53, [%rd1];
$L__BB28_2:
	shr.u32 	%r6, %r1, 3;
	add.s32 	%r7, %r6, %r1;
	shl.b32 	%r8, %r7, 3;
	mov.u32 	%r9, _ZZN3cub18CUB_300001_SM_10006detail10radix_sort33DeviceRadixSortExclusiveSumKernelINS1_5radix10policy_hubIiiyE10Policy1000EyEEvPT0_E12temp_storage;
	add.s32 	%r10, %r9, %r8;
	add.s32 	%r2, %r10, 16;
	st.shared.u64 	[%r10+16], %rd53;
	bar.sync 	0;
	setp.gt.u32 	%p2, %r1, 31;
	@%p2 bra 	$L__BB28_4;
	mad.lo.s32 	%r27, %r1, 72, %r9;
	ld.shared.u64 	%rd23, [%r27+16];
	ld.shared.u64 	%rd24, [%r27+24];
	ld.shared.u64 	%rd25, [%r27+32];
	ld.shared.u64 	%rd26, [%r27+40];
	ld.shared.u64 	%rd27, [%r27+48];
	ld.shared.u64 	%rd28, [%r27+56];
	ld.shared.u64 	%rd29, [%r27+64];
	ld.shared.u64 	%rd30, [%r27+72];
	add.s64 	%rd31, %rd24, %rd23;
	add.s64 	%rd32, %rd31, %rd25;
	add.s64 	%rd33, %rd32, %rd26;
	add.s64 	%rd34, %rd33, %rd27;
	add.s64 	%rd35, %rd34, %rd28;
	add.s64 	%rd36, %rd35, %rd29;
	add.s64 	%rd10, %rd36, %rd30;
	mov.b32 	%r11, 1;
	mov.b32 	%r24, 0;
	mov.b32 	%r25, -1;
	// begin inline asm
	{  .reg .u64 r0;  .reg .u32 lo;  .reg .u32 hi;  .reg .pred p;  mov.b64 {lo, hi}, %rd10;  shfl.sync.up.b32 lo|p, lo, %r11, %r24, %r25;  shfl.sync.up.b32 hi|p, hi, %r11, %r24, %r25;  mov.b64 r0, {lo, hi};  @p add.u64 r0, r0, %rd10;  mov.u64 %rd8, r0;}
	// end inline asm
	mov.b32 	%r14, 2;
	// begin inline asm
	{  .reg .u64 r0;  .reg .u32 lo;  .reg .u32 hi;  .reg .pred p;  mov.b64 {lo, hi}, %rd8;  shfl.sync.up.b32 lo|p, lo, %r14, %r24, %r25;  shfl.sync.up.b32 hi|p, hi, %r14, %r24, %r25;  mov.b64 r0, {lo, hi};  @p add.u64 r0, r0, %rd8;  mov.u64 %rd11, r0;}
	// end inline asm
	mov.b32 	%r17, 4;
	// begin inline asm
	{  .reg .u64 r0;  .reg .u32 lo;  .reg .u32 hi;  .reg .pred p;  mov.b64 {lo, hi}, %rd11;  shfl.sync.up.b32 lo|p, lo, %r17, %r24, %r25;  shfl.sync.up.b32 hi|p, hi, %r17, %r24, %r25;  mov.b64 r0, {lo, hi};  @p add.u64 r0, r0, %rd11;  mov.u64 %rd14, r0;}
	// end inline asm
	mov.b32 	%r20, 8;
	// begin inline asm
	{  .reg .u64 r0;  .reg .u32 lo;  .reg .u32 hi;  .reg .pred p;  mov.b64 {lo, hi}, %rd14;  shfl.sync.up.b32 lo|p, lo, %r20, %r24, %r25;  shfl.sync.up.b32 hi|p, hi, %r20, %r24, %r25;  mov.b64 r0, {lo, hi};  @p add.u64 r0, r0, %rd14;  mov.u64 %rd17, r0;}
	// end inline asm
	mov.b32 	%r23, 16;
	// begin inline asm
	{  .reg .u64 r0;  .reg .u32 lo;  .reg .u32 hi;  .reg .pred p;  mov.b64 {lo, hi}, %rd17;  shfl.sync.up.b32 lo|p, lo, %r23, %r24, %r25;  shfl.sync.up.b32 hi|p, hi, %r23, %r24, %r25;  mov.b64 r0, {lo, hi};  @p add.u64 r0, r0, %rd17;  mov.u64 %rd20, r0;}
	// end inline asm
	sub.s64 	%rd37, %rd20, %rd10;
	ld.shared.u64 	%rd38, [%r27+16];
	ld.shared.u64 	%rd39, [%r27+24];
	ld.shared.u64 	%rd40, [%r27+32];
	ld.shared.u64 	%rd41, [%r27+40];
	ld.shared.u64 	%rd42, [%r27+48];
	ld.shared.u64 	%rd43, [%r27+56];
	ld.shared.u64 	%rd44, [%r27+64];
	add.s64 	%rd45, %rd38, %rd37;
	add.s64 	%rd46, %rd39, %rd45;
	add.s64 	%rd47, %rd40, %rd46;
	add.s64 	%rd48, %rd41, %rd47;
	add.s64 	%rd49, %rd42, %rd48;
	add.s64 	%rd50, %rd43, %rd49;
	add.s64 	%rd51, %rd44, %rd50;
	st.shared.u64 	[%r27+16], %rd37;
	st.shared.u64 	[%r27+24], %rd45;
	st.shared.u64 	[%r27+32], %rd46;
	st.shared.u64 	[%r27+40], %rd47;
	st.shared.u64 	[%r27+48], %rd48;
	st.shared.u64 	[%r27+56], %rd49;
	st.shared.u64 	[%r27+64], %rd50;
	st.shared.u64 	[%r27+72], %rd51;
$L__BB28_4:
	setp.gt.u32 	%p3, %r1, 255;
	bar.sync 	0;
	@%p3 bra 	$L__BB28_6;
	ld.shared.u64 	%rd52, [%r2];
	st.global.u64 	[%rd1], %rd52;
$L__BB28_6:
	ret;

}
	// .globl	_ZN3cub18CUB_300001_SM_10006detail10radix_sort29DeviceRadixSortOnesweepKernelINS1_5radix10policy_hubIiiyE10Policy1000ELNS0_9SortOrderE0EiiyiiNS1_21identity_decomposer_tEEEvPT5_SB_PT3_PKSC_PT1_PKSG_PT2_PKSK_T4_iiT6_
.visible .entry _ZN3cub18CUB_300001_SM_10006detail10radix_sort29DeviceRadixSortOnesweepKernelINS1_5radix10policy_hubIiiyE10Policy1000ELNS0_9SortOrderE0EiiyiiNS1_21identity_decomposer_tEEEvPT5_SB_PT3_PKSC_PT1_PKSG_PT2_PKSK_T4_iiT6_(
	.param .u64 .ptr .align 1 _ZN3cub18CUB_300001_SM_10006detail10radix_sort29DeviceRadixSortOnesweepKernelINS1_5radix10policy_hubIiiyE10Policy1000ELNS0_9SortOrderE0EiiyiiNS1_21identity_decomposer_tEEEvPT5_SB_PT3_PKSC_PT1_PKSG_PT2_PKSK_T4_iiT6__param_0,
	.param .u64 .ptr .align 1 _ZN3cub18CUB_300001_SM_10006detail10radix_sort29DeviceRadixSortOnesweepKernelINS1_5radix10policy_hubIiiyE10Policy1000ELNS0_9SortOrderE0EiiyiiNS1_21identity_decomposer_tEEEvPT5_SB_PT3_PKSC_PT1_PKSG_PT2_PKSK_T4_iiT6__param_1,
	.param .u64 .ptr .align 1 _ZN3cub18CUB_300001_SM_10006detail10radix_sort29DeviceRadixSortOnesweepKernelINS1_5radix10policy_hubIiiyE10Policy1000ELNS0_9SortOrderE0EiiyiiNS1_21identity_decomposer_tEEEvPT5_SB_PT3_PKSC_PT1_PKSG_PT2_PKSK_T4_iiT6__param_2,
	.param .u64 .ptr .align 1 _ZN3cub18CUB_300001_SM_10006detail10radix_sort29DeviceRadixSortOnesweepKernelINS1_5radix10policy_hubIiiyE10Policy1000ELNS0_9SortOrderE0EiiyiiNS1_21identity_decomposer_tEEEvPT5_SB_PT3_PKSC_PT1_PKSG_PT2_PKSK_T4_iiT6__param_3,
	.param .u64 .ptr .align 1 _ZN3cub18CUB_300001_SM_10006detail10radix_sort29DeviceRadixSortOnesweepKernelINS1_5radix10policy_hubIiiyE10Policy1000ELNS0_9SortOrderE0EiiyiiNS1_21identity_decomposer_tEEEvPT5_SB_PT3_PKSC_PT1_PKSG_PT2_PKSK_T4_iiT6__param_4,
	.param .u64 .ptr .align 1 _ZN3cub18CUB_300001_SM_10006detail10radix_sort29DeviceRadixSortOnesweepKernelINS1_5radix10policy_hubIiiyE10Policy1000ELNS0_9SortOrderE0EiiyiiNS1_21identity_decomposer_tEEEvPT5_SB_PT3_PKSC_PT1_PKSG_PT2_PKSK_T4_iiT6__param_5,
	.param .u64 .ptr .align 1 _ZN3cub18CUB_300001_SM_10006detail10radix_sort29DeviceRadixSortOnesweepKernelINS1_5radix10policy_hubIiiyE10Policy1000ELNS0_9SortOrderE0EiiyiiNS1_21identity_decomposer_tEEEvPT5_SB_PT3_PKSC_PT1_PKSG_PT2_PKSK_T4_iiT6__param_6,
	.param .u64 .ptr .align 1 _ZN3cub18CUB_300001_SM_10006detail10radix_sort29DeviceRadixSortOnesweepKernelINS1_5radix10policy_hubIiiyE10Policy1000ELNS0_9SortOrderE0EiiyiiNS1_21identity_decomposer_tEEEvPT5_SB_PT3_PKSC_PT1_PKSG_PT2_PKSK_T4_iiT6__param_7,
	.param .u32 _ZN3cub18CUB_300001_SM_10006detail10radix_sort29DeviceRadixSortOnesweepKernelINS1_5radix10policy_hubIiiyE10Policy1000ELNS0_9SortOrderE0EiiyiiNS1_21identity_decomposer_tEEEvPT5_SB_PT3_PKSC_PT1_PKSG_PT2_PKSK_T4_iiT6__param_8,
	.param .u32 _ZN3cub18CUB_300001_SM_10006detail10radix_sort29DeviceRadixSortOnesweepKernelINS1_5radix10policy_hubIiiyE10Policy1000ELNS0_9SortOrderE0EiiyiiNS1_21identity_decomposer_tEEEvPT5_SB_PT3_PKSC_PT1_PKSG_PT2_PKSK_T4_iiT6__param_9,
	.param .u32 _ZN3cub18CUB_300001_SM_10006detail10radix_sort29DeviceRadixSortOnesweepKernelINS1_5radix10policy_hubIiiyE10Policy1000ELNS0_9SortOrderE0EiiyiiNS1_21identity_decomposer_tEEEvPT5_SB_PT3_PKSC_PT1_PKSG_PT2_PKSK_T4_iiT6__param_10,
	.param .align 1 .b8 _ZN3cub18CUB_300001_SM_10006detail10radix_sort29DeviceRadixSortOnesweepKernelINS1_5radix10policy_hubIiiyE10Policy1000ELNS0_9SortOrderE0EiiyiiNS1_21identity_decomposer_tEEEvPT5_SB_PT3_PKSC_PT1_PKSG_PT2_PKSK_T4_iiT6__param_11[1]
)
.maxntid 384
{
	.reg .pred 	%p<205>;
	.reg .b32 	%r<2283>;
	.reg .b64 	%rd<457>;
	// demoted variable
	.shared .align 16 .b8 _ZZN3cub18CUB_300001_SM_10006detail10radix_sort29DeviceRadixSortOnesweepKernelINS1_5radix10policy_hubIiiyE10Policy1000ELNS0_9SortOrderE0EiiyiiNS1_21identity_decomposer_tEEEvPT5_SB_PT3_PKSC_PT1_PKSG_PT2_PKSK_T4_iiT6_E1s[28160];
	ld.param.u64 	%rd43, [_ZN3cub18CUB_300001_SM_10006detail10radix_sort29DeviceRadixSortOnesweepKernelINS1_5radix10policy_hubIiiyE10Policy1000ELNS0_9SortOrderE0EiiyiiNS1_21identity_decomposer_tEEEvPT5_SB_PT3_PKSC_PT1_PKSG_PT2_PKSK_T4_iiT6__param_0];
	ld.param.u64 	%rd44, [_ZN3cub18CUB_300001_SM_10006detail10radix_sort29DeviceRadixSortOnesweepKernelINS1_5radix10policy_hubIiiyE10Policy1000ELNS0_9SortOrderE0EiiyiiNS1_21identity_decomposer_tEEEvPT5_SB_PT3_PKSC_PT1_PKSG_PT2_PKSK_T4_iiT6__param_1];
	ld.param.u64 	%rd47, [_ZN3cub18CUB_300001_SM_10006detail10radix_sort29DeviceRadixSortOnesweepKernelINS1_5radix10policy_hubIiiyE10Policy1000ELNS0_9SortOrderE0EiiyiiNS1_21identity_decomposer_tEEEvPT5_SB_PT3_PKSC_PT1_PKSG_PT2_PKSK_T4_iiT6__param_4];
	ld.param.u64 	%rd50, [_ZN3cub18CUB_300001_SM_10006detail10radix_sort29DeviceRadixSortOnesweepKernelINS1_5radix10policy_hubIiiyE10Policy1000ELNS0_9SortOrderE0EiiyiiNS1_21identity_decomposer_tEEEvPT5_SB_PT3_PKSC_PT1_PKSG_PT2_PKSK_T4_iiT6__param_5];
	cvta.to.global.u64 	%rd1, %rd47;
	cvta.to.global.u64 	%rd2, %rd43;
	cvta.to.global.u64 	%rd3, %rd50;
	mov.u32 	%r1, %tid.x;
	// begin inline asm
	mov.u32 %r443, %laneid;
	// end inline asm
	setp.ne.s32 	%p1, %r1, 0;
	@%p1 bra 	$L__BB29_2;
	cvta.to.global.u64 	%rd51, %rd44;
	atom.global.add.u32 	%r444, [%rd51], 1;
	st.shared.u32 	[_ZZN3cub18CUB_300001_SM_10006detail10radix_sort29DeviceRadixSortOnesweepKernelINS1_5radix10policy_hubIiiyE10Policy1000ELNS0_9SortOrderE0EiiyiiNS1_21identity_decomposer_tEEEvPT5_SB_PT3_PKSC_PT1_PKSG_PT2_PKSK_T4_iiT6_E1s+26112], %r444;
$L__BB29_2:
	ld.param.u32 	%r2078, [_ZN3cub18CUB_300001_SM_10006detail10radix_sort29DeviceRadixSortOnesweepKernelINS1_5radix10policy_hubIiiyE10Policy1000ELNS0_9SortOrderE0EiiyiiNS1_21identity_decomposer_tEEEvPT5_SB_PT3_PKSC_PT1_PKSG_PT2_PKSK_T4_iiT6__param_8];
	bar.sync 	0;
	ld.shared.u32 	%r3, [_ZZN3cub18CUB_300001_SM_10006detail10radix_sort29DeviceRadixSortOnesweepKernelINS1_5radix10policy_hubIiiyE10Policy1000ELNS0_9SortOrderE0EiiyiiNS1_21identity_decomposer_tEEEvPT5_SB_PT3_PKSC_PT1_PKSG_PT2_PKSK_T4_iiT6_E1s+26112];
	mul.lo.s32 	%r445, %r3, 6528;
	add.s32 	%r4, %r445, 6528;
	setp.gt.s32 	%p2, %r4, %r2078;
	cvt.s64.s32 	%rd4, %r445;
	@%p2 bra 	$L__BB29_4;
	and.b32  	%r446, %r1, 31;
	and.b32  	%r447, %r1, 992;
	mul.lo.s32 	%r448, %r447, 17;
	or.b32  	%r449, %r448, %r446;
	cvt.u64.u32 	%rd52, %r449;
	add.s64 	%rd53, %rd52, %rd4;
	shl.b64 	%rd54, %rd53, 2;
	add.s64 	%rd55, %rd3, %rd54;
	ld.global.u32 	%r2165, [%rd55];
	ld.global.u32 	%r2164, [%rd55+128];
	ld.global.u32 	%r2163, [%rd55+256];
	ld.global.u32 	%r2162, [%rd55+384];
	ld.global.u32 	%r2161, [%rd55+512];
	ld.global.u32 	%r2160, [%rd55+640];
	ld.global.u32 	%r2159, [%rd55+768];
	ld.global.u32 	%r2158, [%rd55+896];
	ld.global.u32 	%r2157, [%rd55+1024];
	ld.global.u32 	%r2156, [%rd55+1152];
	ld.global.u32 	%r2155, [%rd55+1280];
	ld.global.u32 	%r2154, [%rd55+1408];
	ld.global.u32 	%r2153, [%rd55+1536];
	ld.global.u32 	%r2152, [%rd55+1664];
	ld.global.u32 	%r2151, [%rd55+1792];
	ld.global.u32 	%r2150, [%rd55+1920];
	ld.global.u32 	%r2149, [%rd55+2048];
	bra.uni 	$L__BB29_38;
$L__BB29_4:
	ld.param.u32 	%r2079, [_ZN3cub18CUB_300001_SM_10006detail10radix_sort29DeviceRadixSortOnesweepKernelINS1_5radix10policy_hubIiiyE10Policy1000ELNS0_9SortOrderE0EiiyiiNS1_21identity_decomposer_tEEEvPT5_SB_PT3_PKSC_PT1_PKSG_PT2_PKSK_T4_iiT6__param_8];
	cvt.u32.u64 	%r451, %rd4;
	sub.s32 	%r22, %r2079, %r451;
	and.b32  	%r452, %r1, 31;
	and.b32  	%r453, %r1, 992;
	mul.lo.s32 	%r454, %r453, 17;
	or.b32  	%r23, %r454, %r452;
	setp.ge.s32 	%p3, %r23, %r22;
	cvt.u64.u32 	%rd56, %r23;
	add.s64 	%rd57, %rd56, %rd4;
	shl.b64 	%rd58, %rd57, 2;
	add.s64 	%rd5, %rd3, %rd58;
	mov.b32 	%r2165, 2147483647;
	@%p3 bra 	$L__BB29_6;
	ld.global.u32 	%r2165, [%rd5];
$L__BB29_6:
	add.s32 	%r456, %r23, 32;
	setp.ge.s32 	%p4, %r456, %r22;
	mov.b32 	%r2164, 2147483647;
	@%p4 bra 	$L__BB29_8;
	ld.global.u32 	%r2164, [%rd5+128];
$L__BB29_8:
	add.s32 	%r458, %r23, 64;
	setp.ge.s32 	%p5, %r458, %r22;
	mov.b32 	%r2163, 2147483647;
	@%p5 bra 	$L__BB29_10;
	ld.global.u32 	%r2163, [%rd5+256];
$L__BB29_10:
	add.s32 	%r460, %r23, 96;
	setp.ge.s32 	%p6, %r460, %r22;
	mov.b32 	%r2162, 2147483647;
	@%p6 bra 	$L__BB29_12;
	ld.global.u32 	%r2162, [%rd5+384];
$L__BB29_12:
	add.s32 	%r462, %r23, 128;
	setp.ge.s32 	%p7, %r462, %r22;
	mov.b32 	%r2161, 2147483647;
	@%p7 bra 	$L__BB29_14;
	ld.global.u32 	%r2161, [%rd5+512];
$L__BB29_14:
	add.s32 	%r464, %r23, 160;
	setp.ge.s32 	%p8, %r464, %r22;
	mov.b32 	%r2160, 2147483647;
	@%p8 bra 	$L__BB29_16;
	ld.global.u32 	%r2160, [%rd5+640];
$L__BB29_16:
	add.s32 	%r466, %r23, 192;
	setp.ge.s32 	%p9, %r466, %r22;
	mov.b32 	%r2159, 2147483647;
	@%p9 bra 	$L__BB29_18;
	ld.global.u32 	%r2159, [%rd5+768];
$L__BB29_18:
	add.s32 	%r468, %r23, 224;
	setp.ge.s32 	%p10, %r468, %r22;
	mov.b32 	%r2158, 2147483647;
	@%p10 bra 	$L__BB29_20;
	ld.global.u32 	%r2158, [%rd5+896];
$L__BB29_20:
	add.s32 	%r470, %r23, 256;
	setp.ge.s32 	%p11, %r470, %r22;
	mov.b32 	%r2157, 2147483647;
	@%p11 bra 	$L__BB29_22;
	ld.global.u32 	%r2157, [%rd5+1024];
$L__BB29_22:
	add.s32 	%r472, %r23, 288;
	setp.ge.s32 	%p12, %r472, %r22;
	mov.b32 	%r2156, 2147483647;
	@%p12 bra 	$L__BB29_24;
	ld.global.u32 	%r2156, [%rd5+1152];
$L__BB29_24:
	add.s32 	%r474, %r23, 320;
	setp.ge.s32 	%p13, %r474, %r22;
	mov.b32 	%r2155, 2147483647;
	@%p13 bra 	$L__BB29_26;
	ld.global.u32 	%r2155, [%rd5+1280];
$L__BB29_26:
	add.s32 	%r476, %r23, 352;
	setp.ge.s32 	%p14, %r476, %r22;
	mov.b32 	%r2154, 2147483647;
	@%p14 bra 	$L__BB29_28;
	ld.global.u32 	%r2154, [%rd5+1408];
$L__BB29_28:
	add.s32 	%r478, %r23, 384;
	setp.ge.s32 	%p15, %r478, %r22;
	mov.b32 	%r2153, 2147483647;
	@%p15 bra 	$L__BB29_30;
	ld.global.u32 	%r2153, [%rd5+1536];
$L__BB29_30:
	add.s32 	%r480, %r23, 416;
	setp.ge.s32 	%p16, %r480, %r22;
	mov.b32 	%r2152, 2147483647;
	@%p16 bra 	$L__BB29_32;
	ld.global.u32 	%r2152, [%rd5+1664];
$L__BB29_32:
	add.s32 	%r482, %r23, 448;
	setp.ge.s32 	%p17, %r482, %r22;
	mov.b32 	%r2151, 2147483647;
	@%p17 bra 	$L__BB29_34;
	ld.global.u32 	%r2151, [%rd5+1792];
$L__BB29_34:
	add.s32 	%r484, %r23, 480;
	setp.ge.s32 	%p18, %r484, %r22;
	mov.b32 	%r2150, 2147483647;
	@%p18 bra 	$L__BB29_36;
	ld.global.u32 	%r2150, [%rd5+1920];
$L__BB29_36:
	add.s32 	%r486, %r23, 512;
	setp.ge.s32 	%p19, %r486, %r22;
	mov.b32 	%r2149, 2147483647;
	@%p19 bra 	$L__BB29_38;
	ld.global.u32 	%r2149, [%rd5+2048];
$L__BB29_38:
	ld.param.u32 	%r2131, [_ZN3cub18CUB_300001_SM_10006detail10radix_sort29DeviceRadixSortOnesweepKernelINS1_5radix10policy_hubIiiyE10Policy1000ELNS0_9SortOrderE0EiiyiiNS1_21identity_decomposer_tEEEvPT5_SB_PT3_PKSC_PT1_PKSG_PT2_PKSK_T4_iiT6__param_10];
	mov.b32 	%r487, -1;
	shl.b32 	%r488, %r487, %r2131;
	not.b32 	%r74, %r488;
	shr.u32 	%r75, %r1, 5;
	shl.b32 	%r489, %r75, 10;
	mov.u32 	%r490, _ZZN3cub18CUB_300001_SM_10006detail10radix_sort29DeviceRadixSortOnesweepKernelINS1_5radix10policy_hubIiiyE10Policy1000ELNS0_9SortOrderE0EiiyiiNS1_21identity_decomposer_tEEEvPT5_SB_PT3_PKSC_PT1_PKSG_PT2_PKSK_T4_iiT6_E1s;
	add.s32 	%r76, %r490, %r489;
	setp.gt.s32 	%p20, %r443, 255;
	@%p20 bra 	$L__BB29_51;
	max.s32 	%r491, %r443, 224;
	sub.s32 	%r492, %r491, %r443;
	add.s32 	%r493, %r492, 31;
	shr.u32 	%r494, %r493, 5;
	add.s32 	%r77, %r494, 1;
	and.b32  	%r78, %r77, 15;
	setp.lt.u32 	%p21, %r493, 480;
	mov.u32 	%r2169, %r443;
	@%p21 bra 	$L__BB29_42;
	and.b32  	%r495, %r77, 268435440;
	neg.s32 	%r2167, %r495;
	shl.b32 	%r497, %r443, 2;
	add.s32 	%r498, %r489, %r497;
	add.s32 	%r500, %r498, %r490;
	add.s32 	%r2166, %r500, 1024;
	mov.u32 	%r2169, %r443;
$L__BB29_41:
	.pragma "nounroll";
	mov.b32 	%r501, 0;
	st.shared.u32 	[%r2166+-1024], %r501;
	st.shared.u32 	[%r2166+-896], %r501;
	st.shared.u32 	[%r2166+-768], %r501;
	st.shared.u32 	[%r2166+-640], %r501;
	st.shared.u32 	[%r2166+-512], %r501;
	st.shared.u32 	[%r2166+-384], %r501;
	st.shared.u32 	[%r2166+-256], %r501;
	st.shared.u32 	[%r2166+-128], %r501;
	st.shared.u32 	[%r2166], %r501;
	st.shared.u32 	[%r2166+128], %r501;
	st.shared.u32 	[%r2166+256], %r501;
	st.shared.u32 	[%r2166+384], %r501;
	st.shared.u32 	[%r2166+512], %r501;
	st.shared.u32 	[%r2166+640], %r501;
	st.shared.u32 	[%r2166+768], %r501;
	st.shared.u32 	[%r2166+896], %r501;
	add.s32 	%r2169, %r2169, 512;
	add.s32 	%r2167, %r2167, 16;
	add.s32 	%r2166, %r2166, 2048;
	setp.ne.s32 	%p22, %r2167, 0;
	@%p22 bra 	$L__BB29_41;
$L__BB29_42:
	setp.eq.s32 	%p23, %r78, 0;
	@%p23 bra 	$L__BB29_51;
	and.b32  	%r88, %r77, 7;
	setp.lt.u32 	%p24, %r78, 8;
	@%p24 bra 	$L__BB29_45;
	shl.b32 	%r502, %r2169, 2;
	add.s32 	%r503, %r76, %r502;
	mov.b32 	%r504, 0;
	st.shared.u32 	[%r503], %r504;
	st.shared.u32 	[%r503+128], %r504;
	st.shared.u32 	[%r503+256], %r504;
	st.shared.u32 	[%r503+384], %r504;
	st.shared.u32 	[%r503+512], %r504;
	st.shared.u32 	[%r503+640], %r504;
	st.shared.u32 	[%r503+768], %r504;
	st.shared.u32 	[%r503+896], %r504;
	add.s32 	%r2169, %r2169, 256;
$L__BB29_45:
	setp.eq.s32 	%p25, %r88, 0;
	@%p25 bra 	$L__BB29_51;
	and.b32  	%r91, %r77, 3;
	setp.lt.u32 	%p26, %r88, 4;
	@%p26 bra 	$L__BB29_48;
	shl.b32 	%r505, %r2169, 2;
	add.s32 	%r506, %r76, %r505;
	mov.b32 	%r507, 0;
	st.shared.u32 	[%r506], %r507;
	st.shared.u32 	[%r506+128], %r507;
	st.shared.u32 	[%r506+256], %r507;
	st.shared.u32 	[%r506+384], %r507;
	add.s32 	%r2169, %r2169, 128;
$L__BB29_48:
	setp.eq.s32 	%p27, %r91, 0;
	@%p27 bra 	$L__BB29_51;
	shl.b32 	%r509, %r2169, 2;
	add.s32 	%r510, %r489, %r509;
	add.s32 	%r2173, %r490, %r510;
	neg.s32 	%r2172, %r91;
$L__BB29_50:
	.pragma "nounroll";
	mov.b32 	%r512, 0;
	st.shared.u32 	[%r2173], %r512;
	add.s32 	%r2173, %r2173, 128;
	add.s32 	%r2172, %r2172, 1;
	setp.ne.s32 	%p28, %r2172, 0;
	@%p28 bra 	$L__BB29_50;
$L__BB29_51:
	ld.param.u32 	%r2094, [_ZN3cub18CUB_300001_SM_10006detail10radix_sort29DeviceRadixSortOnesweepKernelINS1_5radix10policy_hubIiiyE10Policy1000ELNS0_9SortOrderE0EiiyiiNS1_21identity_decomposer_tEEEvPT5_SB_PT3_PKSC_PT1_PKSG_PT2_PKSK_T4_iiT6__param_9];
	bar.warp.sync 	-1;
	xor.b32  	%r514, %r2165, -2147483648;
	shr.u32 	%r515, %r514, %r2094;
	and.b32  	%r100, %r515, %r74;
	shl.b32 	%r516, %r100, 2;
	add.s32 	%r517, %r76, %r516;
	atom.shared.add.u32 	%r518, [%r517], 1;
	xor.b32  	%r2227, %r2164, -2147483648;
	shr.u32 	%r520, %r2227, %r2094;
	and.b32  	%r521, %r520, %r74;
	shl.b32 	%r522, %r521, 2;
	add.s32 	%r523, %r76, %r522;
	atom.shared.add.u32 	%r524, [%r523], 1;
	xor.b32  	%r2226, %r2163, -2147483648;
	shr.u32 	%r526, %r2226, %r2094;
	and.b32  	%r527, %r526, %r74;
	shl.b32 	%r528, %r527, 2;
	add.s32 	%r529, %r76, %r528;
	atom.shared.add.u32 	%r530, [%r529], 1;
	xor.b32  	%r2225, %r2162, -2147483648;
	shr.u32 	%r532, %r2225, %r2094;
	and.b32  	%r533, %r532, %r74;
	shl.b32 	%r534, %r533, 2;
	add.s32 	%r535, %r76, %r534;
	atom.shared.add.u32 	%r536, [%r535], 1;
	xor.b32  	%r537, %r2161, -2147483648;
	shr.u32 	%r538, %r537, %r2094;
	and.b32  	%r539, %r538, %r74;
	shl.b32 	%r540, %r539, 2;
	add.s32 	%r541, %r76, %r540;
	atom.shared.add.u32 	%r542, [%r541], 1;
	xor.b32  	%r543, %r2160, -2147483648;
	shr.u32 	%r544, %r543, %r2094;
	and.b32  	%r545, %r544, %r74;
	shl.b32 	%r546, %r545, 2;
	add.s32 	%r547, %r76, %r546;
	atom.shared.add.u32 	%r548, [%r547], 1;
	xor.b32  	%r549, %r2159, -2147483648;
	shr.u32 	%r550, %r549, %r2094;
	and.b32  	%r551, %r550, %r74;
	shl.b32 	%r552, %r551, 2;
	add.s32 	%r553, %r76, %r552;
	atom.shared.add.u32 	%r554, [%r553], 1;
	xor.b32  	%r555, %r2158, -2147483648;
	shr.u32 	%r556, %r555, %r2094;
	and.b32  	%r557, %r556, %r74;
	shl.b32 	%r558, %r557, 2;
	add.s32 	%r559, %r76, %r558;
	atom.shared.add.u32 	%r560, [%r559], 1;
	xor.b32  	%r561, %r2157, -2147483648;
	shr.u32 	%r562, %r561, %r2094;
	and.b32  	%r563, %r562, %r74;
	shl.b32 	%r564, %r563, 2;
	add.s32 	%r565, %r76, %r564;
	atom.shared.add.u32 	%r566, [%r565], 1;
	xor.b32  	%r567, %r2156, -2147483648;
	shr.u32 	%r568, %r567, %r2094;
	and.b32  	%r569, %r568, %r74;
	shl.b32 	%r570, %r569, 2;
	add.s32 	%r571, %r76, %r570;
	atom.shared.add.u32 	%r572, [%r571], 1;
	xor.b32  	%r573, %r2155, -2147483648;
	shr.u32 	%r574, %r573, %r2094;
	and.b32  	%r575, %r574, %r74;
	shl.b32 	%r576, %r575, 2;
	add.s32 	%r577, %r76, %r576;
	atom.shared.add.u32 	%r578, [%r577], 1;
	xor.b32  	%r579, %r2154, -2147483648;
	shr.u32 	%r580, %r579, %r2094;
	and.b32  	%r581, %r580, %r74;
	shl.b32 	%r582, %r581, 2;
	add.s32 	%r583, %r76, %r582;
	atom.shared.add.u32 	%r584, [%r583], 1;
	xor.b32  	%r585, %r2153, -2147483648;
	shr.u32 	%r586, %r585, %r2094;
	and.b32  	%r587, %r586, %r74;
	shl.b32 	%r588, %r587, 2;
	add.s32 	%r589, %r76, %r588;
	atom.shared.add.u32 	%r590, [%r589], 1;
	xor.b32  	%r591, %r2152, -2147483648;
	shr.u32 	%r592, %r591, %r2094;
	and.b32  	%r593, %r592, %r74;
	shl.b32 	%r594, %r593, 2;
	add.s32 	%r595, %r76, %r594;
	atom.shared.add.u32 	%r596, [%r595], 1;
	xor.b32  	%r597, %r2151, -2147483648;
	shr.u32 	%r598, %r597, %r2094;
	and.b32  	%r599, %r598, %r74;
	shl.b32 	%r600, %r599, 2;
	add.s32 	%r601, %r76, %r600;
	atom.shared.add.u32 	%r602, [%r601], 1;
	xor.b32  	%r603, %r2150, -2147483648;
	shr.u32 	%r604, %r603, %r2094;
	and.b32  	%r605, %r604, %r74;
	shl.b32 	%r606, %r605, 2;
	add.s32 	%r607, %r76, %r606;
	atom.shared.add.u32 	%r608, [%r607], 1;
	xor.b32  	%r2212, %r2149, -2147483648;
	shr.u32 	%r610, %r2212, %r2094;
	and.b32  	%r611, %r610, %r74;
	shl.b32 	%r612, %r611, 2;
	add.s32 	%r613, %r76, %r612;
	atom.shared.add.u32 	%r614, [%r613], 1;
	bar.sync 	0;
	setp.gt.u32 	%p29, %r1, 255;
	shl.b32 	%r615, %r1, 2;
	add.s32 	%r101, %r490, %r615;
	mov.b32 	%r2174, 0;
	@%p29 bra 	$L__BB29_53;
	ld.shared.u32 	%r617, [%r101];
	mov.b32 	%r618, 0;
	st.shared.u32 	[%r101], %r618;
	ld.shared.u32 	%r619, [%r101+1024];
	st.shared.u32 	[%r101+1024], %r617;
	add.s32 	%r620, %r619, %r617;
	ld.shared.u32 	%r621, [%r101+2048];
	st.shared.u32 	[%r101+2048], %r620;
	add.s32 	%r622, %r621, %r620;
	ld.shared.u32 	%r623, [%r101+3072];
	st.shared.u32 	[%r101+3072], %r622;
	add.s32 	%r624, %r623, %r622;
	ld.shared.u32 	%r625, [%r101+4096];
	st.shared.u32 	[%r101+4096], %r624;
	add.s32 	%r626, %r625, %r624;
	ld.shared.u32 	%r627, [%r101+5120];
	st.shared.u32 	[%r101+5120], %r626;
	add.s32 	%r628, %r627, %r626;
	ld.shared.u32 	%r629, [%r101+6144];
	st.shared.u32 	[%r101+6144], %r628;
	add.s32 	%r630, %r629, %r628;
	ld.shared.u32 	%r631, [%r101+7168];
	st.shared.u32 	[%r101+7168], %r630;
	add.s32 	%r632, %r631, %r630;
	ld.shared.u32 	%r633, [%r101+8192];
	st.shared.u32 	[%r101+8192], %r632;
	add.s32 	%r634, %r633, %r632;
	ld.shared.u32 	%r635, [%r101+9216];
	st.shared.u32 	[%r101+9216], %r634;
	add.s32 	%r636, %r635, %r634;
	ld.shared.u32 	%r637, [%r101+10240];
	st.shared.u32 	[%r101+10240], %r636;
	add.s32 	%r638, %r637, %r636;
	ld.shared.u32 	%r639, [%r101+11264];
	st.shared.u32 	[%r101+11264], %r638;
	add.s32 	%r2174, %r639, %r638;
$L__BB29_53:
	setp.gt.u32 	%p30, %r1, 255;
	shl.b32 	%r640, %r3, 8;
	add.s32 	%r641, %r640, %r1;
	mul.wide.s32 	%rd59, %r641, 4;
	add.s64 	%rd6, %rd2, %rd59;
	@%p30 bra 	$L__BB29_55;
	or.b32  	%r642, %r2174, 1073741824;
	st.volatile.global.u32 	[%rd6], %r642;
$L__BB29_55:
	ld.param.u64 	%rd442, [_ZN3cub18CUB_300001_SM_10006detail10radix_sort29DeviceRadixSortOnesweepKernelINS1_5radix10policy_hubIiiyE10Policy1000ELNS0_9SortOrderE0EiiyiiNS1_21identity_decomposer_tEEEvPT5_SB_PT3_PKSC_PT1_PKSG_PT2_PKSK_T4_iiT6__param_7];
	xor.b32  	%r2223, %r2160, -2147483648;
	xor.b32  	%r2224, %r2161, -2147483648;
	xor.b32  	%r2222, %r2159, -2147483648;
	xor.b32  	%r2221, %r2158, -2147483648;
	xor.b32  	%r2228, %r2165, -2147483648;
	xor.b32  	%r2218, %r2155, -2147483648;
	xor.b32  	%r2220, %r2157, -2147483648;
	xor.b32  	%r2217, %r2154, -2147483648;
	xor.b32  	%r2219, %r2156, -2147483648;
	xor.b32  	%r2215, %r2152, -2147483648;
	xor.b32  	%r2216, %r2153, -2147483648;
	xor.b32  	%r2213, %r2150, -2147483648;
	xor.b32  	%r2214, %r2151, -2147483648;
	setp.lt.u32 	%p31, %r1, 256;
	setp.eq.s32 	%p32, %r2174, 6528;
	and.pred  	%p33, %p31, %p32;
	selp.u32 	%r643, 1, 0, %p33;
	{ 
	.reg .pred 	%p1; 
	.reg .pred 	%p2; 
	setp.ne.u32 	%p1, %r643, 0; 
	bar.red.or.pred 	%p2, 0, %p1; 
	selp.u32 	%r644, 1, 0, %p2; 
	}
	setp.eq.s32 	%p34, %r644, 0;
	and.b32  	%r645, %r1, 992;
	and.b32  	%r646, %r1, 31;
	mul.lo.s32 	%r647, %r645, 17;
	or.b32  	%r648, %r647, %r646;
	cvt.u64.u32 	%rd7, %r648;
	mul.lo.s32 	%r649, %r3, 6528;
	cvt.s64.s32 	%rd60, %r649;
	add.s64 	%rd61, %rd7, %rd60;
	cvta.to.global.u64 	%rd62, %rd442;
	shl.b64 	%rd63, %rd61, 2;
	add.s64 	%rd8, %rd62, %rd63;
	cvt.u64.u32 	%rd9, %r1;
	@%p34 bra 	$L__BB29_175;
	setp.gt.u32 	%p35, %r1, 255;
	shl.b32 	%r650, %r1, 3;
	mov.u32 	%r651, _ZZN3cub18CUB_300001_SM_10006detail10radix_sort29DeviceRadixSortOnesweepKernelINS1_5radix10policy_hubIiiyE10Policy1000ELNS0_9SortOrderE0EiiyiiNS1_21identity_decomposer_tEEEvPT5_SB_PT3_PKSC_PT1_PKSG_PT2_PKSK_T4_iiT6_E1s;
	add.s32 	%r652, %r651, %r650;
	add.s32 	%r121, %r652, 26112;
	@%p35 bra 	$L__BB29_64;
	ld.param.u64 	%rd436, [_ZN3cub18CUB_300001_SM_10006detail10radix_sort29DeviceRadixSortOnesweepKernelINS1_5radix10policy_hubIiiyE10Policy1000ELNS0_9SortOrderE0EiiyiiNS1_21identity_decomposer_tEEEvPT5_SB_PT3_PKSC_PT1_PKSG_PT2_PKSK_T4_iiT6__param_3];
	cvta.to.global.u64 	%rd64, %rd436;
	shl.b64 	%rd65, %rd9, 3;
	add.s64 	%rd66, %rd64, %rd65;
	ld.global.u64 	%rd67, [%rd66];
	setp.gt.u32 	%p36, %r1, %r100;
	selp.b64 	%rd68, 6528, 0, %p36;
	sub.s64 	%rd455, %rd67, %rd68;
	st.shared.u64 	[%r121], %rd455;
	setp.lt.s32 	%p37, %r3, 1;
	mov.u32 	%r2178, %r2174;
	@%p37 bra 	$L__BB29_63;
	mov.b32 	%r2176, -1;
	mov.u32 	%r2175, %r3;
	mov.u32 	%r2178, %r2174;
$L__BB29_59:
	ld.param.u64 	%rd429, [_ZN3cub18CUB_300001_SM_10006detail10radix_sort29DeviceRadixSortOnesweepKernelINS1_5radix10policy_hubIiiyE10Policy1000ELNS0_9SortOrderE0EiiyiiNS1_21identity_decomposer_tEEEvPT5_SB_PT3_PKSC_PT1_PKSG_PT2_PKSK_T4_iiT6__param_0];
	add.s32 	%r125, %r2175, -1;
	shl.b32 	%r654, %r125, 8;
	add.s32 	%r655, %r654, %r1;
	cvta.to.global.u64 	%rd69, %rd429;
	mul.wide.s32 	%rd70, %r655, 4;
	add.s64 	%rd11, %rd69, %rd70;
$L__BB29_60:
	membar.cta;
	ld.volatile.global.u32 	%r126, [%rd11];
	setp.eq.s32 	%p38, %r126, 0;
	@%p38 bra 	$L__BB29_60;
	and.b32  	%r656, %r126, 1073741823;
	add.s32 	%r2178, %r656, %r2178;
	setp.gt.s32 	%p39, %r126, -1;
	vote.sync.ballot.b32 	%r2176, %p39, %r2176;
	setp.gt.u32 	%p41, %r2175, 1;
	and.pred  	%p42, %p39, %p41;
	mov.u32 	%r2175, %r125;
	@%p42 bra 	$L__BB29_59;
	ld.shared.u64 	%rd455, [%r121];
$L__BB29_63:
	or.b32  	%r657, %r2178, -2147483648;
	st.volatile.global.u32 	[%rd6], %r657;
	sub.s32 	%r658, %r2178, %r2174;
	cvt.s64.s32 	%rd71, %r658;
	add.s64 	%rd72, %rd455, %rd71;
	st.shared.u64 	[%r121], %rd72;
$L__BB29_64:
	ld.param.u32 	%r2080, [_ZN3cub18CUB_300001_SM_10006detail10radix_sort29DeviceRadixSortOnesweepKernelINS1_5radix10policy_hubIiiyE10Policy1000ELNS0_9SortOrderE0EiiyiiNS1_21identity_decomposer_tEEEvPT5_SB_PT3_PKSC_PT1_PKSG_PT2_PKSK_T4_iiT6__param_8];
	ld.param.u64 	%rd432, [_ZN3cub18CUB_300001_SM_10006detail10radix_sort29DeviceRadixSortOnesweepKernelINS1_5radix10policy_hubIiiyE10Policy1000ELNS0_9SortOrderE0EiiyiiNS1_21identity_decomposer_tEEEvPT5_SB_PT3_PKSC_PT1_PKSG_PT2_PKSK_T4_iiT6__param_2];
	setp.gt.u32 	%p43, %r1, 255;
	setp.lt.s32 	%p44, %r4, %r2080;
	setp.eq.s64 	%p45, %rd432, 0;
	or.pred  	%p46, %p45, %p44;
	or.pred  	%p47, %p43, %p46;
	@%p47 bra 	$L__BB29_66;
	ld.param.u64 	%rd433, [_ZN3cub18CUB_300001_SM_10006detail10radix_sort29DeviceRadixSortOnesweepKernelINS1_5radix10policy_hubIiiyE10Policy1000ELNS0_9SortOrderE0EiiyiiNS1_21identity_decomposer_tEEEvPT5_SB_PT3_PKSC_PT1_PKSG_PT2_PKSK_T4_iiT6__param_2];
	ld.shared.u64 	%rd73, [%r121];
	setp.gt.u32 	%p48, %r1, %r100;
	selp.b64 	%rd74, 6528, 0, %p48;
	cvt.s64.s32 	%rd75, %r2174;
	add.s64 	%rd76, %rd74, %rd75;
	add.s64 	%rd77, %rd76, %rd73;
	cvta.to.global.u64 	%rd78, %rd433;
	shl.b64 	%rd79, %rd9, 3;
	add.s64 	%rd80, %rd78, %rd79;
	st.global.u64 	[%rd80], %rd77;
$L__BB29_66:
	ld.param.u32 	%r2081, [_ZN3cub18CUB_300001_SM_10006detail10radix_sort29DeviceRadixSortOnesweepKernelINS1_5radix10policy_hubIiiyE10Policy1000ELNS0_9SortOrderE0EiiyiiNS1_21identity_decomposer_tEEEvPT5_SB_PT3_PKSC_PT1_PKSG_PT2_PKSK_T4_iiT6__param_8];
	setp.gt.s32 	%p49, %r4, %r2081;
	bar.sync 	0;
	shl.b32 	%r659, %r100, 3;
	add.s32 	%r661, %r651, %r659;
	ld.shared.u64 	%rd14, [%r661+26112];
	@%p49 bra 	$L__BB29_68;
	add.s64 	%rd81, %rd14, %rd7;
	shl.b64 	%rd82, %rd81, 2;
	add.s64 	%rd83, %rd1, %rd82;
	st.global.u32 	[%rd83], %r2165;
	st.global.u32 	[%rd83+128], %r2164;
	st.global.u32 	[%rd83+256], %r2163;
	st.global.u32 	[%rd83+384], %r2162;
	st.global.u32 	[%rd83+512], %r2161;
	st.global.u32 	[%rd83+640], %r2160;
	st.global.u32 	[%rd83+768], %r2159;
	st.global.u32 	[%rd83+896], %r2158;
	st.global.u32 	[%rd83+1024], %r2157;
	st.global.u32 	[%rd83+1152], %r2156;
	st.global.u32 	[%rd83+1280], %r2155;
	st.global.u32 	[%rd83+1408], %r2154;
	st.global.u32 	[%rd83+1536], %r2153;
	st.global.u32 	[%rd83+1664], %r2152;
	st.global.u32 	[%rd83+1792], %r2151;
	st.global.u32 	[%rd83+1920], %r2150;
	st.global.u32 	[%rd83+2048], %r2149;
	bra.uni 	$L__BB29_102;
$L__BB29_68:
	ld.param.u32 	%r2082, [_ZN3cub18CUB_300001_SM_10006detail10radix_sort29DeviceRadixSortOnesweepKernelINS1_5radix10policy_hubIiiyE10Policy1000ELNS0_9SortOrderE0EiiyiiNS1_21identity_decomposer_tEEEvPT5_SB_PT3_PKSC_PT1_PKSG_PT2_PKSK_T4_iiT6__param_8];
	cvt.u32.u64 	%r662, %rd7;
	mad.lo.s32 	%r130, %r3, -6528, %r2082;
	setp.ge.s32 	%p50, %r662, %r130;
	add.s64 	%rd84, %rd14, %rd7;
	shl.b64 	%rd85, %rd84, 2;
	add.s64 	%rd15, %rd1, %rd85;
	@%p50 bra 	$L__BB29_70;
	st.global.u32 	[%rd15], %r2165;
$L__BB29_70:
	add.s32 	%r664, %r662, 32;
	setp.ge.s32 	%p51, %r664, %r130;
	@%p51 bra 	$L__BB29_72;
	st.global.u32 	[%rd15+128], %r2164;
$L__BB29_72:
	add.s32 	%r666, %r662, 64;
	setp.ge.s32 	%p52, %r666, %r130;
	@%p52 bra 	$L__BB29_74;
	st.global.u32 	[%rd15+256], %r2163;
$L__BB29_74:
	add.s32 	%r668, %r662, 96;
	setp.ge.s32 	%p53, %r668, %r130;
	@%p53 bra 	$L__BB29_76;
	st.global.u32 	[%rd15+384], %r2162;
$L__BB29_76:
	add.s32 	%r670, %r662, 128;
	setp.ge.s32 	%p54, %r670, %r130;
	@%p54 bra 	$L__BB29_78;
	st.global.u32 	[%rd15+512], %r2161;
$L__BB29_78:
	add.s32 	%r672, %r662, 160;
	setp.ge.s32 	%p55, %r672, %r130;
	@%p55 bra 	$L__BB29_80;
	st.global.u32 	[%rd15+640], %r2160;
$L__BB29_80:
	add.s32 	%r674, %r662, 192;
	setp.ge.s32 	%p56, %r674, %r130;
	@%p56 bra 	$L__BB29_82;
	st.global.u32 	[%rd15+768], %r2159;
$L__BB29_82:
	add.s32 	%r676, %r662, 224;
	setp.ge.s32 	%p57, %r676, %r130;
	@%p57 bra 	$L__BB29_84;
	st.global.u32 	[%rd15+896], %r2158;
$L__BB29_84:
	add.s32 	%r678, %r662, 256;
	setp.ge.s32 	%p58, %r678, %r130;
	@%p58 bra 	$L__BB29_86;
	st.global.u32 	[%rd15+1024], %r2157;
$L__BB29_86:
	add.s32 	%r680, %r662, 288;
	setp.ge.s32 	%p59, %r680, %r130;
	@%p59 bra 	$L__BB29_88;
	st.global.u32 	[%rd15+1152], %r2156;
$L__BB29_88:
	add.s32 	%r682, %r662, 320;
	setp.ge.s32 	%p60, %r682, %r130;
	@%p60 bra 	$L__BB29_90;
	st.global.u32 	[%rd15+1280], %r2155;
$L__BB29_90:
	add.s32 	%r684, %r662, 352;
	setp.ge.s32 	%p61, %r684, %r130;
	@%p61 bra 	$L__BB29_92;
	st.global.u32 	[%rd15+1408], %r2154;
$L__BB29_92:
	add.s32 	%r686, %r662, 384;
	setp.ge.s32 	%p62, %r686, %r130;
	@%p62 bra 	$L__BB29_94;
	st.global.u32 	[%rd15+1536], %r2153;
$L__BB29_94:
	add.s32 	%r688, %r662, 416;
	setp.ge.s32 	%p63, %r688, %r130;
	@%p63 bra 	$L__BB29_96;
	st.global.u32 	[%rd15+1664], %r2152;
$L__BB29_96:
	add.s32 	%r690, %r662, 448;
	setp.ge.s32 	%p64, %r690, %r130;
	@%p64 bra 	$L__BB29_98;
	st.global.u32 	[%rd15+1792], %r2151;
$L__BB29_98:
	add.s32 	%r692, %r662, 480;
	setp.ge.s32 	%p65, %r692, %r130;
	@%p65 bra 	$L__BB29_100;
	st.global.u32 	[%rd15+1920], %r2150;
$L__BB29_100:
	add.s32 	%r694, %r662, 512;
	setp.ge.s32 	%p66, %r694, %r130;
	@%p66 bra 	$L__BB29_102;
	st.global.u32 	[%rd15+2048], %r2149;
$L__BB29_102:
	ld.param.u32 	%r2083, [_ZN3cub18CUB_300001_SM_10006detail10radix_sort29DeviceRadixSortOnesweepKernelINS1_5radix10policy_hubIiiyE10Policy1000ELNS0_9SortOrderE0EiiyiiNS1_21identity_decomposer_tEEEvPT5_SB_PT3_PKSC_PT1_PKSG_PT2_PKSK_T4_iiT6__param_8];
	setp.gt.s32 	%p67, %r4, %r2083;
	@%p67 bra 	$L__BB29_104;
	ld.global.u32 	%r2211, [%rd8];
	ld.global.u32 	%r2210, [%rd8+128];
	ld.global.u32 	%r2209, [%rd8+256];
	ld.global.u32 	%r2208, [%rd8+384];
	ld.global.u32 	%r2207, [%rd8+512];
	ld.global.u32 	%r2206, [%rd8+640];
	ld.global.u32 	%r2205, [%rd8+768];
	ld.global.u32 	%r2204, [%rd8+896];
	ld.global.u32 	%r2203, [%rd8+1024];
	ld.global.u32 	%r2202, [%rd8+1152];
	ld.global.u32 	%r2201, [%rd8+1280];
	ld.global.u32 	%r2200, [%rd8+1408];
	ld.global.u32 	%r2199, [%rd8+1536];
	ld.global.u32 	%r2198, [%rd8+1664];
	ld.global.u32 	%r2197, [%rd8+1792];
	ld.global.u32 	%r2196, [%rd8+1920];
	ld.global.u32 	%r2195, [%rd8+2048];
	bra.uni 	$L__BB29_138;
$L__BB29_104:
	ld.param.u32 	%r2084, [_ZN3cub18CUB_300001_SM_10006detail10radix_sort29DeviceRadixSortOnesweepKernelINS1_5radix10policy_hubIiiyE10Policy1000ELNS0_9SortOrderE0EiiyiiNS1_21identity_decomposer_tEEEvPT5_SB_PT3_PKSC_PT1_PKSG_PT2_PKSK_T4_iiT6__param_8];
	cvt.u32.u64 	%r696, %rd7;
	sub.s32 	%r148, %r2084, %r649;
	setp.ge.s32 	%p68, %r696, %r148;
	@%p68 bra 	$L__BB29_106;
	ld.global.u32 	%r2211, [%rd8];
$L__BB29_106:
	add.s32 	%r700, %r696, 32;
	setp.ge.s32 	%p69, %r700, %r148;
	@%p69 bra 	$L__BB29_108;
	ld.global.u32 	%r2210, [%rd8+128];
$L__BB29_108:
	add.s32 	%r703, %r696, 64;
	setp.ge.s32 	%p70, %r703, %r148;
	@%p70 bra 	$L__BB29_110;
	ld.global.u32 	%r2209, [%rd8+256];
$L__BB29_110:
	add.s32 	%r706, %r696, 96;
	setp.ge.s32 	%p71, %r706, %r148;
	@%p71 bra 	$L__BB29_112;
	ld.global.u32 	%r2208, [%rd8+384];
$L__BB29_112:
	add.s32 	%r709, %r696, 128;
	setp.ge.s32 	%p72, %r709, %r148;
	@%p72 bra 	$L__BB29_114;
	ld.global.u32 	%r2207, [%rd8+512];
$L__BB29_114:
	add.s32 	%r712, %r696, 160;
	setp.ge.s32 	%p73, %r712, %r148;
	@%p73 bra 	$L__BB29_116;
	ld.global.u32 	%r2206, [%rd8+640];
$L__BB29_116:
	add.s32 	%r715, %r696, 192;
	setp.ge.s32 	%p74, %r715, %r148;
	@%p74 bra 	$L__BB29_118;
	ld.global.u32 	%r2205, [%rd8+768];
$L__BB29_118:
	add.s32 	%r718, %r696, 224;
	setp.ge.s32 	%p75, %r718, %r148;
	@%p75 bra 	$L__BB29_120;
	ld.global.u32 	%r2204, [%rd8+896];
$L__BB29_120:
	add.s32 	%r721, %r696, 256;
	setp.ge.s32 	%p76, %r721, %r148;
	@%p76 bra 	$L__BB29_122;
	ld.global.u32 	%r2203, [%rd8+1024];
$L__BB29_122:
	add.s32 	%r724, %r696, 288;
	setp.ge.s32 	%p77, %r724, %r148;
	@%p77 bra 	$L__BB29_124;
	ld.global.u32 	%r2202, [%rd8+1152];
$L__BB29_124:
	add.s32 	%r727, %r696, 320;
	setp.ge.s32 	%p78, %r727, %r148;
	@%p78 bra 	$L__BB29_126;
	ld.global.u32 	%r2201, [%rd8+1280];
$L__BB29_126:
	add.s32 	%r730, %r696, 352;
	setp.ge.s32 	%p79, %r730, %r148;
	@%p79 bra 	$L__BB29_128;
	ld.global.u32 	%r2200, [%rd8+1408];
$L__BB29_128:
	add.s32 	%r733, %r696, 384;
	setp.ge.s32 	%p80, %r733, %r148;
	@%p80 bra 	$L__BB29_130;
	ld.global.u32 	%r2199, [%rd8+1536];
$L__BB29_130:
	add.s32 	%r736, %r696, 416;
	setp.ge.s32 	%p81, %r736, %r148;
	@%p81 bra 	$L__BB29_132;
	ld.global.u32 	%r2198, [%rd8+1664];
$L__BB29_132:
	add.s32 	%r739, %r696, 448;
	setp.ge.s32 	%p82, %r739, %r148;
	@%p82 bra 	$L__BB29_134;
	ld.global.u32 	%r2197, [%rd8+1792];
$L__BB29_134:
	add.s32 	%r742, %r696, 480;
	setp.ge.s32 	%p83, %r742, %r148;
	@%p83 bra 	$L__BB29_136;
	ld.global.u32 	%r2196, [%rd8+1920];
$L__BB29_136:
	add.s32 	%r745, %r696, 512;
	setp.ge.s32 	%p84, %r745, %r148;
	@%p84 bra 	$L__BB29_138;
	ld.global.u32 	%r2195, [%rd8+2048];
$L__BB29_138:
	ld.param.u32 	%r2085, [_ZN3cub18CUB_300001_SM_10006detail10radix_sort29DeviceRadixSortOnesweepKernelINS1_5radix10policy_hubIiiyE10Policy1000ELNS0_9SortOrderE0EiiyiiNS1_21identity_decomposer_tEEEvPT5_SB_PT3_PKSC_PT1_PKSG_PT2_PKSK_T4_iiT6__param_8];
	mad.lo.s32 	%r746, %r3, 6528, 6528;
	setp.gt.s32 	%p85, %r746, %r2085;
	@%p85 bra 	$L__BB29_140;
	ld.param.u64 	%rd439, [_ZN3cub18CUB_300001_SM_10006detail10radix_sort29DeviceRadixSortOnesweepKernelINS1_5radix10policy_hubIiiyE10Policy1000ELNS0_9SortOrderE0EiiyiiNS1_21identity_decomposer_tEEEvPT5_SB_PT3_PKSC_PT1_PKSG_PT2_PKSK_T4_iiT6__param_6];
	add.s64 	%rd86, %rd14, %rd7;
	cvta.to.global.u64 	%rd87, %rd439;
	shl.b64 	%rd88, %rd86, 2;
	add.s64 	%rd89, %rd87, %rd88;
	st.global.u32 	[%rd89], %r2211;
	st.global.u32 	[%rd89+128], %r2210;
	st.global.u32 	[%rd89+256], %r2209;
	st.global.u32 	[%rd89+384], %r2208;
	st.global.u32 	[%rd89+512], %r2207;
	st.global.u32 	[%rd89+640], %r2206;
	st.global.u32 	[%rd89+768], %r2205;
	st.global.u32 	[%rd89+896], %r2204;
	st.global.u32 	[%rd89+1024], %r2203;
	st.global.u32 	[%rd89+1152], %r2202;
	st.global.u32 	[%rd89+1280], %r2201;
	st.global.u32 	[%rd89+1408], %r2200;
	st.global.u32 	[%rd89+1536], %r2199;
	st.global.u32 	[%rd89+1664], %r2198;
	st.global.u32 	[%rd89+1792], %r2197;
	st.global.u32 	[%rd89+1920], %r2196;
	st.global.u32 	[%rd89+2048], %r2195;
	bra.uni 	$L__BB29_174;
$L__BB29_140:
	ld.param.u32 	%r2086, [_ZN3cub18CUB_300001_SM_10006detail10radix_sort29DeviceRadixSortOnesweepKernelINS1_5radix10policy_hubIiiyE10Policy1000ELNS0_9SortOrderE0EiiyiiNS1_21identity_decomposer_tEEEvPT5_SB_PT3_PKSC_PT1_PKSG_PT2_PKSK_T4_iiT6__param_8];
	ld.param.u64 	%rd440, [_ZN3cub18CUB_300001_SM_10006detail10radix_sort29DeviceRadixSortOnesweepKernelINS1_5radix10policy_hubIiiyE10Policy1000ELNS0_9SortOrderE0EiiyiiNS1_21identity_decomposer_tEEEvPT5_SB_PT3_PKSC_PT1_PKSG_PT2_PKSK_T4_iiT6__param_6];
	cvt.u32.u64 	%r747, %rd7;
	mad.lo.s32 	%r199, %r3, -6528, %r2086;
	setp.ge.s32 	%p86, %r747, %r199;
	add.s64 	%rd90, %rd14, %rd7;
	cvta.to.global.u64 	%rd91, %rd440;
	shl.b64 	%rd92, %rd90, 2;
	add.s64 	%rd16, %rd91, %rd92;
	@%p86 bra 	$L__BB29_142;
	st.global.u32 	[%rd16], %r2211;
$L__BB29_142:
	add.s32 	%r749, %r747, 32;
	setp.ge.s32 	%p87, %r749, %r199;
	@%p87 bra 	$L__BB29_144;
	st.global.u32 	[%rd16+128], %r2210;
$L__BB29_144:
	add.s32 	%r751, %r747, 64;
	setp.ge.s32 	%p88, %r751, %r199;
	@%p88 bra 	$L__BB29_146;
	st.global.u32 	[%rd16+256], %r2209;
$L__BB29_146:
	add.s32 	%r753, %r747, 96;
	setp.ge.s32 	%p89, %r753, %r199;
	@%p89 bra 	$L__BB29_148;
	st.global.u32 	[%rd16+384], %r2208;
$L__BB29_148:
	add.s32 	%r755, %r747, 128;
	setp.ge.s32 	%p90, %r755, %r199;
	@%p90 bra 	$L__BB29_150;
	st.global.u32 	[%rd16+512], %r2207;
$L__BB29_150:
	add.s32 	%r757, %r747, 160;
	setp.ge.s32 	%p91, %r757, %r199;
	@%p91 bra 	$L__BB29_152;
	st.global.u32 	[%rd16+640], %r2206;
$L__BB29_152:
	add.s32 	%r759, %r747, 192;
	setp.ge.s32 	%p92, %r759, %r199;
	@%p92 bra 	$L__BB29_154;
	st.global.u32 	[%rd16+768], %r2205;
$L__BB29_154:
	add.s32 	%r761, %r747, 224;
	setp.ge.s32 	%p93, %r761, %r199;
	@%p93 bra 	$L__BB29_156;
	st.global.u32 	[%rd16+896], %r2204;
$L__BB29_156:
	add.s32 	%r763, %r747, 256;
	setp.ge.s32 	%p94, %r763, %r199;
	@%p94 bra 	$L__BB29_158;
	st.global.u32 	[%rd16+1024], %r2203;
$L__BB29_158:
	add.s32 	%r765, %r747, 288;
	setp.ge.s32 	%p95, %r765, %r199;
	@%p95 bra 	$L__BB29_160;
	st.global.u32 	[%rd16+1152], %r2202;
$L__BB29_160:
	add.s32 	%r767, %r747, 320;
	setp.ge.s32 	%p96, %r767, %r199;
	@%p96 bra 	$L__BB29_162;
	st.global.u32 	[%rd16+1280], %r2201;
$L__BB29_162:
	add.s32 	%r769, %r747, 352;
	setp.ge.s32 	%p97, %r769, %r199;
	@%p97 bra 	$L__BB29_164;
	st.global.u32 	[%rd16+1408], %r2200;
$L__BB29_164:
	add.s32 	%r771, %r747, 384;
	setp.ge.s32 	%p98, %r771, %r199;
	@%p98 bra 	$L__BB29_166;
	st.global.u32 	[%rd16+1536], %r2199;
$L__BB29_166:
	add.s32 	%r773, %r747, 416;
	setp.ge.s32 	%p99, %r773, %r199;
	@%p99 bra 	$L__BB29_168;
	st.global.u32 	[%rd16+1664], %r2198;
$L__BB29_168:
	add.s32 	%r775, %r747, 448;
	setp.ge.s32 	%p100, %r775, %r199;
	@%p100 bra 	$L__BB29_170;
	st.global.u32 	[%rd16+1792], %r2197;
$L__BB29_170:
	add.s32 	%r777, %r747, 480;
	setp.ge.s32 	%p101, %r777, %r199;
	@%p101 bra 	$L__BB29_172;
	st.global.u32 	[%rd16+1920], %r2196;
$L__BB29_172:
	add.s32 	%r779, %r747, 512;
	setp.ge.s32 	%p102, %r779, %r199;
	@%p102 bra 	$L__BB29_174;
	st.global.u32 	[%rd16+2048], %r2195;
$L__BB29_174:
	// begin inline asm
	exit;
	// end inline asm
	mov.u32 	%r2212, %r2149;
	mov.u32 	%r2213, %r2150;
	mov.u32 	%r2214, %r2151;
	mov.u32 	%r2215, %r2152;
	mov.u32 	%r2216, %r2153;
	mov.u32 	%r2217, %r2154;
	mov.u32 	%r2218, %r2155;
	mov.u32 	%r2219, %r2156;
	mov.u32 	%r2220, %r2157;
	mov.u32 	%r2221, %r2158;
	mov.u32 	%r2222, %r2159;
	mov.u32 	%r2223, %r2160;
	mov.u32 	%r2224, %r2161;
	mov.u32 	%r2225, %r2162;
	mov.u32 	%r2226, %r2163;
	mov.u32 	%r2227, %r2164;
	mov.u32 	%r2228, %r2165;
$L__BB29_175:
	mul.hi.u32 	%r780, %r1, 357913942;
	add.s32 	%r781, %r780, %r1;
	shl.b32 	%r782, %r781, 2;
	mov.u32 	%r783, _ZZN3cub18CUB_300001_SM_10006detail10radix_sort29DeviceRadixSortOnesweepKernelINS1_5radix10policy_hubIiiyE10Policy1000ELNS0_9SortOrderE0EiiyiiNS1_21identity_decomposer_tEEEvPT5_SB_PT3_PKSC_PT1_PKSG_PT2_PKSK_T4_iiT6_E1s;
	add.s32 	%r784, %r783, %r782;
	add.s32 	%r217, %r784, 13328;
	st.shared.u32 	[%r784+13328], %r2174;
	bar.sync 	0;
	setp.gt.u32 	%p103, %r1, 31;
	@%p103 bra 	$L__BB29_177;
	mad.lo.s32 	%r816, %r1, 52, %r783;
	ld.shared.u32 	%r817, [%r816+13328];
	ld.shared.u32 	%r818, [%r816+13332];
	ld.shared.u32 	%r819, [%r816+13336];
	ld.shared.u32 	%r820, [%r816+13340];
	ld.shared.u32 	%r821, [%r816+13344];
	ld.shared.u32 	%r822, [%r816+13348];
	ld.shared.u32 	%r823, [%r816+13352];
	ld.shared.u32 	%r824, [%r816+13356];
	ld.shared.u32 	%r825, [%r816+13360];
	ld.shared.u32 	%r826, [%r816+13364];
	ld.shared.u32 	%r827, [%r816+13368];
	ld.shared.u32 	%r828, [%r816+13372];
	add.s32 	%r829, %r818, %r817;
	add.s32 	%r830, %r829, %r819;
	add.s32 	%r831, %r830, %r820;
	add.s32 	%r832, %r831, %r821;
	add.s32 	%r833, %r832, %r822;
	add.s32 	%r834, %r833, %r823;
	add.s32 	%r835, %r834, %r824;
	add.s32 	%r836, %r835, %r825;
	add.s32 	%r837, %r836, %r826;
	add.s32 	%r838, %r837, %r827;
	add.s32 	%r789, %r838, %r828;
	mov.b32 	%r787, 1;
	mov.b32 	%r812, 0;
	mov.b32 	%r814, -1;
	// begin inline asm
	{  .reg .s32 r0;  .reg .pred p;  shfl.sync.up.b32 r0|p, %r789, %r787, %r812, %r814;  @p add.s32 r0, r0, %r789;  mov.s32 %r785, r0;}
	// end inline asm
	mov.b32 	%r793, 2;
	// begin inline asm
	{  .reg .s32 r0;  .reg .pred p;  shfl.sync.up.b32 r0|p, %r785, %r793, %r812, %r814;  @p add.s32 r0, r0, %r785;  mov.s32 %r791, r0;}
	// end inline asm
	mov.b32 	%r799, 4;
	// begin inline asm
	{  .reg .s32 r0;  .reg .pred p;  shfl.sync.up.b32 r0|p, %r791, %r799, %r812, %r814;  @p add.s32 r0, r0, %r791;  mov.s32 %r797, r0;}
	// end inline asm
	mov.b32 	%r805, 8;
	// begin inline asm
	{  .reg .s32 r0;  .reg .pred p;  shfl.sync.up.b32 r0|p, %r797, %r805, %r812, %r814;  @p add.s32 r0, r0, %r797;  mov.s32 %r803, r0;}
	// end inline asm
	mov.b32 	%r811, 16;
	// begin inline asm
	{  .reg .s32 r0;  .reg .pred p;  shfl.sync.up.b32 r0|p, %r803, %r811, %r812, %r814;  @p add.s32 r0, r0, %r803;  mov.s32 %r809, r0;}
	// end inline asm
	sub.s32 	%r839, %r809, %r789;
	add.s32 	%r840, %r817, %r839;
	add.s32 	%r841, %r818, %r840;
	add.s32 	%r842, %r819, %r841;
	add.s32 	%r843, %r820, %r842;
	add.s32 	%r844, %r821, %r843;
	add.s32 	%r845, %r822, %r844;
	add.s32 	%r846, %r823, %r845;
	add.s32 	%r847, %r824, %r846;
	add.s32 	%r848, %r825, %r847;
	add.s32 	%r849, %r826, %r848;
	add.s32 	%r850, %r827, %r849;
	st.shared.u32 	[%r816+13328], %r839;
	st.shared.u32 	[%r816+13332], %r840;
	st.shared.u32 	[%r816+13336], %r841;
	st.shared.u32 	[%r816+13340], %r842;
	st.shared.u32 	[%r816+13344], %r843;
	st.shared.u32 	[%r816+13348], %r844;
	st.shared.u32 	[%r816+13352], %r845;
	st.shared.u32 	[%r816+13356], %r846;
	st.shared.u32 	[%r816+13360], %r847;
	st.shared.u32 	[%r816+13364], %r848;
	st.shared.u32 	[%r816+13368], %r849;
	st.shared.u32 	[%r816+13372], %r850;
$L__BB29_177:
	setp.gt.u32 	%p104, %r1, 255;
	bar.sync 	0;
	ld.shared.u32 	%r218, [%r217];
	@%p104 bra 	$L__BB29_179;
	shl.b32 	%r851, %r1, 2;
	add.s32 	%r853, %r783, %r851;
	ld.shared.u32 	%r854, [%r853];
	add.s32 	%r855, %r854, %r218;
	st.shared.u32 	[%r853], %r855;
	ld.shared.u32 	%r856, [%r853+1024];
	add.s32 	%r857, %r856, %r218;
	st.shared.u32 	[%r853+1024], %r857;
	ld.shared.u32 	%r858, [%r853+2048];
	add.s32 	%r859, %r858, %r218;
	st.shared.u32 	[%r853+2048], %r859;
	ld.shared.u32 	%r860, [%r853+3072];
	add.s32 	%r861, %r860, %r218;
	st.shared.u32 	[%r853+3072], %r861;
	ld.shared.u32 	%r862, [%r853+4096];
	add.s32 	%r863, %r862, %r218;
	st.shared.u32 	[%r853+4096], %r863;
	ld.shared.u32 	%r864, [%r853+5120];
	add.s32 	%r865, %r864, %r218;
	st.shared.u32 	[%r853+5120], %r865;
	ld.shared.u32 	%r866, [%r853+6144];
	add.s32 	%r867, %r866, %r218;
	st.shared.u32 	[%r853+6144], %r867;
	ld.shared.u32 	%r868, [%r853+7168];
	add.s32 	%r869, %r868, %r218;
	st.shared.u32 	[%r853+7168], %r869;
	ld.shared.u32 	%r870, [%r853+8192];
	add.s32 	%r871, %r870, %r218;
	st.shared.u32 	[%r853+8192], %r871;
	ld.shared.u32 	%r872, [%r853+9216];
	add.s32 	%r873, %r872, %r218;
	st.shared.u32 	[%r853+9216], %r873;
	ld.shared.u32 	%r874, [%r853+10240];
	add.s32 	%r875, %r874, %r218;
	st.shared.u32 	[%r853+10240], %r875;
	ld.shared.u32 	%r876, [%r853+11264];
	add.s32 	%r877, %r876, %r218;
	st.shared.u32 	[%r853+11264], %r877;
$L__BB29_179:
	ld.param.u32 	%r2132, [_ZN3cub18CUB_300001_SM_10006detail10radix_sort29DeviceRadixSortOnesweepKernelINS1_5radix10policy_hubIiiyE10Policy1000ELNS0_9SortOrderE0EiiyiiNS1_21identity_decomposer_tEEEvPT5_SB_PT3_PKSC_PT1_PKSG_PT2_PKSK_T4_iiT6__param_10];
	ld.param.u32 	%r2095, [_ZN3cub18CUB_300001_SM_10006detail10radix_sort29DeviceRadixSortOnesweepKernelINS1_5radix10policy_hubIiiyE10Policy1000ELNS0_9SortOrderE0EiiyiiNS1_21identity_decomposer_tEEEvPT5_SB_PT3_PKSC_PT1_PKSG_PT2_PKSK_T4_iiT6__param_9];
	shl.b32 	%r904, %r1, 5;
	and.b32  	%r905, %r904, 31744;
	add.s32 	%r219, %r783, %r905;
	bar.sync 	0;
	// begin inline asm
	mov.u32 %r878, %lanemask_le;
	// end inline asm
	shr.u32 	%r907, %r2228, %r2095;
	mov.b32 	%r908, -1;
	shl.b32 	%r909, %r908, %r2132;
	not.b32 	%r221, %r909;
	and.b32  	%r901, %r907, %r221;
	mov.b32 	%r881, 1;
	// begin inline asm
	{
    .reg .pred p;
    and.b32 %r879, %r901, %r881;    setp.ne.u32 p, %r879, 0;
    vote.ballot.sync.b32 %r879, p, 0xffffffff;
    @!p not.b32 %r879, %r879;
}

	// end inline asm
	mov.b32 	%r884, 2;
	// begin inline asm
	{
    .reg .pred p;
    and.b32 %r882, %r901, %r884;    setp.ne.u32 p, %r882, 0;
    vote.ballot.sync.b32 %r882, p, 0xffffffff;
    @!p not.b32 %r882, %r882;
}

	// end inline asm
	and.b32  	%r910, %r882, %r879;
	mov.b32 	%r887, 4;
	// begin inline asm
	{
    .reg .pred p;
    and.b32 %r885, %r901, %r887;    setp.ne.u32 p, %r885, 0;
    vote.ballot.sync.b32 %r885, p, 0xffffffff;
    @!p not.b32 %r885, %r885;
}

	// end inline asm
	and.b32  	%r911, %r885, %r910;
	mov.b32 	%r890, 8;
	// begin inline asm
	{
    .reg .pred p;
    and.b32 %r888, %r901, %r890;    setp.ne.u32 p, %r888, 0;
    vote.ballot.sync.b32 %r888, p, 0xffffffff;
    @!p not.b32 %r888, %r888;
}

	// end inline asm
	and.b32  	%r912, %r888, %r911;
	mov.b32 	%r893, 16;
	// begin inline asm
	{
    .reg .pred p;
    and.b32 %r891, %r901, %r893;    setp.ne.u32 p, %r891, 0;
    vote.ballot.sync.b32 %r891, p, 0xffffffff;
    @!p not.b32 %r891, %r891;
}

	// end inline asm
	and.b32  	%r913, %r891, %r912;
	mov.b32 	%r896, 32;
	// begin inline asm
	{
    .reg .pred p;
    and.b32 %r894, %r901, %r896;    setp.ne.u32 p, %r894, 0;
    vote.ballot.sync.b32 %r894, p, 0xffffffff;
    @!p not.b32 %r894, %r894;
}

	// end inline asm
	and.b32  	%r914, %r894, %r913;
	mov.b32 	%r899, 64;
	// begin inline asm
	{
    .reg .pred p;
    and.b32 %r897, %r901, %r899;    setp.ne.u32 p, %r897, 0;
    vote.ballot.sync.b32 %r897, p, 0xffffffff;
    @!p not.b32 %r897, %r897;
}

	// end inline asm
	and.b32  	%r915, %r897, %r914;
	mov.b32 	%r902, 128;
	// begin inline asm
	{
    .reg .pred p;
    and.b32 %r900, %r901, %r902;    setp.ne.u32 p, %r900, 0;
    vote.ballot.sync.b32 %r900, p, 0xffffffff;
    @!p not.b32 %r900, %r900;
}

	// end inline asm
	and.b32  	%r916, %r900, %r915;
	clz.b32 	%r917, %r916;
	sub.s32 	%r223, 31, %r917;
	and.b32  	%r918, %r878, %r916;
	popc.b32 	%r224, %r918;
	setp.ne.s32 	%p105, %r443, %r223;
	mov.b32 	%r2229, 0;
	@%p105 bra 	$L__BB29_181;
	shl.b32 	%r919, %r901, 2;
	add.s32 	%r920, %r219, %r919;
	atom.shared.add.u32 	%r2229, [%r920], %r224;
$L__BB29_181:
	ld.param.u32 	%r2096, [_ZN3cub18CUB_300001_SM_10006detail10radix_sort29DeviceRadixSortOnesweepKernelINS1_5radix10policy_hubIiiyE10Policy1000ELNS0_9SortOrderE0EiiyiiNS1_21identity_decomposer_tEEEvPT5_SB_PT3_PKSC_PT1_PKSG_PT2_PKSK_T4_iiT6__param_9];
	shfl.sync.idx.b32	%r946|%p106, %r2229, %r223, 31, -1;
	add.s32 	%r227, %r224, %r946;
	shr.u32 	%r947, %r2227, %r2096;
	and.b32  	%r943, %r947, %r221;
	mov.b32 	%r923, 1;
	// begin inline asm
	{
    .reg .pred p;
    and.b32 %r921, %r943, %r923;    setp.ne.u32 p, %r921, 0;
    vote.ballot.sync.b32 %r921, p, 0xffffffff;
    @!p not.b32 %r921, %r921;
}

	// end inline asm
	mov.b32 	%r926, 2;
	// begin inline asm
	{
    .reg .pred p;
    and.b32 %r924, %r943, %r926;    setp.ne.u32 p, %r924, 0;
    vote.ballot.sync.b32 %r924, p, 0xffffffff;
    @!p not.b32 %r924, %r924;
}

	// end inline asm
	and.b32  	%r948, %r924, %r921;
	mov.b32 	%r929, 4;
	// begin inline asm
	{
    .reg .pred p;
    and.b32 %r927, %r943, %r929;    setp.ne.u32 p, %r927, 0;
    vote.ballot.sync.b32 %r927, p, 0xffffffff;
    @!p not.b32 %r927, %r927;
}

	// end inline asm
	and.b32  	%r949, %r927, %r948;
	mov.b32 	%r932, 8;
	// begin inline asm
	{
    .reg .pred p;
    and.b32 %r930, %r943, %r932;    setp.ne.u32 p, %r930, 0;
    vote.ballot.sync.b32 %r930, p, 0xffffffff;
    @!p not.b32 %r930, %r930;
}

	// end inline asm
	and.b32  	%r950, %r930, %r949;
	mov.b32 	%r935, 16;
	// begin inline asm
	{
    .reg .pred p;
    and.b32 %r933, %r943, %r935;    setp.ne.u32 p, %r933, 0;
    vote.ballot.sync.b32 %r933, p, 0xffffffff;
    @!p not.b32 %r933, %r933;
}

	// end inline asm
	and.b32  	%r951, %r933, %r950;
	mov.b32 	%r938, 32;
	// begin inline asm
	{
    .reg .pred p;
    and.b32 %r936, %r943, %r938;    setp.ne.u32 p, %r936, 0;
    vote.ballot.sync.b32 %r936, p, 0xffffffff;
    @!p not.b32 %r936, %r936;
}

	// end inline asm
	and.b32  	%r952, %r936, %r951;
	mov.b32 	%r941, 64;
	// begin inline asm
	{
    .reg .pred p;
    and.b32 %r939, %r943, %r941;    setp.ne.u32 p, %r939, 0;
    vote.ballot.sync.b32 %r939, p, 0xffffffff;
    @!p not.b32 %r939, %r939;
}

	// end inline asm
	and.b32  	%r953, %r939, %r952;
	mov.b32 	%r944, 128;
	// begin inline asm
	{
    .reg .pred p;
    and.b32 %r942, %r943, %r944;    setp.ne.u32 p, %r942, 0;
    vote.ballot.sync.b32 %r942, p, 0xffffffff;
    @!p not.b32 %r942, %r942;
}

	// end inline asm
	and.b32  	%r954, %r942, %r953;
	clz.b32 	%r955, %r954;
	sub.s32 	%r229, 31, %r955;
	and.b32  	%r956, %r878, %r954;
	popc.b32 	%r230, %r956;
	setp.ne.s32 	%p107, %r443, %r229;
	mov.b32 	%r2230, 0;
	@%p107 bra 	$L__BB29_183;
	shl.b32 	%r957, %r943, 2;
	add.s32 	%r958, %r219, %r957;
	atom.shared.add.u32 	%r2230, [%r958], %r230;
$L__BB29_183:
	ld.param.u32 	%r2097, [_ZN3cub18CUB_300001_SM_10006detail10radix_sort29DeviceRadixSortOnesweepKernelINS1_5radix10policy_hubIiiyE10Policy1000ELNS0_9SortOrderE0EiiyiiNS1_21identity_decomposer_tEEEvPT5_SB_PT3_PKSC_PT1_PKSG_PT2_PKSK_T4_iiT6__param_9];
	shfl.sync.idx.b32	%r984|%p108, %r2230, %r229, 31, -1;
	add.s32 	%r233, %r230, %r984;
	shr.u32 	%r985, %r2226, %r2097;
	and.b32  	%r981, %r985, %r221;
	mov.b32 	%r961, 1;
	// begin inline asm
	{
    .reg .pred p;
    and.b32 %r959, %r981, %r961;    setp.ne.u32 p, %r959, 0;
    vote.ballot.sync.b32 %r959, p, 0xffffffff;
    @!p not.b32 %r959, %r959;
}

	// end inline asm
	mov.b32 	%r964, 2;
	// begin inline asm
	{
    .reg .pred p;
    and.b32 %r962, %r981, %r964;    setp.ne.u32 p, %r962, 0;
    vote.ballot.sync.b32 %r962, p, 0xffffffff;
    @!p not.b32 %r962, %r962;
}

	// end inline asm
	and.b32  	%r986, %r962, %r959;
	mov.b32 	%r967, 4;
	// begin inline asm
	{
    .reg .pred p;
    and.b32 %r965, %r981, %r967;    setp.ne.u32 p, %r965, 0;
    vote.ballot.sync.b32 %r965, p, 0xffffffff;
    @!p not.b32 %r965, %r965;
}

	// end inline asm
	and.b32  	%r987, %r965, %r986;
	mov.b32 	%r970, 8;
	// begin inline asm
	{
    .reg .pred p;
    and.b32 %r968, %r981, %r970;    setp.ne.u32 p, %r968, 0;
    vote.ballot.sync.b32 %r968, p, 0xffffffff;
    @!p not.b32 %r968, %r968;
}

	// end inline asm
	and.b32  	%r988, %r968, %r987;
	mov.b32 	%r973, 16;
	// begin inline asm
	{
    .reg .pred p;
    and.b32 %r971, %r981, %r973;    setp.ne.u32 p, %r971, 0;
    vote.ballot.sync.b32 %r971, p, 0xffffffff;
    @!p not.b32 %r971, %r971;
}

	// end inline asm
	and.b32  	%r989, %r971, %r988;
	mov.b32 	%r976, 32;
	// begin inline asm
	{
    .reg .pred p;
    and.b32 %r974, %r981, %r976;    setp.ne.u32 p, %r974, 0;
    vote.ballot.sync.b32 %r974, p, 0xffffffff;
    @!p not.b32 %r974, %r974;
}

	// end inline asm
	and.b32  	%r990, %r974, %r989;
	mov.b32 	%r979, 64;
	// begin inline asm
	{
    .reg .pred p;
    and.b32 %r977, %r981, %r979;    setp.ne.u32 p, %r977, 0;
    vote.ballot.sync.b32 %r977, p, 0xffffffff;
    @!p not.b32 %r977, %r977;
}

	// end inline asm
	and.b32  	%r991, %r977, %r990;
	mov.b32 	%r982, 128;
	// begin inline asm
	{
    .reg .pred p;
    and.b32 %r980, %r981, %r982;    setp.ne.u32 p, %r980, 0;
    vote.ballot.sync.b32 %r980, p, 0xffffffff;
    @!p not.b32 %r980, %r980;
}

	// end inline asm
	and.b32  	%r992, %r980, %r991;
	clz.b32 	%r993, %r992;
	sub.s32 	%r235, 31, %r993;
	and.b32  	%r994, %r878, %r992;
	popc.b32 	%r236, %r994;
	setp.ne.s32 	%p109, %r443, %r235;
	mov.b32 	%r2231, 0;
	@%p109 bra 	$L__BB29_185;
	shl.b32 	%r995, %r981, 2;
	add.s32 	%r996, %r219, %r995;
	atom.shared.add.u32 	%r2231, [%r996], %r236;
$L__BB29_185:
	ld.param.u32 	%r2098, [_ZN3cub18CUB_300001_SM_10006detail10radix_sort29DeviceRadixSortOnesweepKernelINS1_5radix10policy_hubIiiyE10Policy1000ELNS0_9SortOrderE0EiiyiiNS1_21identity_decomposer_tEEEvPT5_SB_PT3_PKSC_PT1_PKSG_PT2_PKSK_T4_iiT6__param_9];
	shfl.sync.idx.b32	%r1022|%p110, %r2231, %r235, 31, -1;
	add.s32 	%r239, %r236, %r1022;
	shr.u32 	%r1023, %r2225, %r2098;
	and.b32  	%r1019, %r1023, %r221;
	mov.b32 	%r999, 1;
	// begin inline asm
	{
    .reg .pred p;
    and.b32 %r997, %r1019, %r999;    setp.ne.u32 p, %r997, 0;
    vote.ballot.sync.b32 %r997, p, 0xffffffff;
    @!p not.b32 %r997, %r997;
}

	// end inline asm
	mov.b32 	%r1002, 2;
	// begin inline asm
	{
    .reg .pred p;
    and.b32 %r1000, %r1019, %r1002;    setp.ne.u32 p, %r1000, 0;
    vote.ballot.sync.b32 %r1000, p, 0xffffffff;
    @!p not.b32 %r1000, %r1000;
}

	// end inline asm
	and.b32  	%r1024, %r1000, %r997;
	mov.b32 	%r1005, 4;
	// begin inline asm
	{
    .reg .pred p;
    and.b32 %r1003, %r1019, %r1005;    setp.ne.u32 p, %r1003, 0;
    vote.ballot.sync.b32 %r1003, p, 0xffffffff;
    @!p not.b32 %r1003, %r1003;
}

	// end inline asm
	and.b32  	%r1025, %r1003, %r1024;
	mov.b32 	%r1008, 8;
	// begin inline asm
	{
    .reg .pred p;
    and.b32 %r1006, %r1019, %r1008;    setp.ne.u32 p, %r1006, 0;
    vote.ballot.sync.b32 %r1006, p, 0xffffffff;
    @!p not.b32 %r1006, %r1006;
}

	// end inline asm
	and.b32  	%r1026, %r1006, %r1025;
	mov.b32 	%r1011, 16;
	// begin inline asm
	{
    .reg .pred p;
    and.b32 %r1009, %r1019, %r1011;    setp.ne.u32 p, %r1009, 0;
    vote.ballot.sync.b32 %r1009, p, 0xffffffff;
    @!p not.b32 %r1009, %r1009;
}

	// end inline asm
	and.b32  	%r1027, %r1009, %r1026;
	mov.b32 	%r1014, 32;
	// begin inline asm
	{
    .reg .pred p;
    and.b32 %r1012, %r1019, %r1014;    setp.ne.u32 p, %r1012, 0;
    vote.ballot.sync.b32 %r1012, p, 0xffffffff;
    @!p not.b32 %r1012, %r1012;
}

	// end inline asm
	and.b32  	%r1028, %r1012, %r1027;
	mov.b32 	%r1017, 64;
	// begin inline asm
	{
    .reg .pred p;
    and.b32 %r1015, %r1019, %r1017;    setp.ne.u32 p, %r1015, 0;
    vote.ballot.sync.b32 %r1015, p, 0xffffffff;
    @!p not.b32 %r1015, %r1015;
}

	// end inline asm
	and.b32  	%r1029, %r1015, %r1028;
	mov.b32 	%r1020, 128;
	// begin inline asm
	{
    .reg .pred p;
    and.b32 %r1018, %r1019, %r1020;    setp.ne.u32 p, %r1018, 0;
    vote.ballot.sync.b32 %r1018, p, 0xffffffff;
    @!p not.b32 %r1018, %r1018;
}

	// end inline asm
	and.b32  	%r1030, %r1018, %r1029;
	clz.b32 	%r1031, %r1030;
	sub.s32 	%r241, 31, %r1031;
	and.b32  	%r1032, %r878, %r1030;
	popc.b32 	%r242, %r1032;
	setp.ne.s32 	%p111, %r443, %r241;
	mov.b32 	%r2232, 0;
	@%p111 bra 	$L__BB29_187;
	shl.b32 	%r1033, %r1019, 2;
	add.s32 	%r1034, %r219, %r1033;
	atom.shared.add.u32 	%r2232, [%r1034], %r242;
$L__BB29_187:
	ld.param.u32 	%r2099, [_ZN3cub18CUB_300001_SM_10006detail10radix_sort29DeviceRadixSortOnesweepKernelINS1_5radix10policy_hubIiiyE10Policy1000ELNS0_9SortOrderE0EiiyiiNS1_21identity_decomposer_tEEEvPT5_SB_PT3_PKSC_PT1_PKSG_PT2_PKSK_T4_iiT6__param_9];
	shfl.sync.idx.b32	%r1060|%p112, %r2232, %r241, 31, -1;
	add.s32 	%r245, %r242, %r1060;
	shr.u32 	%r1061, %r2224, %r2099;
	and.b32  	%r1057, %r1061, %r221;
	mov.b32 	%r1037, 1;
	// begin inline asm
	{
    .reg .pred p;
    and.b32 %r1035, %r1057, %r1037;    setp.ne.u32 p, %r1035, 0;
    vote.ballot.sync.b32 %r1035, p, 0xffffffff;
    @!p not.b32 %r1035, %r1035;
}

	// end inline asm
	mov.b32 	%r1040, 2;
	// begin inline asm
	{
    .reg .pred p;
    and.b32 %r1038, %r1057, %r1040;    setp.ne.u32 p, %r1038, 0;
    vote.ballot.sync.b32 %r1038, p, 0xffffffff;
    @!p not.b32 %r1038, %r1038;
}

	// end inline asm
	and.b32  	%r1062, %r1038, %r1035;
	mov.b32 	%r1043, 4;
	// begin inline asm
	{
    .reg .pred p;
    and.b32 %r1041, %r1057, %r1043;    setp.ne.u32 p, %r1041, 0;
    vote.ballot.sync.b32 %r1041, p, 0xffffffff;
    @!p not.b32 %r1041, %r1041;
}

	// end inline asm
	and.b32  	%r1063, %r1041, %r1062;
	mov.b32 	%r1046, 8;
	// begin inline asm
	{
    .reg .pred p;
    and.b32 %r1044, %r1057, %r1046;    setp.ne.u32 p, %r1044, 0;
    vote.ballot.sync.b32 %r1044, p, 0xffffffff;
    @!p not.b32 %r1044, %r1044;
}

	// end inline asm
	and.b32  	%r1064, %r1044, %r1063;
	mov.b32 	%r1049, 16;
	// begin inline asm
	{
    .reg .pred p;
    and.b32 %r1047, %r1057, %r1049;    setp.ne.u32 p, %r1047, 0;
    vote.ballot.sync.b32 %r1047, p, 0xffffffff;
    @!p not.b32 %r1047, %r1047;
}

	// end inline asm
	and.b32  	%r1065, %r1047, %r1064;
	mov.b32 	%r1052, 32;
	// begin inline asm
	{
    .reg .pred p;
    and.b32 %r1050, %r1057, %r1052;    setp.ne.u32 p, %r1050, 0;
    vote.ballot.sync.b32 %r1050, p, 0xffffffff;
    @!p not.b32 %r1050, %r1050;
}

	// end inline asm
	and.b32  	%r1066, %r1050, %r1065;
	mov.b32 	%r1055, 64;
	// begin inline asm
	{
    .reg .pred p;
    and.b32 %r1053, %r1057, %r1055;    setp.ne.u32 p, %r1053, 0;
    vote.ballot.sync.b32 %r1053, p, 0xffffffff;
    @!p not.b32 %r1053, %r1053;
}

	// end inline asm
	and.b32  	%r1067, %r1053, %r1066;
	mov.b32 	%r1058, 128;
	// begin inline asm
	{
    .reg .pred p;
    and.b32 %r1056, %r1057, %r1058;    setp.ne.u32 p, %r1056, 0;
    vote.ballot.sync.b32 %r1056, p, 0xffffffff;
    @!p not.b32 %r1056, %r1056;
}

	// end inline asm
	and.b32  	%r1068, %r1056, %r1067;
	clz.b32 	%r1069, %r1068;
	sub.s32 	%r247, 31, %r1069;
	and.b32  	%r1070, %r878, %r1068;
	popc.b32 	%r248, %r1070;
	setp.ne.s32 	%p113, %r443, %r247;
	mov.b32 	%r2233, 0;
	@%p113 bra 	$L__BB29_189;
	shl.b32 	%r1071, %r1057, 2;
	add.s32 	%r1072, %r219, %r1071;
	atom.shared.add.u32 	%r2233, [%r1072], %r248;
$L__BB29_189:
	ld.param.u32 	%r2100, [_ZN3cub18CUB_300001_SM_10006detail10radix_sort29DeviceRadixSortOnesweepKernelINS1_5radix10policy_hubIiiyE10Policy1000ELNS0_9SortOrderE0EiiyiiNS1_21identity_decomposer_tEEEvPT5_SB_PT3_PKSC_PT1_PKSG_PT2_PKSK_T4_iiT6__param_9];
	shfl.sync.idx.b32	%r1098|%p114, %r2233, %r247, 31, -1;
	add.s32 	%r251, %r248, %r1098;
	shr.u32 	%r1099, %r2223, %r2100;
	and.b32  	%r1095, %r1099, %r221;
	mov.b32 	%r1075, 1;
	// begin inline asm
	{
    .reg .pred p;
    and.b32 %r1073, %r1095, %r1075;    setp.ne.u32 p, %r1073, 0;
    vote.ballot.sync.b32 %r1073, p, 0xffffffff;
    @!p not.b32 %r1073, %r1073;
}

	// end inline asm
	mov.b32 	%r1078, 2;
	// begin inline asm
	{
    .reg .pred p;
    and.b32 %r1076, %r1095, %r1078;    setp.ne.u32 p, %r1076, 0;
    vote.ballot.sync.b32 %r1076, p, 0xffffffff;
    @!p not.b32 %r1076, %r1076;
}

	// end inline asm
	and.b32  	%r1100, %r1076, %r1073;
	mov.b32 	%r1081, 4;
	// begin inline asm
	{
    .reg .pred p;
    and.b32 %r1079, %r1095, %r1081;    setp.ne.u32 p, %r1079, 0;
    vote.ballot.sync.b32 %r1079, p, 0xffffffff;
    @!p not.b32 %r1079, %r1079;
}

	// end inline asm
	and.b32  	%r1101, %r1079, %r1100;
	mov.b32 	%r1084, 8;
	// begin inline asm
	{
    .reg .pred p;
    and.b32 %r1082, %r1095, %r1084;    setp.ne.u32 p, %r1082, 0;
    vote.ballot.sync.b32 %r1082, p, 0xffffffff;
    @!p not.b32 %r1082, %r1082;
}

	// end inline asm
	and.b32  	%r1102, %r1082, %r1101;
	mov.b32 	%r1087, 16;
	// begin inline asm
	{
    .reg .pred p;
    and.b32 %r1085, %r1095, %r1087;    setp.ne.u32 p, %r1085, 0;
    vote.ballot.sync.b32 %r1085, p, 0xffffffff;
    @!p not.b32 %r1085, %r1085;
}

	// end inline asm
	and.b32  	%r1103, %r1085, %r1102;
	mov.b32 	%r1090, 32;
	// begin inline asm
	{
    .reg .pred p;
    and.b32 %r1088, %r1095, %r1090;    setp.ne.u32 p, %r1088, 0;
    vote.ballot.sync.b32 %r1088, p, 0xffffffff;
    @!p not.b32 %r1088, %r1088;
}

	// end inline asm
	and.b32  	%r1104, %r1088, %r1103;
	mov.b32 	%r1093, 64;
	// begin inline asm
	{
    .reg .pred p;
    and.b32 %r1091, %r1095, %r1093;    setp.ne.u32 p, %r1091, 0;
    vote.ballot.sync.b32 %r1091, p, 0xffffffff;
    @!p not.b32 %r1091, %r1091;
}

	// end inline asm
	and.b32  	%r1105, %r1091, %r1104;
	mov.b32 	%r1096, 128;
	// begin inline asm
	{
    .reg .pred p;
    and.b32 %r1094, %r1095, %r1096;    setp.ne.u32 p, %r1094, 0;
    vote.ballot.sync.b32 %r1094, p, 0xffffffff;
    @!p not.b32 %r1094, %r1094;
}

	// end inline asm
	and.b32  	%r1106, %r1094, %r1105;
	clz.b32 	%r1107, %r1106;
	sub.s32 	%r253, 31, %r1107;
	and.b32  	%r1108, %r878, %r1106;
	popc.b32 	%r254, %r1108;
	setp.ne.s32 	%p115, %r443, %r253;
	mov.b32 	%r2234, 0;
	@%p115 bra 	$L__BB29_191;
	shl.b32 	%r1109, %r1095, 2;
	add.s32 	%r1110, %r219, %r1109;
	atom.shared.add.u32 	%r2234, [%r1110], %r254;
$L__BB29_191:
	ld.param.u32 	%r2101, [_ZN3cub18CUB_300001_SM_10006detail10radix_sort29DeviceRadixSortOnesweepKernelINS1_5radix10policy_hubIiiyE10Policy1000ELNS0_9SortOrderE0EiiyiiNS1_21identity_decomposer_tEEEvPT5_SB_PT3_PKSC_PT1_PKSG_PT2_PKSK_T4_iiT6__param_9];
	shfl.sync.idx.b32	%r1136|%p116, %r2234, %r253, 31, -1;
	add.s32 	%r257, %r254, %r1136;
	shr.u32 	%r1137, %r2222, %r2101;
	and.b32  	%r1133, %r1137, %r221;
	mov.b32 	%r1113, 1;
	// begin inline asm
	{
    .reg .pred p;
    and.b32 %r1111, %r1133, %r1113;    setp.ne.u32 p, %r1111, 0;
    vote.ballot.sync.b32 %r1111, p, 0xffffffff;
    @!p not.b32 %r1111, %r1111;
}

	// end inline asm
	mov.b32 	%r1116, 2;
	// begin inline asm
	{
    .reg .pred p;
    and.b32 %r1114, %r1133, %r1116;    setp.ne.u32 p, %r1114, 0;
    vote.ballot.sync.b32 %r1114, p, 0xffffffff;
    @!p not.b32 %r1114, %r1114;
}

	// end inline asm
	and.b32  	%r1138, %r1114, %r1111;
	mov.b32 	%r1119, 4;
	// begin inline asm
	{
    .reg .pred p;
    and.b32 %r1117, %r1133, %r1119;    setp.ne.u32 p, %r1117, 0;
    vote.ballot.sync.b32 %r1117, p, 0xffffffff;
    @!p not.b32 %r1117, %r1117;
}

	// end inline asm
	and.b32  	%r1139, %r1117, %r1138;
	mov.b32 	%r1122, 8;
	// begin inline asm
	{
    .reg .pred p;
    and.b32 %r1120, %r1133, %r1122;    setp.ne.u32 p, %r1120, 0;
    vote.ballot.sync.b32 %r1120, p, 0xffffffff;
    @!p not.b32 %r1120, %r1120;
}

	// end inline asm
	and.b32  	%r1140, %r1120, %r1139;
	mov.b32 	%r1125, 16;
	// begin inline asm
	{
    .reg .pred p;
    and.b32 %r1123, %r1133, %r1125;    setp.ne.u32 p, %r1123, 0;
    vote.ballot.sync.b32 %r1123, p, 0xffffffff;
    @!p not.b32 %r1123, %r1123;
}

	// end inline asm
	and.b32  	%r1141, %r1123, %r1140;
	mov.b32 	%r1128, 32;
	// begin inline asm
	{
    .reg .pred p;
    and.b32 %r1126, %r1133, %r1128;    setp.ne.u32 p, %r1126, 0;
    vote.ballot.sync.b32 %r1126, p, 0xffffffff;
    @!p not.b32 %r1126, %r1126;
}

	// end inline asm
	and.b32  	%r1142, %r1126, %r1141;
	mov.b32 	%r1131, 64;
	// begin inline asm
	{
    .reg .pred p;
    and.b32 %r1129, %r1133, %r1131;    setp.ne.u32 p, %r1129, 0;
    vote.ballot.sync.b32 %r1129, p, 0xffffffff;
    @!p not.b32 %r1129, %r1129;
}

	// end inline asm
	and.b32  	%r1143, %r1129, %r1142;
	mov.b32 	%r1134, 128;
	// begin inline asm
	{
    .reg .pred p;
    and.b32 %r1132, %r1133, %r1134;    setp.ne.u32 p, %r1132, 0;
    vote.ballot.sync.b32 %r1132, p, 0xffffffff;
    @!p not.b32 %r1132, %r1132;
}

	// end inline asm
	and.b32  	%r1144, %r1132, %r1143;
	clz.b32 	%r1145, %r1144;
	sub.s32 	%r259, 31, %r1145;
	and.b32  	%r1146, %r878, %r1144;
	popc.b32 	%r260, %r1146;
	setp.ne.s32 	%p117, %r443, %r259;
	mov.b32 	%r2235, 0;
	@%p117 bra 	$L__BB29_193;
	shl.b32 	%r1147, %r1133, 2;
	add.s32 	%r1148, %r219, %r1147;
	atom.shared.add.u32 	%r2235, [%r1148], %r260;
$L__BB29_193:
	ld.param.u32 	%r2102, [_ZN3cub18CUB_300001_SM_10006detail10radix_sort29DeviceRadixSortOnesweepKernelINS1_5radix10policy_hubIiiyE10Policy1000ELNS0_9SortOrderE0EiiyiiNS1_21identity_decomposer_tEEEvPT5_SB_PT3_PKSC_PT1_PKSG_PT2_PKSK_T4_iiT6__param_9];
	shfl.sync.idx.b32	%r1174|%p118, %r2235, %r259, 31, -1;
	add.s32 	%r263, %r260, %r1174;
	shr.u32 	%r1175, %r2221, %r2102;
	and.b32  	%r1171, %r1175, %r221;
	mov.b32 	%r1151, 1;
	// begin inline asm
	{
    .reg .pred p;
    and.b32 %r1149, %r1171, %r1151;    setp.ne.u32 p, %r1149, 0;
    vote.ballot.sync.b32 %r1149, p, 0xffffffff;
    @!p not.b32 %r1149, %r1149;
}

	// end inline asm
	mov.b32 	%r1154, 2;
	// begin inline asm
	{
    .reg .pred p;
    and.b32 %r1152, %r1171, %r1154;    setp.ne.u32 p, %r1152, 0;
    vote.ballot.sync.b32 %r1152, p, 0xffffffff;
    @!p not.b32 %r1152, %r1152;
}

	// end inline asm
	and.b32  	%r1176, %r1152, %r1149;
	mov.b32 	%r1157, 4;
	// begin inline asm
	{
    .reg .pred p;
    and.b32 %r1155, %r1171, %r1157;    setp.ne.u32 p, %r1155, 0;
    vote.ballot.sync.b32 %r1155, p, 0xffffffff;
    @!p not.b32 %r1155, %r1155;
}

	// end inline asm
	and.b32  	%r1177, %r1155, %r1176;
	mov.b32 	%r1160, 8;
	// begin inline asm
	{
    .reg .pred p;
    and.b32 %r1158, %r1171, %r1160;    setp.ne.u32 p, %r1158, 0;
    vote.ballot.sync.b32 %r1158, p, 0xffffffff;
    @!p not.b32 %r1158, %r1158;
}

	// end inline asm
	and.b32  	%r1178, %r1158, %r1177;
	mov.b32 	%r1163, 16;
	// begin inline asm
	{
    .reg .pred p;
    and.b32 %r1161, %r1171, %r1163;    setp.ne.u32 p, %r1161, 0;
    vote.ballot.sync.b32 %r1161, p, 0xffffffff;
    @!p not.b32 %r1161, %r1161;
}

	// end inline asm
	and.b32  	%r1179, %r1161, %r1178;
	mov.b32 	%r1166, 32;
	// begin inline asm
	{
    .reg .pred p;
    and.b32 %r1164, %r1171, %r1166;    setp.ne.u32 p, %r1164, 0;
    vote.ballot.sync.b32 %r1164, p, 0xffffffff;
    @!p not.b32 %r1164, %r1164;
}

	// end inline asm
	and.b32  	%r1180, %r1164, %r1179;
	mov.b32 	%r1169, 64;
	// begin inline asm
	{
    .reg .pred p;
    and.b32 %r1167, %r1171, %r1169;    setp.ne.u32 p, %r1167, 0;
    vote.ballot.sync.b32 %r1167, p, 0xffffffff;
    @!p not.b32 %r1167, %r1167;
}

	// end inline asm
	and.b32  	%r1181, %r1167, %r1180;
	mov.b32 	%r1172, 128;
	// begin inline asm
	{
    .reg .pred p;
    and.b32 %r1170, %r1171, %r1172;    setp.ne.u32 p, %r1170, 0;
    vote.ballot.sync.b32 %r1170, p, 0xffffffff;
    @!p not.b32 %r1170, %r1170;
}

	// end inline asm
	and.b32  	%r1182, %r1170, %r1181;
	clz.b32 	%r1183, %r1182;
	sub.s32 	%r265, 31, %r1183;
	and.b32  	%r1184, %r878, %r1182;
	popc.b32 	%r266, %r1184;
	setp.ne.s32 	%p119, %r443, %r265;
	mov.b32 	%r2236, 0;
	@%p119 bra 	$L__BB29_195;
	shl.b32 	%r1185, %r1171, 2;
	add.s32 	%r1186, %r219, %r1185;
	atom.shared.add.u32 	%r2236, [%r1186], %r266;
$L__BB29_195:
	ld.param.u32 	%r2103, [_ZN3cub18CUB_300001_SM_10006detail10radix_sort29DeviceRadixSortOnesweepKernelINS1_5radix10policy_hubIiiyE10Policy1000ELNS0_9SortOrderE0EiiyiiNS1_21identity_decomposer_tEEEvPT5_SB_PT3_PKSC_PT1_PKSG_PT2_PKSK_T4_iiT6__param_9];
	shfl.sync.idx.b32	%r1212|%p120, %r2236, %r265, 31, -1;
	add.s32 	%r269, %r266, %r1212;
	shr.u32 	%r1213, %r2220, %r2103;
	and.b32  	%r1209, %r1213, %r221;
	mov.b32 	%r1189, 1;
	// begin inline asm
	{
    .reg .pred p;
    and.b32 %r1187, %r1209, %r1189;    setp.ne.u32 p, %r1187, 0;
    vote.ballot.sync.b32 %r1187, p, 0xffffffff;
    @!p not.b32 %r1187, %r1187;
}

	// end inline asm
	mov.b32 	%r1192, 2;
	// begin inline asm
	{
    .reg .pred p;
    and.b32 %r1190, %r1209, %r1192;    setp.ne.u32 p, %r1190, 0;
    vote.ballot.sync.b32 %r1190, p, 0xffffffff;
    @!p not.b32 %r1190, %r1190;
}

	// end inline asm
	and.b32  	%r1214, %r1190, %r1187;
	mov.b32 	%r1195, 4;
	// begin inline asm
	{
    .reg .pred p;
    and.b32 %r1193, %r1209, %r1195;    setp.ne.u32 p, %r1193, 0;
    vote.ballot.sync.b32 %r1193, p, 0xffffffff;
    @!p not.b32 %r1193, %r1193;
}

	// end inline asm
	and.b32  	%r1215, %r1193, %r1214;
	mov.b32 	%r1198, 8;
	// begin inline asm
	{
    .reg .pred p;
    and.b32 %r1196, %r1209, %r1198;    setp.ne.u32 p, %r1196, 0;
    vote.ballot.sync.b32 %r1196, p, 0xffffffff;
    @!p not.b32 %r1196, %r1196;
}

	// end inline asm
	and.b32  	%r1216, %r1196, %r1215;
	mov.b32 	%r1201, 16;
	// begin inline asm
	{
    .reg .pred p;
    and.b32 %r1199, %r1209, %r1201;    setp.ne.u32 p, %r1199, 0;
    vote.ballot.sync.b32 %r1199, p, 0xffffffff;
    @!p not.b32 %r1199, %r1199;
}

	// end inline asm
	and.b32  	%r1217, %r1199, %r1216;
	mov.b32 	%r1204, 32;
	// begin inline asm
	{
    .reg .pred p;
    and.b32 %r1202, %r1209, %r1204;    setp.ne.u32 p, %r1202, 0;
    vote.ballot.sync.b32 %r1202, p, 0xffffffff;
    @!p not.b32 %r1202, %r1202;
}

	// end inline asm
	and.b32  	%r1218, %r1202, %r1217;
	mov.b32 	%r1207, 64;
	// begin inline asm
	{
    .reg .pred p;
    and.b32 %r1205, %r1209, %r1207;    setp.ne.u32 p, %r1205, 0;
    vote.ballot.sync.b32 %r1205, p, 0xffffffff;
    @!p not.b32 %r1205, %r1205;
}

	// end inline asm
	and.b32  	%r1219, %r1205, %r1218;
	mov.b32 	%r1210, 128;
	// begin inline asm
	{
    .reg .pred p;
    and.b32 %r1208, %r1209, %r1210;    setp.ne.u32 p, %r1208, 0;
    vote.ballot.sync.b32 %r1208, p, 0xffffffff;
    @!p not.b32 %r1208, %r1208;
}

	// end inline asm
	and.b32  	%r1220, %r1208, %r1219;
	clz.b32 	%r1221, %r1220;
	sub.s32 	%r271, 31, %r1221;
	and.b32  	%r1222, %r878, %r1220;
	popc.b32 	%r272, %r1222;
	setp.ne.s32 	%p121, %r443, %r271;
	mov.b32 	%r2237, 0;
	@%p121 bra 	$L__BB29_197;
	shl.b32 	%r1223, %r1209, 2;
	add.s32 	%r1224, %r219, %r1223;
	atom.shared.add.u32 	%r2237, [%r1224], %r272;
$L__BB29_197:
	ld.param.u32 	%r2104, [_ZN3cub18CUB_300001_SM_10006detail10radix_sort29DeviceRadixSortOnesweepKernelINS1_5radix10policy_hubIiiyE10Policy1000ELNS0_9SortOrderE0EiiyiiNS1_21identity_decomposer_tEEEvPT5_SB_PT3_PKSC_PT1_PKSG_PT2_PKSK_T4_iiT6__param_9];
	shfl.sync.idx.b32	%r1250|%p122, %r2237, %r271, 31, -1;
	add.s32 	%r275, %r272, %r1250;
	shr.u32 	%r1251, %r2219, %r2104;
	and.b32  	%r1247, %r1251, %r221;
	mov.b32 	%r1227, 1;
	// begin inline asm
	{
    .reg .pred p;
    and.b32 %r1225, %r1247, %r1227;    setp.ne.u32 p, %r1225, 0;
    vote.ballot.sync.b32 %r1225, p, 0xffffffff;
    @!p not.b32 %r1225, %r1225;
}

	// end inline asm
	mov.b32 	%r1230, 2;
	// begin inline asm
	{
    .reg .pred p;
    and.b32 %r1228, %r1247, %r1230;    setp.ne.u32 p, %r1228, 0;
    vote.ballot.sync.b32 %r1228, p, 0xffffffff;
    @!p not.b32 %r1228, %r1228;
}

	// end inline asm
	and.b32  	%r1252, %r1228, %r1225;
	mov.b32 	%r1233, 4;
	// begin inline asm
	{
    .reg .pred p;
    and.b32 %r1231, %r1247, %r1233;    setp.ne.u32 p, %r1231, 0;
    vote.ballot.sync.b32 %r1231, p, 0xffffffff;
    @!p not.b32 %r1231, %r1231;
}

	// end inline asm
	and.b32  	%r1253, %r1231, %r1252;
	mov.b32 	%r1236, 8;
	// begin inline asm
	{
    .reg .pred p;
    and.b32 %r1234, %r1247, %r1236;    setp.ne.u32 p, %r1234, 0;
    vote.ballot.sync.b32 %r1234, p, 0xffffffff;
    @!p not.b32 %r1234, %r1234;
}

	// end inline asm
	and.b32  	%r1254, %r1234, %r1253;
	mov.b32 	%r1239, 16;
	// begin inline asm
	{
    .reg .pred p;
    and.b32 %r1237, %r1247, %r1239;    setp.ne.u32 p, %r1237, 0;
    vote.ballot.sync.b32 %r1237, p, 0xffffffff;
    @!p not.b32 %r1237, %r1237;
}

	// end inline asm
	and.b32  	%r1255, %r1237, %r1254;
	mov.b32 	%r1242, 32;
	// begin inline asm
	{
    .reg .pred p;
    and.b32 %r1240, %r1247, %r1242;    setp.ne.u32 p, %r1240, 0;
    vote.ballot.sync.b32 %r1240, p, 0xffffffff;
    @!p not.b32 %r1240, %r1240;
}

	// end inline asm
	and.b32  	%r1256, %r1240, %r1255;
	mov.b32 	%r1245, 64;
	// begin inline asm
	{
    .reg .pred p;
    and.b32 %r1243, %r1247, %r1245;    setp.ne.u32 p, %r1243, 0;
    vote.ballot.sync.b32 %r1243, p, 0xffffffff;
    @!p not.b32 %r1243, %r1243;
}

	// end inline asm
	and.b32  	%r1257, %r1243, %r1256;
	mov.b32 	%r1248, 128;
	// begin inline asm
	{
    .reg .pred p;
    and.b32 %r1246, %r1247, %r1248;    setp.ne.u32 p, %r1246, 0;
    vote.ballot.sync.b32 %r1246, p, 0xffffffff;
    @!p not.b32 %r1246, %r1246;
}

	// end inline asm
	and.b32  	%r1258, %r1246, %r1257;
	clz.b32 	%r1259, %r1258;
	sub.s32 	%r277, 31, %r1259;
	and.b32  	%r1260, %r878, %r1258;
	popc.b32 	%r278, %r1260;
	setp.ne.s32 	%p123, %r443, %r277;
	mov.b32 	%r2238, 0;
	@%p123 bra 	$L__BB29_199;
	shl.b32 	%r1265, %r1247, 2;
	add.s32 	%r1266, %r219, %r1265;
	atom.shared.add.u32 	%r2238, [%r1266], %r278;
$L__BB29_199:
	ld.param.u32 	%r2105, [_ZN3cub18CUB_300001_SM_10006detail10radix_sort29DeviceRadixSortOnesweepKernelINS1_5radix10policy_hubIiiyE10Policy1000ELNS0_9SortOrderE0EiiyiiNS1_21identity_decomposer_tEEEvPT5_SB_PT3_PKSC_PT1_PKSG_PT2_PKSK_T4_iiT6__param_9];
	shfl.sync.idx.b32	%r1292|%p124, %r2238, %r277, 31, -1;
	add.s32 	%r281, %r278, %r1292;
	shr.u32 	%r1293, %r2218, %r2105;
	and.b32  	%r1289, %r1293, %r221;
	mov.b32 	%r1269, 1;
	// begin inline asm
	{
    .reg .pred p;
    and.b32 %r1267, %r1289, %r1269;    setp.ne.u32 p, %r1267, 0;
    vote.ballot.sync.b32 %r1267, p, 0xffffffff;
    @!p not.b32 %r1267, %r1267;
}

	// end inline asm
	mov.b32 	%r1272, 2;
	// begin inline asm
	{
    .reg .pred p;
    and.b32 %r1270, %r1289, %r1272;    setp.ne.u32 p, %r1270, 0;
    vote.ballot.sync.b32 %r1270, p, 0xffffffff;
    @!p not.b32 %r1270, %r1270;
}

	// end inline asm
	and.b32  	%r1294, %r1270, %r1267;
	mov.b32 	%r1275, 4;
	// begin inline asm
	{
    .reg .pred p;
    and.b32 %r1273, %r1289, %r1275;    setp.ne.u32 p, %r1273, 0;
    vote.ballot.sync.b32 %r1273, p, 0xffffffff;
    @!p not.b32 %r1273, %r1273;
}

	// end inline asm
	and.b32  	%r1295, %r1273, %r1294;
	mov.b32 	%r1278, 8;
	// begin inline asm
	{
    .reg .pred p;
    and.b32 %r1276, %r1289, %r1278;    setp.ne.u32 p, %r1276, 0;
    vote.ballot.sync.b32 %r1276, p, 0xffffffff;
    @!p not.b32 %r1276, %r1276;
}

	// end inline asm
	and.b32  	%r1296, %r1276, %r1295;
	mov.b32 	%r1281, 16;
	// begin inline asm
	{
    .reg .pred p;
    and.b32 %r1279, %r1289, %r1281;    setp.ne.u32 p, %r1279, 0;
    vote.ballot.sync.b32 %r1279, p, 0xffffffff;
    @!p not.b32 %r1279, %r1279;
}

	// end inline asm
	and.b32  	%r1297, %r1279, %r1296;
	mov.b32 	%r1284, 32;
	// begin inline asm
	{
    .reg .pred p;
    and.b32 %r1282, %r1289, %r1284;    setp.ne.u32 p, %r1282, 0;
    vote.ballot.sync.b32 %r1282, p, 0xffffffff;
    @!p not.b32 %r1282, %r1282;
}

	// end inline asm
	and.b32  	%r1298, %r1282, %r1297;
	mov.b32 	%r1287, 64;
	// begin inline asm
	{
    .reg .pred p;
    and.b32 %r1285, %r1289, %r1287;    setp.ne.u32 p, %r1285, 0;
    vote.ballot.sync.b32 %r1285, p, 0xffffffff;
    @!p not.b32 %r1285, %r1285;
}

	// end inline asm
	and.b32  	%r1299, %r1285, %r1298;
	mov.b32 	%r1290, 128;
	// begin inline asm
	{
    .reg .pred p;
    and.b32 %r1288, %r1289, %r1290;    setp.ne.u32 p, %r1288, 0;
    vote.ballot.sync.b32 %r1288, p, 0xffffffff;
    @!p not.b32 %r1288, %r1288;
}

	// end inline asm
	and.b32  	%r1300, %r1288, %r1299;
	clz.b32 	%r1301, %r1300;
	sub.s32 	%r283, 31, %r1301;
	and.b32  	%r1302, %r878, %r1300;
	popc.b32 	%r284, %r1302;
	setp.ne.s32 	%p125, %r443, %r283;
	mov.b32 	%r2239, 0;
	@%p125 bra 	$L__BB29_201;
	shl.b32 	%r1307, %r1289, 2;
	add.s32 	%r1308, %r219, %r1307;
	atom.shared.add.u32 	%r2239, [%r1308], %r284;
$L__BB29_201:
	ld.param.u32 	%r2106, [_ZN3cub18CUB_300001_SM_10006detail10radix_sort29DeviceRadixSortOnesweepKernelINS1_5radix10policy_hubIiiyE10Policy1000ELNS0_9SortOrderE0EiiyiiNS1_21identity_decomposer_tEEEvPT5_SB_PT3_PKSC_PT1_PKSG_PT2_PKSK_T4_iiT6__param_9];
	shfl.sync.idx.b32	%r1334|%p126, %r2239, %r283, 31, -1;
	add.s32 	%r287, %r284, %r1334;
	shr.u32 	%r1335, %r2217, %r2106;
	and.b32  	%r1331, %r1335, %r221;
	mov.b32 	%r1311, 1;
	// begin inline asm
	{
    .reg .pred p;
    and.b32 %r1309, %r1331, %r1311;    setp.ne.u32 p, %r1309, 0;
    vote.ballot.sync.b32 %r1309, p, 0xffffffff;
    @!p not.b32 %r1309, %r1309;
}

	// end inline asm
	mov.b32 	%r1314, 2;
	// begin inline asm
	{
    .reg .pred p;
    and.b32 %r1312, %r1331, %r1314;    setp.ne.u32 p, %r1312, 0;
    vote.ballot.sync.b32 %r1312, p, 0xffffffff;
    @!p not.b32 %r1312, %r1312;
}

	// end inline asm
	and.b32  	%r1336, %r1312, %r1309;
	mov.b32 	%r1317, 4;
	// begin inline asm
	{
    .reg .pred p;
    and.b32 %r1315, %r1331, %r1317;    setp.ne.u32 p, %r1315, 0;
    vote.ballot.sync.b32 %r1315, p, 0xffffffff;
    @!p not.b32 %r1315, %r1315;
}

	// end inline asm
	and.b32  	%r1337, %r1315, %r1336;
	mov.b32 	%r1320, 8;
	// begin inline asm
	{
    .reg .pred p;
    and.b32 %r1318, %r1331, %r1320;    setp.ne.u32 p, %r1318, 0;
    vote.ballot.sync.b32 %r1318, p, 0xffffffff;
    @!p not.b32 %r1318, %r1318;
}

	// end inline asm
	and.b32  	%r1338, %r1318, %r1337;
	mov.b32 	%r1323, 16;
	// begin inline asm
	{
    .reg .pred p;
    and.b32 %r1321, %r1331, %r1323;    setp.ne.u32 p, %r1321, 0;
    vote.ballot.sync.b32 %r1321, p, 0xffffffff;
    @!p not.b32 %r1321, %r1321;
}

	// end inline asm
	and.b32  	%r1339, %r1321, %r1338;
	mov.b32 	%r1326, 32;
	// begin inline asm
	{
    .reg .pred p;
    and.b32 %r1324, %r1331, %r1326;    setp.ne.u32 p, %r1324, 0;
    vote.ballot.sync.b32 %r1324, p, 0xffffffff;
    @!p not.b32 %r1324, %r1324;
}

	// end inline asm
	and.b32  	%r1340, %r1324, %r1339;
	mov.b32 	%r1329, 64;
	// begin inline asm
	{
    .reg .pred p;
    and.b32 %r1327, %r1331, %r1329;    setp.ne.u32 p, %r1327, 0;
    vote.ballot.sync.b32 %r1327, p, 0xffffffff;
    @!p not.b32 %r1327, %r1327;
}

	// end inline asm
	and.b32  	%r1341, %r1327, %r1340;
	mov.b32 	%r1332, 128;
	// begin inline asm
	{
    .reg .pred p;
    and.b32 %r1330, %r1331, %r1332;    setp.ne.u32 p, %r1330, 0;
    vote.ballot.sync.b32 %r1330, p, 0xffffffff;
    @!p not.b32 %r1330, %r1330;
}

	// end inline asm
	and.b32  	%r1342, %r1330, %r1341;
	clz.b32 	%r1343, %r1342;
	sub.s32 	%r289, 31, %r1343;
	and.b32  	%r1344, %r878, %r1342;
	popc.b32 	%r290, %r1344;
	setp.ne.s32 	%p127, %r443, %r289;
	mov.b32 	%r2240, 0;
	@%p127 bra 	$L__BB29_203;
	shl.b32 	%r1349, %r1331, 2;
	add.s32 	%r1350, %r219, %r1349;
	atom.shared.add.u32 	%r2240, [%r1350], %r290;
$L__BB29_203:
	ld.param.u32 	%r2107, [_ZN3cub18CUB_300001_SM_10006detail10radix_sort29DeviceRadixSortOnesweepKernelINS1_5radix10policy_hubIiiyE10Policy1000ELNS0_9SortOrderE0EiiyiiNS1_21identity_decomposer_tEEEvPT5_SB_PT3_PKSC_PT1_PKSG_PT2_PKSK_T4_iiT6__param_9];
	shfl.sync.idx.b32	%r1376|%p128, %r2240, %r289, 31, -1;
	add.s32 	%r293, %r290, %r1376;
	shr.u32 	%r1377, %r2216, %r2107;
	and.b32  	%r1373, %r1377, %r221;
	mov.b32 	%r1353, 1;
	// begin inline asm
	{
    .reg .pred p;
    and.b32 %r1351, %r1373, %r1353;    setp.ne.u32 p, %r1351, 0;
    vote.ballot.sync.b32 %r1351, p, 0xffffffff;
    @!p not.b32 %r1351, %r1351;
}

	// end inline asm
	mov.b32 	%r1356, 2;
	// begin inline asm
	{
    .reg .pred p;
    and.b32 %r1354, %r1373, %r1356;    setp.ne.u32 p, %r1354, 0;
    vote.ballot.sync.b32 %r1354, p, 0xffffffff;
    @!p not.b32 %r1354, %r1354;
}

	// end inline asm
	and.b32  	%r1378, %r1354, %r1351;
	mov.b32 	%r1359, 4;
	// begin inline asm
	{
    .reg .pred p;
    and.b32 %r1357, %r1373, %r1359;    setp.ne.u32 p, %r1357, 0;
    vote.ballot.sync.b32 %r1357, p, 0xffffffff;
    @!p not.b32 %r1357, %r1357;
}

	// end inline asm
	and.b32  	%r1379, %r1357, %r1378;
	mov.b32 	%r1362, 8;
	// begin inline asm
	{
    .reg .pred p;
    and.b32 %r1360, %r1373, %r1362;    setp.ne.u32 p, %r1360, 0;
    vote.ballot.sync.b32 %r1360, p, 0xffffffff;
    @!p not.b32 %r1360, %r1360;
}

	// end inline asm
	and.b32  	%r1380, %r1360, %r1379;
	mov.b32 	%r1365, 16;
	// begin inline asm
	{
    .reg .pred p;
    and.b32 %r1363, %r1373, %r1365;    setp.ne.u32 p, %r1363, 0;
    vote.ballot.sync.b32 %r1363, p, 0xffffffff;
    @!p not.b32 %r1363, %r1363;
}

	// end inline asm
	and.b32  	%r1381, %r1363, %r1380;
	mov.b32 	%r1368, 32;
	// begin inline asm
	{
    .reg .pred p;
    and.b32 %r1366, %r1373, %r1368;    setp.ne.u32 p, %r1366, 0;
    vote.ballot.sync.b32 %r1366, p, 0xffffffff;
    @!p not.b32 %r1366, %r1366;
}

	// end inline asm
	and.b32  	%r1382, %r1366, %r1381;
	mov.b32 	%r1371, 64;
	// begin inline asm
	{
    .reg .pred p;
    and.b32 %r1369, %r1373, %r1371;    setp.ne.u32 p, %r1369, 0;
    vote.ballot.sync.b32 %r1369, p, 0xffffffff;
    @!p not.b32 %r1369, %r1369;
}

	// end inline asm
	and.b32  	%r1383, %r1369, %r1382;
	mov.b32 	%r1374, 128;
	// begin inline asm
	{
    .reg .pred p;
    and.b32 %r1372, %r1373, %r1374;    setp.ne.u32 p, %r1372, 0;
    vote.ballot.sync.b32 %r1372, p, 0xffffffff;
    @!p not.b32 %r1372, %r1372;
}

	// end inline asm
	and.b32  	%r1384, %r1372, %r1383;
	clz.b32 	%r1385, %r1384;
	sub.s32 	%r295, 31, %r1385;
	and.b32  	%r1386, %r878, %r1384;
	popc.b32 	%r296, %r1386;
	setp.ne.s32 	%p129, %r443, %r295;
	mov.b32 	%r2241, 0;
	@%p129 bra 	$L__BB29_205;
	shl.b32 	%r1391, %r1373, 2;
	add.s32 	%r1392, %r219, %r1391;
	atom.shared.add.u32 	%r2241, [%r1392], %r296;
$L__BB29_205:
	ld.param.u32 	%r2108, [_ZN3cub18CUB_300001_SM_10006detail10radix_sort29DeviceRadixSortOnesweepKernelINS1_5radix10policy_hubIiiyE10Policy1000ELNS0_9SortOrderE0EiiyiiNS1_21identity_decomposer_tEEEvPT5_SB_PT3_PKSC_PT1_PKSG_PT2_PKSK_T4_iiT6__param_9];
	shfl.sync.idx.b32	%r1418|%p130, %r2241, %r295, 31, -1;
	add.s32 	%r299, %r296, %r1418;
	shr.u32 	%r1419, %r2215, %r2108;
	and.b32  	%r1415, %r1419, %r221;
	mov.b32 	%r1395, 1;
	// begin inline asm
	{
    .reg .pred p;
    and.b32 %r1393, %r1415, %r1395;    setp.ne.u32 p, %r1393, 0;
    vote.ballot.sync.b32 %r1393, p, 0xffffffff;
    @!p not.b32 %r1393, %r1393;
}

	// end inline asm
	mov.b32 	%r1398, 2;
	// begin inline asm
	{
    .reg .pred p;
    and.b32 %r1396, %r1415, %r1398;    setp.ne.u32 p, %r1396, 0;
    vote.ballot.sync.b32 %r1396, p, 0xffffffff;
    @!p not.b32 %r1396, %r1396;
}

	// end inline asm
	and.b32  	%r1420, %r1396, %r1393;
	mov.b32 	%r1401, 4;
	// begin inline asm
	{
    .reg .pred p;
    and.b32 %r1399, %r1415, %r1401;    setp.ne.u32 p, %r1399, 0;
    vote.ballot.sync.b32 %r1399, p, 0xffffffff;
    @!p not.b32 %r1399, %r1399;
}

	// end inline asm
	and.b32  	%r1421, %r1399, %r1420;
	mov.b32 	%r1404, 8;
	// begin inline asm
	{
    .reg .pred p;
    and.b32 %r1402, %r1415, %r1404;    setp.ne.u32 p, %r1402, 0;
    vote.ballot.sync.b32 %r1402, p, 0xffffffff;
    @!p not.b32 %r1402, %r1402;
}

	// end inline asm
	and.b32  	%r1422, %r1402, %r1421;
	mov.b32 	%r1407, 16;
	// begin inline asm
	{
    .reg .pred p;
    and.b32 %r1405, %r1415, %r1407;    setp.ne.u32 p, %r1405, 0;
    vote.ballot.sync.b32 %r1405, p, 0xffffffff;
    @!p not.b32 %r1405, %r1405;
}

	// end inline asm
	and.b32  	%r1423, %r1405, %r1422;
	mov.b32 	%r1410, 32;
	// begin inline asm
	{
    .reg .pred p;
    and.b32 %r1408, %r1415, %r1410;    setp.ne.u32 p, %r1408, 0;
    vote.ballot.sync.b32 %r1408, p, 0xffffffff;
    @!p not.b32 %r1408, %r1408;
}

	// end inline asm
	and.b32  	%r1424, %r1408, %r1423;
	mov.b32 	%r1413, 64;
	// begin inline asm
	{
    .reg .pred p;
    and.b32 %r1411, %r1415, %r1413;    setp.ne.u32 p, %r1411, 0;
    vote.ballot.sync.b32 %r1411, p, 0xffffffff;
    @!p not.b32 %r1411, %r1411;
}

	// end inline asm
	and.b32  	%r1425, %r1411, %r1424;
	mov.b32 	%r1416, 128;
	// begin inline asm
	{
    .reg .pred p;
    and.b32 %r1414, %r1415, %r1416;    setp.ne.u32 p, %r1414, 0;
    vote.ballot.sync.b32 %r1414, p, 0xffffffff;
    @!p not.b32 %r1414, %r1414;
}

	// end inline asm
	and.b32  	%r1426, %r1414, %r1425;
	clz.b32 	%r1427, %r1426;
	sub.s32 	%r301, 31, %r1427;
	and.b32  	%r1428, %r878, %r1426;
	popc.b32 	%r302, %r1428;
	setp.ne.s32 	%p131, %r443, %r301;
	mov.b32 	%r2242, 0;
	@%p131 bra 	$L__BB29_207;
	shl.b32 	%r1433, %r1415, 2;
	add.s32 	%r1434, %r219, %r1433;
	atom.shared.add.u32 	%r2242, [%r1434], %r302;
$L__BB29_207:
	ld.param.u32 	%r2109, [_ZN3cub18CUB_300001_SM_10006detail10radix_sort29DeviceRadixSortOnesweepKernelINS1_5radix10policy_hubIiiyE10Policy1000ELNS0_9SortOrderE0EiiyiiNS1_21identity_decomposer_tEEEvPT5_SB_PT3_PKSC_PT1_PKSG_PT2_PKSK_T4_iiT6__param_9];
	shfl.sync.idx.b32	%r1460|%p132, %r2242, %r301, 31, -1;
	add.s32 	%r305, %r302, %r1460;
	shr.u32 	%r1461, %r2214, %r2109;
	and.b32  	%r1457, %r1461, %r221;
	mov.b32 	%r1437, 1;
	// begin inline asm
	{
    .reg .pred p;
    and.b32 %r1435, %r1457, %r1437;    setp.ne.u32 p, %r1435, 0;
    vote.ballot.sync.b32 %r1435, p, 0xffffffff;
    @!p not.b32 %r1435, %r1435;
}

	// end inline asm
	mov.b32 	%r1440, 2;
	// begin inline asm
	{
    .reg .pred p;
    and.b32 %r1438, %r1457, %r1440;    setp.ne.u32 p, %r1438, 0;
    vote.ballot.sync.b32 %r1438, p, 0xffffffff;
    @!p not.b32 %r1438, %r1438;
}

	// end inline asm
	and.b32  	%r1462, %r1438, %r1435;
	mov.b32 	%r1443, 4;
	// begin inline asm
	{
    .reg .pred p;
    and.b32 %r1441, %r1457, %r1443;    setp.ne.u32 p, %r1441, 0;
    vote.ballot.sync.b32 %r1441, p, 0xffffffff;
    @!p not.b32 %r1441, %r1441;
}

	// end inline asm
	and.b32  	%r1463, %r1441, %r1462;
	mov.b32 	%r1446, 8;
	// begin inline asm
	{
    .reg .pred p;
    and.b32 %r1444, %r1457, %r1446;    setp.ne.u32 p, %r1444, 0;
    vote.ballot.sync.b32 %r1444, p, 0xffffffff;
    @!p not.b32 %r1444, %r1444;
}

	// end inline asm
	and.b32  	%r1464, %r1444, %r1463;
	mov.b32 	%r1449, 16;
	// begin inline asm
	{
    .reg .pred p;
    and.b32 %r1447, %r1457, %r1449;    setp.ne.u32 p, %r1447, 0;
    vote.ballot.sync.b32 %r1447, p, 0xffffffff;
    @!p not.b32 %r1447, %r1447;
}

	// end inline asm
	and.b32  	%r1465, %r1447, %r1464;
	mov.b32 	%r1452, 32;
	// begin inline asm
	{
    .reg .pred p;
    and.b32 %r1450, %r1457, %r1452;    setp.ne.u32 p, %r1450, 0;
    vote.ballot.sync.b32 %r1450, p, 0xffffffff;
    @!p not.b32 %r1450, %r1450;
}

	// end inline asm
	and.b32  	%r1466, %r1450, %r1465;
	mov.b32 	%r1455, 64;
	// begin inline asm
	{
    .reg .pred p;
    and.b32 %r1453, %r1457, %r1455;    setp.ne.u32 p, %r1453, 0;
    vote.ballot.sync.b32 %r1453, p, 0xffffffff;
    @!p not.b32 %r1453, %r1453;
}

	// end inline asm
	and.b32  	%r1467, %r1453, %r1466;
	mov.b32 	%r1458, 128;
	// begin inline asm
	{
    .reg .pred p;
    and.b32 %r1456, %r1457, %r1458;    setp.ne.u32 p, %r1456, 0;
    vote.ballot.sync.b32 %r1456, p, 0xffffffff;
    @!p not.b32 %r1456, %r1456;
}

	// end inline asm
	and.b32  	%r1468, %r1456, %r1467;
	clz.b32 	%r1469, %r1468;
	sub.s32 	%r307, 31, %r1469;
	and.b32  	%r1470, %r878, %r1468;
	popc.b32 	%r308, %r1470;
	setp.ne.s32 	%p133, %r443, %r307;
	mov.b32 	%r2243, 0;
	@%p133 bra 	$L__BB29_209;
	shl.b32 	%r1475, %r1457, 2;
	add.s32 	%r1476, %r219, %r1475;
	atom.shared.add.u32 	%r2243, [%r1476], %r308;
$L__BB29_209:
	ld.param.u32 	%r2110, [_ZN3cub18CUB_300001_SM_10006detail10radix_sort29DeviceRadixSortOnesweepKernelINS1_5radix10policy_hubIiiyE10Policy1000ELNS0_9SortOrderE0EiiyiiNS1_21identity_decomposer_tEEEvPT5_SB_PT3_PKSC_PT1_PKSG_PT2_PKSK_T4_iiT6__param_9];
	shfl.sync.idx.b32	%r1502|%p134, %r2243, %r307, 31, -1;
	add.s32 	%r311, %r308, %r1502;
	shr.u32 	%r1503, %r2213, %r2110;
	and.b32  	%r1499, %r1503, %r221;
	mov.b32 	%r1479, 1;
	// begin inline asm
	{
    .reg .pred p;
    and.b32 %r1477, %r1499, %r1479;    setp.ne.u32 p, %r1477, 0;
    vote.ballot.sync.b32 %r1477, p, 0xffffffff;
    @!p not.b32 %r1477, %r1477;
}

	// end inline asm
	mov.b32 	%r1482, 2;
	// begin inline asm
	{
    .reg .pred p;
    and.b32 %r1480, %r1499, %r1482;    setp.ne.u32 p, %r1480, 0;
    vote.ballot.sync.b32 %r1480, p, 0xffffffff;
    @!p not.b32 %r1480, %r1480;
}

	// end inline asm
	and.b32  	%r1504, %r1480, %r1477;
	mov.b32 	%r1485, 4;
	// begin inline asm
	{
    .reg .pred p;
    and.b32 %r1483, %r1499, %r1485;    setp.ne.u32 p, %r1483, 0;
    vote.ballot.sync.b32 %r1483, p, 0xffffffff;
    @!p not.b32 %r1483, %r1483;
}

	// end inline asm
	and.b32  	%r1505, %r1483, %r1504;
	mov.b32 	%r1488, 8;
	// begin inline asm
	{
    .reg .pred p;
    and.b32 %r1486, %r1499, %r1488;    setp.ne.u32 p, %r1486, 0;
    vote.ballot.sync.b32 %r1486, p, 0xffffffff;
    @!p not.b32 %r1486, %r1486;
}

	// end inline asm
	and.b32  	%r1506, %r1486, %r1505;
	mov.b32 	%r1491, 16;
	// begin inline asm
	{
    .reg .pred p;
    and.b32 %r1489, %r1499, %r1491;    setp.ne.u32 p, %r1489, 0;
    vote.ballot.sync.b32 %r1489, p, 0xffffffff;
    @!p not.b32 %r1489, %r1489;
}

	// end inline asm
	and.b32  	%r1507, %r1489, %r1506;
	mov.b32 	%r1494, 32;
	// begin inline asm
	{
    .reg .pred p;
    and.b32 %r1492, %r1499, %r1494;    setp.ne.u32 p, %r1492, 0;
    vote.ballot.sync.b32 %r1492, p, 0xffffffff;
    @!p not.b32 %r1492, %r1492;
}

	// end inline asm
	and.b32  	%r1508, %r1492, %r1507;
	mov.b32 	%r1497, 64;
	// begin inline asm
	{
    .reg .pred p;
    and.b32 %r1495, %r1499, %r1497;    setp.ne.u32 p, %r1495, 0;
    vote.ballot.sync.b32 %r1495, p, 0xffffffff;
    @!p not.b32 %r1495, %r1495;
}

	// end inline asm
	and.b32  	%r1509, %r1495, %r1508;
	mov.b32 	%r1500, 128;
	// begin inline asm
	{
    .reg .pred p;
    and.b32 %r1498, %r1499, %r1500;    setp.ne.u32 p, %r1498, 0;
    vote.ballot.sync.b32 %r1498, p, 0xffffffff;
    @!p not.b32 %r1498, %r1498;
}

	// end inline asm
	and.b32  	%r1510, %r1498, %r1509;
	clz.b32 	%r1511, %r1510;
	sub.s32 	%r313, 31, %r1511;
	and.b32  	%r1512, %r878, %r1510;
	popc.b32 	%r314, %r1512;
	setp.ne.s32 	%p135, %r443, %r313;
	mov.b32 	%r2244, 0;
	@%p135 bra 	$L__BB29_211;
	shl.b32 	%r1517, %r1499, 2;
	add.s32 	%r1518, %r219, %r1517;
	atom.shared.add.u32 	%r2244, [%r1518], %r314;
$L__BB29_211:
	ld.param.u32 	%r2111, [_ZN3cub18CUB_300001_SM_10006detail10radix_sort29DeviceRadixSortOnesweepKernelINS1_5radix10policy_hubIiiyE10Policy1000ELNS0_9SortOrderE0EiiyiiNS1_21identity_decomposer_tEEEvPT5_SB_PT3_PKSC_PT1_PKSG_PT2_PKSK_T4_iiT6__param_9];
	shfl.sync.idx.b32	%r1544|%p136, %r2244, %r313, 31, -1;
	add.s32 	%r317, %r314, %r1544;
	shr.u32 	%r1545, %r2212, %r2111;
	and.b32  	%r1541, %r1545, %r221;
	mov.b32 	%r1521, 1;
	// begin inline asm
	{
    .reg .pred p;
    and.b32 %r1519, %r1541, %r1521;    setp.ne.u32 p, %r1519, 0;
    vote.ballot.sync.b32 %r1519, p, 0xffffffff;
    @!p not.b32 %r1519, %r1519;
}

	// end inline asm
	mov.b32 	%r1524, 2;
	// begin inline asm
	{
    .reg .pred p;
    and.b32 %r1522, %r1541, %r1524;    setp.ne.u32 p, %r1522, 0;
    vote.ballot.sync.b32 %r1522, p, 0xffffffff;
    @!p not.b32 %r1522, %r1522;
}

	// end inline asm
	and.b32  	%r1546, %r1522, %r1519;
	mov.b32 	%r1527, 4;
	// begin inline asm
	{
    .reg .pred p;
    and.b32 %r1525, %r1541, %r1527;    setp.ne.u32 p, %r1525, 0;
    vote.ballot.sync.b32 %r1525, p, 0xffffffff;
    @!p not.b32 %r1525, %r1525;
}

	// end inline asm
	and.b32  	%r1547, %r1525, %r1546;
	mov.b32 	%r1530, 8;
	// begin inline asm
	{
    .reg .pred p;
    and.b32 %r1528, %r1541, %r1530;    setp.ne.u32 p, %r1528, 0;
    vote.ballot.sync.b32 %r1528, p, 0xffffffff;
    @!p not.b32 %r1528, %r1528;
}

	// end inline asm
	and.b32  	%r1548, %r1528, %r1547;
	mov.b32 	%r1533, 16;
	// begin inline asm
	{
    .reg .pred p;
    and.b32 %r1531, %r1541, %r1533;    setp.ne.u32 p, %r1531, 0;
    vote.ballot.sync.b32 %r1531, p, 0xffffffff;
    @!p not.b32 %r1531, %r1531;
}

	// end inline asm
	and.b32  	%r1549, %r1531, %r1548;
	mov.b32 	%r1536, 32;
	// begin inline asm
	{
    .reg .pred p;
    and.b32 %r1534, %r1541, %r1536;    setp.ne.u32 p, %r1534, 0;
    vote.ballot.sync.b32 %r1534, p, 0xffffffff;
    @!p not.b32 %r1534, %r1534;
}

	// end inline asm
	and.b32  	%r1550, %r1534, %r1549;
	mov.b32 	%r1539, 64;
	// begin inline asm
	{
    .reg .pred p;
    and.b32 %r1537, %r1541, %r1539;    setp.ne.u32 p, %r1537, 0;
    vote.ballot.sync.b32 %r1537, p, 0xffffffff;
    @!p not.b32 %r1537, %r1537;
}

	// end inline asm
	and.b32  	%r1551, %r1537, %r1550;
	mov.b32 	%r1542, 128;
	// begin inline asm
	{
    .reg .pred p;
    and.b32 %r1540, %r1541, %r1542;    setp.ne.u32 p, %r1540, 0;
    vote.ballot.sync.b32 %r1540, p, 0xffffffff;
    @!p not.b32 %r1540, %r1540;
}

	// end inline asm
	and.b32  	%r1552, %r1540, %r1551;
	clz.b32 	%r1553, %r1552;
	sub.s32 	%r319, 31, %r1553;
	and.b32  	%r1554, %r878, %r1552;
	popc.b32 	%r320, %r1554;
	setp.ne.s32 	%p137, %r443, %r319;
	mov.b32 	%r2245, 0;
	@%p137 bra 	$L__BB29_213;
	shl.b32 	%r1559, %r1541, 2;
	add.s32 	%r1560, %r219, %r1559;
	atom.shared.add.u32 	%r2245, [%r1560], %r320;
$L__BB29_213:
	setp.gt.u32 	%p138, %r1, 255;
	shfl.sync.idx.b32	%r1561|%p139, %r2245, %r319, 31, -1;
	add.s32 	%r1562, %r320, %r1561;
	bar.sync 	0;
	shl.b32 	%r1563, %r227, 2;
	add.s32 	%r323, %r783, %r1563;
	st.shared.u32 	[%r323+-4], %r2228;
	shl.b32 	%r1565, %r233, 2;
	add.s32 	%r324, %r783, %r1565;
	st.shared.u32 	[%r324+-4], %r2227;
	shl.b32 	%r1566, %r239, 2;
	add.s32 	%r325, %r783, %r1566;
	st.shared.u32 	[%r325+-4], %r2226;
	shl.b32 	%r1567, %r245, 2;
	add.s32 	%r326, %r783, %r1567;
	st.shared.u32 	[%r326+-4], %r2225;
	shl.b32 	%r1568, %r251, 2;
	add.s32 	%r327, %r783, %r1568;
	st.shared.u32 	[%r327+-4], %r2224;
	shl.b32 	%r1569, %r257, 2;
	add.s32 	%r328, %r783, %r1569;
	st.shared.u32 	[%r328+-4], %r2223;
	shl.b32 	%r1570, %r263, 2;
	add.s32 	%r329, %r783, %r1570;
	st.shared.u32 	[%r329+-4], %r2222;
	shl.b32 	%r1571, %r269, 2;
	add.s32 	%r330, %r783, %r1571;
	st.shared.u32 	[%r330+-4], %r2221;
	shl.b32 	%r1572, %r275, 2;
	add.s32 	%r331, %r783, %r1572;
	st.shared.u32 	[%r331+-4], %r2220;
	shl.b32 	%r1573, %r281, 2;
	add.s32 	%r332, %r783, %r1573;
	st.shared.u32 	[%r332+-4], %r2219;
	shl.b32 	%r1574, %r287, 2;
	add.s32 	%r333, %r783, %r1574;
	st.shared.u32 	[%r333+-4], %r2218;
	shl.b32 	%r1575, %r293, 2;
	add.s32 	%r334, %r783, %r1575;
	st.shared.u32 	[%r334+-4], %r2217;
	shl.b32 	%r1576, %r299, 2;
	add.s32 	%r335, %r783, %r1576;
	st.shared.u32 	[%r335+-4], %r2216;
	shl.b32 	%r1577, %r305, 2;
	add.s32 	%r336, %r783, %r1577;
	st.shared.u32 	[%r336+-4], %r2215;
	shl.b32 	%r1578, %r311, 2;
	add.s32 	%r337, %r783, %r1578;
	st.shared.u32 	[%r337+-4], %r2214;
	shl.b32 	%r1579, %r317, 2;
	add.s32 	%r338, %r783, %r1579;
	st.shared.u32 	[%r338+-4], %r2213;
	shl.b32 	%r1580, %r1562, 2;
	add.s32 	%r339, %r783, %r1580;
	st.shared.u32 	[%r339+-4], %r2212;
	shl.b32 	%r1581, %r1, 3;
	add.s32 	%r1582, %r783, %r1581;
	add.s32 	%r340, %r1582, 26112;
	@%p138 bra 	$L__BB29_221;
	ld.param.u64 	%rd437, [_ZN3cub18CUB_300001_SM_10006detail10radix_sort29DeviceRadixSortOnesweepKernelINS1_5radix10policy_hubIiiyE10Policy1000ELNS0_9SortOrderE0EiiyiiNS1_21identity_decomposer_tEEEvPT5_SB_PT3_PKSC_PT1_PKSG_PT2_PKSK_T4_iiT6__param_3];
	cvta.to.global.u64 	%rd93, %rd437;
	shl.b64 	%rd94, %rd9, 3;
	add.s64 	%rd95, %rd93, %rd94;
	ld.global.u64 	%rd96, [%rd95];
	cvt.s64.s32 	%rd97, %r218;
	sub.s64 	%rd456, %rd96, %rd97;
	st.shared.u64 	[%r340], %rd456;
	setp.lt.s32 	%p140, %r3, 1;
	mov.u32 	%r2249, %r2174;
	@%p140 bra 	$L__BB29_220;
	mov.b32 	%r2247, -1;
	mov.u32 	%r2246, %r3;
	mov.u32 	%r2249, %r2174;
$L__BB29_216:
	ld.param.u64 	%rd430, [_ZN3cub18CUB_300001_SM_10006detail10radix_sort29DeviceRadixSortOnesweepKernelINS1_5radix10policy_hubIiiyE10Policy1000ELNS0_9SortOrderE0EiiyiiNS1_21identity_decomposer_tEEEvPT5_SB_PT3_PKSC_PT1_PKSG_PT2_PKSK_T4_iiT6__param_0];
	add.s32 	%r344, %r2246, -1;
	shl.b32 	%r1584, %r344, 8;
	add.s32 	%r1585, %r1584, %r1;
	cvta.to.global.u64 	%rd98, %rd430;
	mul.wide.s32 	%rd99, %r1585, 4;
	add.s64 	%rd19, %rd98, %rd99;
$L__BB29_217:
	membar.cta;
	ld.volatile.global.u32 	%r345, [%rd19];
	setp.eq.s32 	%p141, %r345, 0;
	@%p141 bra 	$L__BB29_217;
	and.b32  	%r1586, %r345, 1073741823;
	add.s32 	%r2249, %r1586, %r2249;
	setp.gt.s32 	%p142, %r345, -1;
	vote.sync.ballot.b32 	%r2247, %p142, %r2247;
	setp.gt.u32 	%p144, %r2246, 1;
	and.pred  	%p145, %p142, %p144;
	mov.u32 	%r2246, %r344;
	@%p145 bra 	$L__BB29_216;
	ld.shared.u64 	%rd456, [%r340];
$L__BB29_220:
	ld.param.u64 	%rd431, [_ZN3cub18CUB_300001_SM_10006detail10radix_sort29DeviceRadixSortOnesweepKernelINS1_5radix10policy_hubIiiyE10Policy1000ELNS0_9SortOrderE0EiiyiiNS1_21identity_decomposer_tEEEvPT5_SB_PT3_PKSC_PT1_PKSG_PT2_PKSK_T4_iiT6__param_0];
	or.b32  	%r1587, %r2249, -2147483648;
	cvta.to.global.u64 	%rd100, %rd431;
	shl.b32 	%r1588, %r3, 8;
	add.s32 	%r1589, %r1588, %r1;
	mul.wide.s32 	%rd101, %r1589, 4;
	add.s64 	%rd102, %rd100, %rd101;
	st.volatile.global.u32 	[%rd102], %r1587;
	sub.s32 	%r1590, %r2249, %r2174;
	cvt.s64.s32 	%rd103, %r1590;
	add.s64 	%rd104, %rd456, %rd103;
	st.shared.u64 	[%r340], %rd104;
$L__BB29_221:
	ld.param.u32 	%r2087, [_ZN3cub18CUB_300001_SM_10006detail10radix_sort29DeviceRadixSortOnesweepKernelINS1_5radix10policy_hubIiiyE10Policy1000ELNS0_9SortOrderE0EiiyiiNS1_21identity_decomposer_tEEEvPT5_SB_PT3_PKSC_PT1_PKSG_PT2_PKSK_T4_iiT6__param_8];
	ld.param.u64 	%rd434, [_ZN3cub18CUB_300001_SM_10006detail10radix_sort29DeviceRadixSortOnesweepKernelINS1_5radix10policy_hubIiiyE10Policy1000ELNS0_9SortOrderE0EiiyiiNS1_21identity_decomposer_tEEEvPT5_SB_PT3_PKSC_PT1_PKSG_PT2_PKSK_T4_iiT6__param_2];
	setp.gt.u32 	%p146, %r1, 255;
	mad.lo.s32 	%r349, %r3, 6528, 6528;
	setp.lt.s32 	%p147, %r349, %r2087;
	setp.eq.s64 	%p148, %rd434, 0;
	or.pred  	%p149, %p148, %p147;
	or.pred  	%p150, %p146, %p149;
	@%p150 bra 	$L__BB29_223;
	ld.param.u64 	%rd435, [_ZN3cub18CUB_300001_SM_10006detail10radix_sort29DeviceRadixSortOnesweepKernelINS1_5radix10policy_hubIiiyE10Policy1000ELNS0_9SortOrderE0EiiyiiNS1_21identity_decomposer_tEEEvPT5_SB_PT3_PKSC_PT1_PKSG_PT2_PKSK_T4_iiT6__param_2];
	ld.shared.u64 	%rd105, [%r340];
	cvt.s64.s32 	%rd106, %r2174;
	cvt.s64.s32 	%rd107, %r218;
	add.s64 	%rd108, %rd107, %rd106;
	add.s64 	%rd109, %rd108, %rd105;
	cvta.to.global.u64 	%rd110, %rd435;
	shl.b64 	%rd111, %rd9, 3;
	add.s64 	%rd112, %rd110, %rd111;
	st.global.u64 	[%rd112], %rd109;
$L__BB29_223:
	ld.param.u32 	%r2088, [_ZN3cub18CUB_300001_SM_10006detail10radix_sort29DeviceRadixSortOnesweepKernelINS1_5radix10policy_hubIiiyE10Policy1000ELNS0_9SortOrderE0EiiyiiNS1_21identity_decomposer_tEEEvPT5_SB_PT3_PKSC_PT1_PKSG_PT2_PKSK_T4_iiT6__param_8];
	ld.param.u64 	%rd438, [_ZN3cub18CUB_300001_SM_10006detail10radix_sort29DeviceRadixSortOnesweepKernelINS1_5radix10policy_hubIiiyE10Policy1000ELNS0_9SortOrderE0EiiyiiNS1_21identity_decomposer_tEEEvPT5_SB_PT3_PKSC_PT1_PKSG_PT2_PKSK_T4_iiT6__param_4];
	cvta.to.global.u64 	%rd22, %rd438;
	shl.b32 	%r1591, %r1, 2;
	add.s32 	%r350, %r783, %r1591;
	setp.gt.s32 	%p151, %r349, %r2088;
	bar.sync 	0;
	@%p151 bra 	$L__BB29_225;
	ld.param.u32 	%r2112, [_ZN3cub18CUB_300001_SM_10006detail10radix_sort29DeviceRadixSortOnesweepKernelINS1_5radix10policy_hubIiiyE10Policy1000ELNS0_9SortOrderE0EiiyiiNS1_21identity_decomposer_tEEEvPT5_SB_PT3_PKSC_PT1_PKSG_PT2_PKSK_T4_iiT6__param_9];
	ld.shared.u32 	%r1593, [%r350];
	shr.u32 	%r1594, %r1593, %r2112;
	and.b32  	%r1595, %r1594, %r221;
	shl.b32 	%r1596, %r1595, 3;
	add.s32 	%r1598, %r783, 26112;
	add.s32 	%r1599, %r1598, %r1596;
	ld.shared.u64 	%rd113, [%r1599];
	add.s64 	%rd114, %rd113, %rd9;
	xor.b32  	%r1600, %r1593, -2147483648;
	shl.b64 	%rd115, %rd114, 2;
	add.s64 	%rd116, %rd22, %rd115;
	st.global.u32 	[%rd116], %r1600;
	bar.warp.sync 	-1;
	ld.shared.u32 	%r1601, [%r350+1536];
	shr.u32 	%r1602, %r1601, %r2112;
	and.b32  	%r1603, %r1602, %r221;
	shl.b32 	%r1604, %r1603, 3;
	add.s32 	%r1605, %r1598, %r1604;
	ld.shared.u64 	%rd117, [%r1605];
	add.s64 	%rd118, %rd117, %rd9;
	xor.b32  	%r1606, %r1601, -2147483648;
	shl.b64 	%rd119, %rd118, 2;
	add.s64 	%rd120, %rd22, %rd119;
	st.global.u32 	[%rd120+1536], %r1606;
	bar.warp.sync 	-1;
	ld.shared.u32 	%r1607, [%r350+3072];
	shr.u32 	%r1608, %r1607, %r2112;
	and.b32  	%r1609, %r1608, %r221;
	shl.b32 	%r1610, %r1609, 3;
	add.s32 	%r1611, %r1598, %r1610;
	ld.shared.u64 	%rd121, [%r1611];
	add.s64 	%rd122, %rd121, %rd9;
	xor.b32  	%r1612, %r1607, -2147483648;
	shl.b64 	%rd123, %rd122, 2;
	add.s64 	%rd124, %rd22, %rd123;
	st.global.u32 	[%rd124+3072], %r1612;
	bar.warp.sync 	-1;
	ld.shared.u32 	%r1613, [%r350+4608];
	shr.u32 	%r1614, %r1613, %r2112;
	and.b32  	%r1615, %r1614, %r221;
	shl.b32 	%r1616, %r1615, 3;
	add.s32 	%r1617, %r1598, %r1616;
	ld.shared.u64 	%rd125, [%r1617];
	add.s64 	%rd126, %rd125, %rd9;
	xor.b32  	%r1618, %r1613, -2147483648;
	shl.b64 	%rd127, %rd126, 2;
	add.s64 	%rd128, %rd22, %rd127;
	st.global.u32 	[%rd128+4608], %r1618;
	bar.warp.sync 	-1;
	ld.shared.u32 	%r1619, [%r350+6144];
	shr.u32 	%r1620, %r1619, %r2112;
	and.b32  	%r1621, %r1620, %r221;
	shl.b32 	%r1622, %r1621, 3;
	add.s32 	%r1623, %r1598, %r1622;
	ld.shared.u64 	%rd129, [%r1623];
	add.s64 	%rd130, %rd129, %rd9;
	xor.b32  	%r1624, %r1619, -2147483648;
	shl.b64 	%rd131, %rd130, 2;
	add.s64 	%rd132, %rd22, %rd131;
	st.global.u32 	[%rd132+6144], %r1624;
	bar.warp.sync 	-1;
	ld.shared.u32 	%r1625, [%r350+7680];
	shr.u32 	%r1626, %r1625, %r2112;
	and.b32  	%r1627, %r1626, %r221;
	shl.b32 	%r1628, %r1627, 3;
	add.s32 	%r1629, %r1598, %r1628;
	ld.shared.u64 	%rd133, [%r1629];
	add.s64 	%rd134, %rd133, %rd9;
	xor.b32  	%r1630, %r1625, -2147483648;
	shl.b64 	%rd135, %rd134, 2;
	add.s64 	%rd136, %rd22, %rd135;
	st.global.u32 	[%rd136+7680], %r1630;
	bar.warp.sync 	-1;
	ld.shared.u32 	%r1631, [%r350+9216];
	shr.u32 	%r1632, %r1631, %r2112;
	and.b32  	%r1633, %r1632, %r221;
	shl.b32 	%r1634, %r1633, 3;
	add.s32 	%r1635, %r1598, %r1634;
	ld.shared.u64 	%rd137, [%r1635];
	add.s64 	%rd138, %rd137, %rd9;
	xor.b32  	%r1636, %r1631, -2147483648;
	shl.b64 	%rd139, %rd138, 2;
	add.s64 	%rd140, %rd22, %rd139;
	st.global.u32 	[%rd140+9216], %r1636;
	bar.warp.sync 	-1;
	ld.shared.u32 	%r1637, [%r350+10752];
	shr.u32 	%r1638, %r1637, %r2112;
	and.b32  	%r1639, %r1638, %r221;
	shl.b32 	%r1640, %r1639, 3;
	add.s32 	%r1641, %r1598, %r1640;
	ld.shared.u64 	%rd141, [%r1641];
	add.s64 	%rd142, %rd141, %rd9;
	xor.b32  	%r1642, %r1637, -2147483648;
	shl.b64 	%rd143, %rd142, 2;
	add.s64 	%rd144, %rd22, %rd143;
	st.global.u32 	[%rd144+10752], %r1642;
	bar.warp.sync 	-1;
	ld.shared.u32 	%r1643, [%r350+12288];
	shr.u32 	%r1644, %r1643, %r2112;
	and.b32  	%r1645, %r1644, %r221;
	shl.b32 	%r1646, %r1645, 3;
	add.s32 	%r1647, %r1598, %r1646;
	ld.shared.u64 	%rd145, [%r1647];
	add.s64 	%rd146, %rd145, %rd9;
	xor.b32  	%r1648, %r1643, -2147483648;
	shl.b64 	%rd147, %rd146, 2;
	add.s64 	%rd148, %rd22, %rd147;
	st.global.u32 	[%rd148+12288], %r1648;
	bar.warp.sync 	-1;
	ld.shared.u32 	%r1649, [%r350+13824];
	shr.u32 	%r1650, %r1649, %r2112;
	and.b32  	%r1651, %r1650, %r221;
	shl.b32 	%r1652, %r1651, 3;
	add.s32 	%r1653, %r1598, %r1652;
	ld.shared.u64 	%rd149, [%r1653];
	add.s64 	%rd150, %rd149, %rd9;
	xor.b32  	%r1654, %r1649, -2147483648;
	shl.b64 	%rd151, %rd150, 2;
	add.s64 	%rd152, %rd22, %rd151;
	st.global.u32 	[%rd152+13824], %r1654;
	bar.warp.sync 	-1;
	ld.shared.u32 	%r1655, [%r350+15360];
	shr.u32 	%r1656, %r1655, %r2112;
	and.b32  	%r1657, %r1656, %r221;
	shl.b32 	%r1658, %r1657, 3;
	add.s32 	%r1659, %r1598, %r1658;
	ld.shared.u64 	%rd153, [%r1659];
	add.s64 	%rd154, %rd153, %rd9;
	xor.b32  	%r1660, %r1655, -2147483648;
	shl.b64 	%rd155, %rd154, 2;
	add.s64 	%rd156, %rd22, %rd155;
	st.global.u32 	[%rd156+15360], %r1660;
	bar.warp.sync 	-1;
	ld.shared.u32 	%r1661, [%r350+16896];
	shr.u32 	%r1662, %r1661, %r2112;
	and.b32  	%r1663, %r1662, %r221;
	shl.b32 	%r1664, %r1663, 3;
	add.s32 	%r1665, %r1598, %r1664;
	ld.shared.u64 	%rd157, [%r1665];
	add.s64 	%rd158, %rd157, %rd9;
	xor.b32  	%r1666, %r1661, -2147483648;
	shl.b64 	%rd159, %rd158, 2;
	add.s64 	%rd160, %rd22, %rd159;
	st.global.u32 	[%rd160+16896], %r1666;
	bar.warp.sync 	-1;
	ld.shared.u32 	%r1667, [%r350+18432];
	shr.u32 	%r1668, %r1667, %r2112;
	and.b32  	%r1669, %r1668, %r221;
	shl.b32 	%r1670, %r1669, 3;
	add.s32 	%r1671, %r1598, %r1670;
	ld.shared.u64 	%rd161, [%r1671];
	add.s64 	%rd162, %rd161, %rd9;
	xor.b32  	%r1672, %r1667, -2147483648;
	shl.b64 	%rd163, %rd162, 2;
	add.s64 	%rd164, %rd22, %rd163;
	st.global.u32 	[%rd164+18432], %r1672;
	bar.warp.sync 	-1;
	ld.shared.u32 	%r1673, [%r350+19968];
	shr.u32 	%r1674, %r1673, %r2112;
	and.b32  	%r1675, %r1674, %r221;
	shl.b32 	%r1676, %r1675, 3;
	add.s32 	%r1677, %r1598, %r1676;
	ld.shared.u64 	%rd165, [%r1677];
	add.s64 	%rd166, %rd165, %rd9;
	xor.b32  	%r1678, %r1673, -2147483648;
	shl.b64 	%rd167, %rd166, 2;
	add.s64 	%rd168, %rd22, %rd167;
	st.global.u32 	[%rd168+19968], %r1678;
	bar.warp.sync 	-1;
	ld.shared.u32 	%r1679, [%r350+21504];
	shr.u32 	%r1680, %r1679, %r2112;
	and.b32  	%r1681, %r1680, %r221;
	shl.b32 	%r1682, %r1681, 3;
	add.s32 	%r1683, %r1598, %r1682;
	ld.shared.u64 	%rd169, [%r1683];
	add.s64 	%rd170, %rd169, %rd9;
	xor.b32  	%r1684, %r1679, -2147483648;
	shl.b64 	%rd171, %rd170, 2;
	add.s64 	%rd172, %rd22, %rd171;
	st.global.u32 	[%rd172+21504], %r1684;
	bar.warp.sync 	-1;
	ld.shared.u32 	%r1685, [%r350+23040];
	shr.u32 	%r1686, %r1685, %r2112;
	and.b32  	%r1687, %r1686, %r221;
	shl.b32 	%r1688, %r1687, 3;
	add.s32 	%r1689, %r1598, %r1688;
	ld.shared.u64 	%rd173, [%r1689];
	add.s64 	%rd174, %rd173, %rd9;
	xor.b32  	%r1690, %r1685, -2147483648;
	shl.b64 	%rd175, %rd174, 2;
	add.s64 	%rd176, %rd22, %rd175;
	st.global.u32 	[%rd176+23040], %r1690;
	bar.warp.sync 	-1;
	ld.shared.u32 	%r1691, [%r350+24576];
	shr.u32 	%r1692, %r1691, %r2112;
	and.b32  	%r1693, %r1692, %r221;
	shl.b32 	%r1694, %r1693, 3;
	add.s32 	%r1695, %r1598, %r1694;
	ld.shared.u64 	%rd177, [%r1695];
	add.s64 	%rd178, %rd177, %rd9;
	xor.b32  	%r1696, %r1691, -2147483648;
	shl.b64 	%rd179, %rd178, 2;
	add.s64 	%rd180, %rd22, %rd179;
	st.global.u32 	[%rd180+24576], %r1696;
	bar.warp.sync 	-1;
	bra.uni 	$L__BB29_260;
$L__BB29_225:
	ld.param.u32 	%r2089, [_ZN3cub18CUB_300001_SM_10006detail10radix_sort29DeviceRadixSortOnesweepKernelINS1_5radix10policy_hubIiiyE10Policy1000ELNS0_9SortOrderE0EiiyiiNS1_21identity_decomposer_tEEEvPT5_SB_PT3_PKSC_PT1_PKSG_PT2_PKSK_T4_iiT6__param_8];
	mad.lo.s32 	%r351, %r3, -6528, %r2089;
	setp.ge.s32 	%p152, %r1, %r351;
	@%p152 bra 	$L__BB29_227;
	ld.param.u32 	%r2113, [_ZN3cub18CUB_300001_SM_10006detail10radix_sort29DeviceRadixSortOnesweepKernelINS1_5radix10policy_hubIiiyE10Policy1000ELNS0_9SortOrderE0EiiyiiNS1_21identity_decomposer_tEEEvPT5_SB_PT3_PKSC_PT1_PKSG_PT2_PKSK_T4_iiT6__param_9];
	ld.shared.u32 	%r1697, [%r350];
	shr.u32 	%r1698, %r1697, %r2113;
	and.b32  	%r1699, %r1698, %r221;
	shl.b32 	%r1700, %r1699, 3;
	add.s32 	%r1702, %r783, %r1700;
	ld.shared.u64 	%rd181, [%r1702+26112];
	xor.b32  	%r1703, %r1697, -2147483648;
	add.s64 	%rd182, %rd181, %rd9;
	shl.b64 	%rd183, %rd182, 2;
	add.s64 	%rd184, %rd22, %rd183;
	st.global.u32 	[%rd184], %r1703;
$L__BB29_227:
	bar.warp.sync 	-1;
	add.s32 	%r1704, %r1, 384;
	setp.ge.s32 	%p153, %r1704, %r351;
	@%p153 bra 	$L__BB29_229;
	ld.param.u32 	%r2114, [_ZN3cub18CUB_300001_SM_10006detail10radix_sort29DeviceRadixSortOnesweepKernelINS1_5radix10policy_hubIiiyE10Policy1000ELNS0_9SortOrderE0EiiyiiNS1_21identity_decomposer_tEEEvPT5_SB_PT3_PKSC_PT1_PKSG_PT2_PKSK_T4_iiT6__param_9];
	ld.shared.u32 	%r1705, [%r350+1536];
	shr.u32 	%r1706, %r1705, %r2114;
	and.b32  	%r1707, %r1706, %r221;
	shl.b32 	%r1708, %r1707, 3;
	add.s32 	%r1710, %r783, %r1708;
	ld.shared.u64 	%rd185, [%r1710+26112];
	xor.b32  	%r1711, %r1705, -2147483648;
	add.s64 	%rd186, %rd185, %rd9;
	shl.b64 	%rd187, %rd186, 2;
	add.s64 	%rd188, %rd22, %rd187;
	st.global.u32 	[%rd188+1536], %r1711;
$L__BB29_229:
	bar.warp.sync 	-1;
	add.s32 	%r1712, %r1, 768;
	setp.ge.s32 	%p154, %r1712, %r351;
	@%p154 bra 	$L__BB29_231;
	ld.param.u32 	%r2115, [_ZN3cub18CUB_300001_SM_10006detail10radix_sort29DeviceRadixSortOnesweepKernelINS1_5radix10policy_hubIiiyE10Policy1000ELNS0_9SortOrderE0EiiyiiNS1_21identity_decomposer_tEEEvPT5_SB_PT3_PKSC_PT1_PKSG_PT2_PKSK_T4_iiT6__param_9];
	ld.shared.u32 	%r1713, [%r350+3072];
	shr.u32 	%r1714, %r1713, %r2115;
	and.b32  	%r1715, %r1714, %r221;
	shl.b32 	%r1716, %r1715, 3;
	add.s32 	%r1718, %r783, %r1716;
	ld.shared.u64 	%rd189, [%r1718+26112];
	xor.b32  	%r1719, %r1713, -2147483648;
	add.s64 	%rd190, %rd189, %rd9;
	shl.b64 	%rd191, %rd190, 2;
	add.s64 	%rd192, %rd22, %rd191;
	st.global.u32 	[%rd192+3072], %r1719;
$L__BB29_231:
	bar.warp.sync 	-1;
	add.s32 	%r1720, %r1, 1152;
	setp.ge.s32 	%p155, %r1720, %r351;
	@%p155 bra 	$L__BB29_233;
	ld.param.u32 	%r2116, [_ZN3cub18CUB_300001_SM_10006detail10radix_sort29DeviceRadixSortOnesweepKernelINS1_5radix10policy_hubIiiyE10Policy1000ELNS0_9SortOrderE0EiiyiiNS1_21identity_decomposer_tEEEvPT5_SB_PT3_PKSC_PT1_PKSG_PT2_PKSK_T4_iiT6__param_9];
	ld.shared.u32 	%r1721, [%r350+4608];
	shr.u32 	%r1722, %r1721, %r2116;
	and.b32  	%r1723, %r1722, %r221;
	shl.b32 	%r1724, %r1723, 3;
	add.s32 	%r1726, %r783, %r1724;
	ld.shared.u64 	%rd193, [%r1726+26112];
	xor.b32  	%r1727, %r1721, -2147483648;
	add.s64 	%rd194, %rd193, %rd9;
	shl.b64 	%rd195, %rd194, 2;
	add.s64 	%rd196, %rd22, %rd195;
	st.global.u32 	[%rd196+4608], %r1727;
$L__BB29_233:
	bar.warp.sync 	-1;
	add.s32 	%r1728, %r1, 1536;
	setp.ge.s32 	%p156, %r1728, %r351;
	@%p156 bra 	$L__BB29_235;
	ld.param.u32 	%r2117, [_ZN3cub18CUB_300001_SM_10006detail10radix_sort29DeviceRadixSortOnesweepKernelINS1_5radix10policy_hubIiiyE10Policy1000ELNS0_9SortOrderE0EiiyiiNS1_21identity_decomposer_tEEEvPT5_SB_PT3_PKSC_PT1_PKSG_PT2_PKSK_T4_iiT6__param_9];
	ld.shared.u32 	%r1729, [%r350+6144];
	shr.u32 	%r1730, %r1729, %r2117;
	and.b32  	%r1731, %r1730, %r221;
	shl.b32 	%r1732, %r1731, 3;
	add.s32 	%r1734, %r783, %r1732;
	ld.shared.u64 	%rd197, [%r1734+26112];
	xor.b32  	%r1735, %r1729, -2147483648;
	add.s64 	%rd198, %rd197, %rd9;
	shl.b64 	%rd199, %rd198, 2;
	add.s64 	%rd200, %rd22, %rd199;
	st.global.u32 	[%rd200+6144], %r1735;
$L__BB29_235:
	bar.warp.sync 	-1;
	add.s32 	%r1736, %r1, 1920;
	setp.ge.s32 	%p157, %r1736, %r351;
	@%p157 bra 	$L__BB29_237;
	ld.param.u32 	%r2118, [_ZN3cub18CUB_300001_SM_10006detail10radix_sort29DeviceRadixSortOnesweepKernelINS1_5radix10policy_hubIiiyE10Policy1000ELNS0_9SortOrderE0EiiyiiNS1_21identity_decomposer_tEEEvPT5_SB_PT3_PKSC_PT1_PKSG_PT2_PKSK_T4_iiT6__param_9];
	ld.shared.u32 	%r1737, [%r350+7680];
	shr.u32 	%r1738, %r1737, %r2118;
	and.b32  	%r1739, %r1738, %r221;
	shl.b32 	%r1740, %r1739, 3;
	add.s32 	%r1742, %r783, %r1740;
	ld.shared.u64 	%rd201, [%r1742+26112];
	xor.b32  	%r1743, %r1737, -2147483648;
	add.s64 	%rd202, %rd201, %rd9;
	shl.b64 	%rd203, %rd202, 2;
	add.s64 	%rd204, %rd22, %rd203;
	st.global.u32 	[%rd204+7680], %r1743;
$L__BB29_237:
	bar.warp.sync 	-1;
	add.s32 	%r1744, %r1, 2304;
	setp.ge.s32 	%p158, %r1744, %r351;
	@%p158 bra 	$L__BB29_239;
	ld.param.u32 	%r2119, [_ZN3cub18CUB_300001_SM_10006detail10radix_sort29DeviceRadixSortOnesweepKernelINS1_5radix10policy_hubIiiyE10Policy1000ELNS0_9SortOrderE0EiiyiiNS1_21identity_decomposer_tEEEvPT5_SB_PT3_PKSC_PT1_PKSG_PT2_PKSK_T4_iiT6__param_9];
	ld.shared.u32 	%r1745, [%r350+9216];
	shr.u32 	%r1746, %r1745, %r2119;
	and.b32  	%r1747, %r1746, %r221;
	shl.b32 	%r1748, %r1747, 3;
	add.s32 	%r1750, %r783, %r1748;
	ld.shared.u64 	%rd205, [%r1750+26112];
	xor.b32  	%r1751, %r1745, -2147483648;
	add.s64 	%rd206, %rd205, %rd9;
	shl.b64 	%rd207, %rd206, 2;
	add.s64 	%rd208, %rd22, %rd207;
	st.global.u32 	[%rd208+9216], %r1751;
$L__BB29_239:
	bar.warp.sync 	-1;
	add.s32 	%r1752, %r1, 2688;
	setp.ge.s32 	%p159, %r1752, %r351;
	@%p159 bra 	$L__BB29_241;
	ld.param.u32 	%r2120, [_ZN3cub18CUB_300001_SM_10006detail10radix_sort29DeviceRadixSortOnesweepKernelINS1_5radix10policy_hubIiiyE10Policy1000ELNS0_9SortOrderE0EiiyiiNS1_21identity_decomposer_tEEEvPT5_SB_PT3_PKSC_PT1_PKSG_PT2_PKSK_T4_iiT6__param_9];
	ld.shared.u32 	%r1753, [%r350+10752];
	shr.u32 	%r1754, %r1753, %r2120;
	and.b32  	%r1755, %r1754, %r221;
	shl.b32 	%r1756, %r1755, 3;
	add.s32 	%r1758, %r783, %r1756;
	ld.shared.u64 	%rd209, [%r1758+26112];
	xor.b32  	%r1759, %r1753, -2147483648;
	add.s64 	%rd210, %rd209, %rd9;
	shl.b64 	%rd211, %rd210, 2;
	add.s64 	%rd212, %rd22, %rd211;
	st.global.u32 	[%rd212+10752], %r1759;
$L__BB29_241:
	bar.warp.sync 	-1;
	or.b32  	%r1760, %r1, 3072;
	setp.ge.s32 	%p160, %r1760, %r351;
	@%p160 bra 	$L__BB29_243;
	ld.param.u32 	%r2121, [_ZN3cub18CUB_300001_SM_10006detail10radix_sort29DeviceRadixSortOnesweepKernelINS1_5radix10policy_hubIiiyE10Policy1000ELNS0_9SortOrderE0EiiyiiNS1_21identity_decomposer_tEEEvPT5_SB_PT3_PKSC_PT1_PKSG_PT2_PKSK_T4_iiT6__param_9];
	ld.shared.u32 	%r1761, [%r350+12288];
	shr.u32 	%r1762, %r1761, %r2121;
	and.b32  	%r1763, %r1762, %r221;
	shl.b32 	%r1764, %r1763, 3;
	add.s32 	%r1766, %r783, %r1764;
	ld.shared.u64 	%rd213, [%r1766+26112];
	xor.b32  	%r1767, %r1761, -2147483648;
	add.s64 	%rd214, %rd213, %rd9;
	shl.b64 	%rd215, %rd214, 2;
	add.s64 	%rd216, %rd22, %rd215;
	st.global.u32 	[%rd216+12288], %r1767;
$L__BB29_243:
	bar.warp.sync 	-1;
	add.s32 	%r1768, %r1, 3456;
	setp.ge.s32 	%p161, %r1768, %r351;
	@%p161 bra 	$L__BB29_245;
	ld.param.u32 	%r2122, [_ZN3cub18CUB_300001_SM_10006detail10radix_sort29DeviceRadixSortOnesweepKernelINS1_5radix10policy_hubIiiyE10Policy1000ELNS0_9SortOrderE0EiiyiiNS1_21identity_decomposer_tEEEvPT5_SB_PT3_PKSC_PT1_PKSG_PT2_PKSK_T4_iiT6__param_9];
	ld.shared.u32 	%r1769, [%r350+13824];
	shr.u32 	%r1770, %r1769, %r2122;
	and.b32  	%r1771, %r1770, %r221;
	shl.b32 	%r1772, %r1771, 3;
	add.s32 	%r1774, %r783, %r1772;
	ld.shared.u64 	%rd217, [%r1774+26112];
	xor.b32  	%r1775, %r1769, -2147483648;
	add.s64 	%rd218, %rd217, %rd9;
	shl.b64 	%rd219, %rd218, 2;
	add.s64 	%rd220, %rd22, %rd219;
	st.global.u32 	[%rd220+13824], %r1775;
$L__BB29_245:
	bar.warp.sync 	-1;
	add.s32 	%r1776, %r1, 3840;
	setp.ge.s32 	%p162, %r1776, %r351;
	@%p162 bra 	$L__BB29_247;
	ld.param.u32 	%r2123, [_ZN3cub18CUB_300001_SM_10006detail10radix_sort29DeviceRadixSortOnesweepKernelINS1_5radix10policy_hubIiiyE10Policy1000ELNS0_9SortOrderE0EiiyiiNS1_21identity_decomposer_tEEEvPT5_SB_PT3_PKSC_PT1_PKSG_PT2_PKSK_T4_iiT6__param_9];
	ld.shared.u32 	%r1777, [%r350+15360];
	shr.u32 	%r1778, %r1777, %r2123;
	and.b32  	%r1779, %r1778, %r221;
	shl.b32 	%r1780, %r1779, 3;
	add.s32 	%r1782, %r783, %r1780;
	ld.shared.u64 	%rd221, [%r1782+26112];
	xor.b32  	%r1783, %r1777, -2147483648;
	add.s64 	%rd222, %rd221, %rd9;
	shl.b64 	%rd223, %rd222, 2;
	add.s64 	%rd224, %rd22, %rd223;
	st.global.u32 	[%rd224+15360], %r1783;
$L__BB29_247:
	bar.warp.sync 	-1;
	add.s32 	%r1784, %r1, 4224;
	setp.ge.s32 	%p163, %r1784, %r351;
	@%p163 bra 	$L__BB29_249;
	ld.param.u32 	%r2124, [_ZN3cub18CUB_300001_SM_10006detail10radix_sort29DeviceRadixSortOnesweepKernelINS1_5radix10policy_hubIiiyE10Policy1000ELNS0_9SortOrderE0EiiyiiNS1_21identity_decomposer_tEEEvPT5_SB_PT3_PKSC_PT1_PKSG_PT2_PKSK_T4_iiT6__param_9];
	ld.shared.u32 	%r1785, [%r350+16896];
	shr.u32 	%r1786, %r1785, %r2124;
	and.b32  	%r1787, %r1786, %r221;
	shl.b32 	%r1788, %r1787, 3;
	add.s32 	%r1790, %r783, %r1788;
	ld.shared.u64 	%rd225, [%r1790+26112];
	xor.b32  	%r1791, %r1785, -2147483648;
	add.s64 	%rd226, %rd225, %rd9;
	shl.b64 	%rd227, %rd226, 2;
	add.s64 	%rd228, %rd22, %rd227;
	st.global.u32 	[%rd228+16896], %r1791;
$L__BB29_249:
	bar.warp.sync 	-1;
	add.s32 	%r1792, %r1, 4608;
	setp.ge.s32 	%p164, %r1792, %r351;
	@%p164 bra 	$L__BB29_251;
	ld.param.u32 	%r2125, [_ZN3cub18CUB_300001_SM_10006detail10radix_sort29DeviceRadixSortOnesweepKernelINS1_5radix10policy_hubIiiyE10Policy1000ELNS0_9SortOrderE0EiiyiiNS1_21identity_decomposer_tEEEvPT5_SB_PT3_PKSC_PT1_PKSG_PT2_PKSK_T4_iiT6__param_9];
	ld.shared.u32 	%r1793, [%r350+18432];
	shr.u32 	%r1794, %r1793, %r2125;
	and.b32  	%r1795, %r1794, %r221;
	shl.b32 	%r1796, %r1795, 3;
	add.s32 	%r1798, %r783, %r1796;
	ld.shared.u64 	%rd229, [%r1798+26112];
	xor.b32  	%r1799, %r1793, -2147483648;
	add.s64 	%rd230, %rd229, %rd9;
	shl.b64 	%rd231, %rd230, 2;
	add.s64 	%rd232, %rd22, %rd231;
	st.global.u32 	[%rd232+18432], %r1799;
$L__BB29_251:
	bar.warp.sync 	-1;
	add.s32 	%r1800, %r1, 4992;
	setp.ge.s32 	%p165, %r1800, %r351;
	@%p165 bra 	$L__BB29_253;
	ld.param.u32 	%r2126, [_ZN3cub18CUB_300001_SM_10006detail10radix_sort29DeviceRadixSortOnesweepKernelINS1_5radix10policy_hubIiiyE10Policy1000ELNS0_9SortOrderE0EiiyiiNS1_21identity_decomposer_tEEEvPT5_SB_PT3_PKSC_PT1_PKSG_PT2_PKSK_T4_iiT6__param_9];
	ld.shared.u32 	%r1801, [%r350+19968];
	shr.u32 	%r1802, %r1801, %r2126;
	and.b32  	%r1803, %r1802, %r221;
	shl.b32 	%r1804, %r1803, 3;
	add.s32 	%r1806, %r783, %r1804;
	ld.shared.u64 	%rd233, [%r1806+26112];
	xor.b32  	%r1807, %r1801, -2147483648;
	add.s64 	%rd234, %rd233, %rd9;
	shl.b64 	%rd235, %rd234, 2;
	add.s64 	%rd236, %rd22, %rd235;
	st.global.u32 	[%rd236+19968], %r1807;
$L__BB29_253:
	bar.warp.sync 	-1;
	add.s32 	%r1808, %r1, 5376;
	setp.ge.s32 	%p166, %r1808, %r351;
	@%p166 bra 	$L__BB29_255;
	ld.param.u32 	%r2127, [_ZN3cub18CUB_300001_SM_10006detail10radix_sort29DeviceRadixSortOnesweepKernelINS1_5radix10policy_hubIiiyE10Policy1000ELNS0_9SortOrderE0EiiyiiNS1_21identity_decomposer_tEEEvPT5_SB_PT3_PKSC_PT1_PKSG_PT2_PKSK_T4_iiT6__param_9];
	ld.shared.u32 	%r1809, [%r350+21504];
	shr.u32 	%r1810, %r1809, %r2127;
	and.b32  	%r1811, %r1810, %r221;
	shl.b32 	%r1812, %r1811, 3;
	add.s32 	%r1814, %r783, %r1812;
	ld.shared.u64 	%rd237, [%r1814+26112];
	xor.b32  	%r1815, %r1809, -2147483648;
	add.s64 	%rd238, %rd237, %rd9;
	shl.b64 	%rd239, %rd238, 2;
	add.s64 	%rd240, %rd22, %rd239;
	st.global.u32 	[%rd240+21504], %r1815;
$L__BB29_255:
	bar.warp.sync 	-1;
	add.s32 	%r1816, %r1, 5760;
	setp.ge.s32 	%p167, %r1816, %r351;
	@%p167 bra 	$L__BB29_257;
	ld.param.u32 	%r2128, [_ZN3cub18CUB_300001_SM_10006detail10radix_sort29DeviceRadixSortOnesweepKernelINS1_5radix10policy_hubIiiyE10Policy1000ELNS0_9SortOrderE0EiiyiiNS1_21identity_decomposer_tEEEvPT5_SB_PT3_PKSC_PT1_PKSG_PT2_PKSK_T4_iiT6__param_9];
	ld.shared.u32 	%r1817, [%r350+23040];
	shr.u32 	%r1818, %r1817, %r2128;
	and.b32  	%r1819, %r1818, %r221;
	shl.b32 	%r1820, %r1819, 3;
	add.s32 	%r1822, %r783, %r1820;
	ld.shared.u64 	%rd241, [%r1822+26112];
	xor.b32  	%r1823, %r1817, -2147483648;
	add.s64 	%rd242, %rd241, %rd9;
	shl.b64 	%rd243, %rd242, 2;
	add.s64 	%rd244, %rd22, %rd243;
	st.global.u32 	[%rd244+23040], %r1823;
$L__BB29_257:
	bar.warp.sync 	-1;
	or.b32  	%r1824, %r1, 6144;
	setp.ge.s32 	%p168, %r1824, %r351;
	@%p168 bra 	$L__BB29_259;
	ld.param.u32 	%r2129, [_ZN3cub18CUB_300001_SM_10006detail10radix_sort29DeviceRadixSortOnesweepKernelINS1_5radix10policy_hubIiiyE10Policy1000ELNS0_9SortOrderE0EiiyiiNS1_21identity_decomposer_tEEEvPT5_SB_PT3_PKSC_PT1_PKSG_PT2_PKSK_T4_iiT6__param_9];
	ld.shared.u32 	%r1825, [%r350+24576];
	shr.u32 	%r1826, %r1825, %r2129;
	and.b32  	%r1827, %r1826, %r221;
	shl.b32 	%r1828, %r1827, 3;
	add.s32 	%r1830, %r783, %r1828;
	ld.shared.u64 	%rd245, [%r1830+26112];
	xor.b32  	%r1831, %r1825, -2147483648;
	add.s64 	%rd246, %rd245, %rd9;
	shl.b64 	%rd247, %rd246, 2;
	add.s64 	%rd248, %rd22, %rd247;
	st.global.u32 	[%rd248+24576], %r1831;
$L__BB29_259:
	bar.warp.sync 	-1;
$L__BB29_260:
	ld.param.u32 	%r2130, [_ZN3cub18CUB_300001_SM_10006detail10radix_sort29DeviceRadixSortOnesweepKernelINS1_5radix10policy_hubIiiyE10Policy1000ELNS0_9SortOrderE0EiiyiiNS1_21identity_decomposer_tEEEvPT5_SB_PT3_PKSC_PT1_PKSG_PT2_PKSK_T4_iiT6__param_9];
	ld.param.u32 	%r2090, [_ZN3cub18CUB_300001_SM_10006detail10radix_sort29DeviceRadixSortOnesweepKernelINS1_5radix10policy_hubIiiyE10Policy1000ELNS0_9SortOrderE0EiiyiiNS1_21identity_decomposer_tEEEvPT5_SB_PT3_PKSC_PT1_PKSG_PT2_PKSK_T4_iiT6__param_8];
	setp.gt.s32 	%p169, %r349, %r2090;
	ld.shared.u32 	%r1832, [%r350];
	shr.u32 	%r1833, %r1832, %r2130;
	and.b32  	%r352, %r1833, %r221;
	ld.shared.u32 	%r1834, [%r350+1536];
	shr.u32 	%r1835, %r1834, %r2130;
	and.b32  	%r353, %r1835, %r221;
	ld.shared.u32 	%r1836, [%r350+3072];
	shr.u32 	%r1837, %r1836, %r2130;
	and.b32  	%r354, %r1837, %r221;
	ld.shared.u32 	%r1838, [%r350+4608];
	shr.u32 	%r1839, %r1838, %r2130;
	and.b32  	%r355, %r1839, %r221;
	ld.shared.u32 	%r1840, [%r350+6144];
	shr.u32 	%r1841, %r1840, %r2130;
	and.b32  	%r356, %r1841, %r221;
	ld.shared.u32 	%r1842, [%r350+7680];
	shr.u32 	%r1843, %r1842, %r2130;
	and.b32  	%r357, %r1843, %r221;
	ld.shared.u32 	%r1844, [%r350+9216];
	shr.u32 	%r1845, %r1844, %r2130;
	and.b32  	%r358, %r1845, %r221;
	ld.shared.u32 	%r1846, [%r350+10752];
	shr.u32 	%r1847, %r1846, %r2130;
	and.b32  	%r359, %r1847, %r221;
	ld.shared.u32 	%r1848, [%r350+12288];
	shr.u32 	%r1849, %r1848, %r2130;
	and.b32  	%r360, %r1849, %r221;
	ld.shared.u32 	%r1850, [%r350+13824];
	shr.u32 	%r1851, %r1850, %r2130;
	and.b32  	%r361, %r1851, %r221;
	ld.shared.u32 	%r1852, [%r350+15360];
	shr.u32 	%r1853, %r1852, %r2130;
	and.b32  	%r362, %r1853, %r221;
	ld.shared.u32 	%r1854, [%r350+16896];
	shr.u32 	%r1855, %r1854, %r2130;
	and.b32  	%r363, %r1855, %r221;
	ld.shared.u32 	%r1856, [%r350+18432];
	shr.u32 	%r1857, %r1856, %r2130;
	and.b32  	%r364, %r1857, %r221;
	ld.shared.u32 	%r1858, [%r350+19968];
	shr.u32 	%r1859, %r1858, %r2130;
	and.b32  	%r365, %r1859, %r221;
	ld.shared.u32 	%r1860, [%r350+21504];
	shr.u32 	%r1861, %r1860, %r2130;
	and.b32  	%r366, %r1861, %r221;
	ld.shared.u32 	%r1862, [%r350+23040];
	shr.u32 	%r1863, %r1862, %r2130;
	and.b32  	%r367, %r1863, %r221;
	ld.shared.u32 	%r1864, [%r350+24576];
	shr.u32 	%r1865, %r1864, %r2130;
	and.b32  	%r368, %r1865, %r221;
	@%p169 bra 	$L__BB29_262;
	ld.param.u64 	%rd443, [_ZN3cub18CUB_300001_SM_10006detail10radix_sort29DeviceRadixSortOnesweepKernelINS1_5radix10policy_hubIiiyE10Policy1000ELNS0_9SortOrderE0EiiyiiNS1_21identity_decomposer_tEEEvPT5_SB_PT3_PKSC_PT1_PKSG_PT2_PKSK_T4_iiT6__param_7];
	cvta.to.global.u64 	%rd249, %rd443;
	and.b32  	%r1869, %r1, 31;
	or.b32  	%r1870, %r647, %r1869;
	cvt.u64.u32 	%rd250, %r1870;
	mul.lo.s32 	%r1871, %r3, 6528;
	cvt.s64.s32 	%rd251, %r1871;
	add.s64 	%rd252, %rd250, %rd251;
	shl.b64 	%rd253, %rd252, 2;
	add.s64 	%rd254, %rd249, %rd253;
	ld.global.u32 	%r2266, [%rd254];
	ld.global.u32 	%r2267, [%rd254+128];
	ld.global.u32 	%r2268, [%rd254+256];
	ld.global.u32 	%r2269, [%rd254+384];
	ld.global.u32 	%r2270, [%rd254+512];
	ld.global.u32 	%r2271, [%rd254+640];
	ld.global.u32 	%r2272, [%rd254+768];
	ld.global.u32 	%r2273, [%rd254+896];
	ld.global.u32 	%r2274, [%rd254+1024];
	ld.global.u32 	%r2275, [%rd254+1152];
	ld.global.u32 	%r2276, [%rd254+1280];
	ld.global.u32 	%r2277, [%rd254+1408];
	ld.global.u32 	%r2278, [%rd254+1536];
	ld.global.u32 	%r2279, [%rd254+1664];
	ld.global.u32 	%r2280, [%rd254+1792];
	ld.global.u32 	%r2281, [%rd254+1920];
	ld.global.u32 	%r2282, [%rd254+2048];
	bra.uni 	$L__BB29_296;
$L__BB29_262:
	ld.param.u32 	%r2091, [_ZN3cub18CUB_300001_SM_10006detail10radix_sort29DeviceRadixSortOnesweepKernelINS1_5radix10policy_hubIiiyE10Policy1000ELNS0_9SortOrderE0EiiyiiNS1_21identity_decomposer_tEEEvPT5_SB_PT3_PKSC_PT1_PKSG_PT2_PKSK_T4_iiT6__param_8];
	ld.param.u64 	%rd444, [_ZN3cub18CUB_300001_SM_10006detail10radix_sort29DeviceRadixSortOnesweepKernelINS1_5radix10policy_hubIiiyE10Policy1000ELNS0_9SortOrderE0EiiyiiNS1_21identity_decomposer_tEEEvPT5_SB_PT3_PKSC_PT1_PKSG_PT2_PKSK_T4_iiT6__param_7];
	cvta.to.global.u64 	%rd255, %rd444;
	add.s64 	%rd23, %rd255, %rd63;
	cvt.u32.u64 	%r1874, %rd7;
	sub.s32 	%r386, %r2091, %r649;
	setp.ge.s32 	%p170, %r1874, %r386;
	@%p170 bra 	$L__BB29_264;
	ld.global.u32 	%r2266, [%rd23];
$L__BB29_264:
	add.s32 	%r1877, %r1874, 32;
	setp.ge.s32 	%p171, %r1877, %r386;
	@%p171 bra 	$L__BB29_266;
	ld.global.u32 	%r2267, [%rd23+128];
$L__BB29_266:
	add.s32 	%r1880, %r1874, 64;
	setp.ge.s32 	%p172, %r1880, %r386;
	@%p172 bra 	$L__BB29_268;
	ld.global.u32 	%r2268, [%rd23+256];
$L__BB29_268:
	add.s32 	%r1883, %r1874, 96;
	setp.ge.s32 	%p173, %r1883, %r386;
	@%p173 bra 	$L__BB29_270;
	ld.global.u32 	%r2269, [%rd23+384];
$L__BB29_270:
	add.s32 	%r1886, %r1874, 128;
	setp.ge.s32 	%p174, %r1886, %r386;
	@%p174 bra 	$L__BB29_272;
	ld.global.u32 	%r2270, [%rd23+512];
$L__BB29_272:
	add.s32 	%r1889, %r1874, 160;
	setp.ge.s32 	%p175, %r1889, %r386;
	@%p175 bra 	$L__BB29_274;
	ld.global.u32 	%r2271, [%rd23+640];
$L__BB29_274:
	add.s32 	%r1892, %r1874, 192;
	setp.ge.s32 	%p176, %r1892, %r386;
	@%p176 bra 	$L__BB29_276;
	ld.global.u32 	%r2272, [%rd23+768];
$L__BB29_276:
	add.s32 	%r1895, %r1874, 224;
	setp.ge.s32 	%p177, %r1895, %r386;
	@%p177 bra 	$L__BB29_278;
	ld.param.u64 	%rd445, [_ZN3cub18CUB_300001_SM_10006detail10radix_sort29DeviceRadixSortOnesweepKernelINS1_5radix10policy_hubIiiyE10Policy1000ELNS0_9SortOrderE0EiiyiiNS1_21identity_decomposer_tEEEvPT5_SB_PT3_PKSC_PT1_PKSG_PT2_PKSK_T4_iiT6__param_7];
	cvta.to.global.u64 	%rd259, %rd445;
	cvt.s64.s32 	%rd260, %r649;
	add.s64 	%rd261, %rd7, %rd260;
	shl.b64 	%rd262, %rd261, 2;
	add.s64 	%rd263, %rd259, %rd262;
	ld.global.u32 	%r2273, [%rd263+896];
$L__BB29_278:
	add.s32 	%r1899, %r1874, 256;
	setp.ge.s32 	%p178, %r1899, %r386;
	@%p178 bra 	$L__BB29_280;
	ld.param.u64 	%rd446, [_ZN3cub18CUB_300001_SM_10006detail10radix_sort29DeviceRadixSortOnesweepKernelINS1_5radix10policy_hubIiiyE10Policy1000ELNS0_9SortOrderE0EiiyiiNS1_21identity_decomposer_tEEEvPT5_SB_PT3_PKSC_PT1_PKSG_PT2_PKSK_T4_iiT6__param_7];
	cvta.to.global.u64 	%rd264, %rd446;
	cvt.s64.s32 	%rd265, %r649;
	add.s64 	%rd266, %rd7, %rd265;
	shl.b64 	%rd267, %rd266, 2;
	add.s64 	%rd268, %rd264, %rd267;
	ld.global.u32 	%r2274, [%rd268+1024];
$L__BB29_280:
	add.s32 	%r1903, %r1874, 288;
	setp.ge.s32 	%p179, %r1903, %r386;
	@%p179 bra 	$L__BB29_282;
	ld.param.u64 	%rd447, [_ZN3cub18CUB_300001_SM_10006detail10radix_sort29DeviceRadixSortOnesweepKernelINS1_5radix10policy_hubIiiyE10Policy1000ELNS0_9SortOrderE0EiiyiiNS1_21identity_decomposer_tEEEvPT5_SB_PT3_PKSC_PT1_PKSG_PT2_PKSK_T4_iiT6__param_7];
	cvta.to.global.u64 	%rd269, %rd447;
	cvt.s64.s32 	%rd270, %r649;
	add.s64 	%rd271, %rd7, %rd270;
	shl.b64 	%rd272, %rd271, 2;
	add.s64 	%rd273, %rd269, %rd272;
	ld.global.u32 	%r2275, [%rd273+1152];
$L__BB29_282:
	add.s32 	%r1907, %r1874, 320;
	setp.ge.s32 	%p180, %r1907, %r386;
	@%p180 bra 	$L__BB29_284;
	ld.param.u64 	%rd448, [_ZN3cub18CUB_300001_SM_10006detail10radix_sort29DeviceRadixSortOnesweepKernelINS1_5radix10policy_hubIiiyE10Policy1000ELNS0_9SortOrderE0EiiyiiNS1_21identity_decomposer_tEEEvPT5_SB_PT3_PKSC_PT1_PKSG_PT2_PKSK_T4_iiT6__param_7];
	cvta.to.global.u64 	%rd274, %rd448;
	cvt.s64.s32 	%rd275, %r649;
	add.s64 	%rd276, %rd7, %rd275;
	shl.b64 	%rd277, %rd276, 2;
	add.s64 	%rd278, %rd274, %rd277;
	ld.global.u32 	%r2276, [%rd278+1280];
$L__BB29_284:
	add.s32 	%r1911, %r1874, 352;
	setp.ge.s32 	%p181, %r1911, %r386;
	@%p181 bra 	$L__BB29_286;
	ld.param.u64 	%rd449, [_ZN3cub18CUB_300001_SM_10006detail10radix_sort29DeviceRadixSortOnesweepKernelINS1_5radix10policy_hubIiiyE10Policy1000ELNS0_9SortOrderE0EiiyiiNS1_21identity_decomposer_tEEEvPT5_SB_PT3_PKSC_PT1_PKSG_PT2_PKSK_T4_iiT6__param_7];
	cvta.to.global.u64 	%rd279, %rd449;
	mul.lo.s32 	%r1912, %r3, 6528;
	cvt.s64.s32 	%rd280, %r1912;
	add.s64 	%rd281, %rd7, %rd280;
	shl.b64 	%rd282, %rd281, 2;
	add.s64 	%rd283, %rd279, %rd282;
	ld.global.u32 	%r2277, [%rd283+1408];
$L__BB29_286:
	add.s32 	%r1915, %r1874, 384;
	setp.ge.s32 	%p182, %r1915, %r386;
	@%p182 bra 	$L__BB29_288;
	ld.param.u64 	%rd450, [_ZN3cub18CUB_300001_SM_10006detail10radix_sort29DeviceRadixSortOnesweepKernelINS1_5radix10policy_hubIiiyE10Policy1000ELNS0_9SortOrderE0EiiyiiNS1_21identity_decomposer_tEEEvPT5_SB_PT3_PKSC_PT1_PKSG_PT2_PKSK_T4_iiT6__param_7];
	cvta.to.global.u64 	%rd284, %rd450;
	mul.lo.s32 	%r1916, %r3, 6528;
	cvt.s64.s32 	%rd285, %r1916;
	add.s64 	%rd286, %rd7, %rd285;
	shl.b64 	%rd287, %rd286, 2;
	add.s64 	%rd288, %rd284, %rd287;
	ld.global.u32 	%r2278, [%rd288+1536];
$L__BB29_288:
	cvt.u32.u64 	%r1918, %rd7;
	add.s32 	%r1919, %r1918, 416;
	setp.ge.s32 	%p183, %r1919, %r386;
	@%p183 bra 	$L__BB29_290;
	ld.param.u64 	%rd451, [_ZN3cub18CUB_300001_SM_10006detail10radix_sort29DeviceRadixSortOnesweepKernelINS1_5radix10policy_hubIiiyE10Policy1000ELNS0_9SortOrderE0EiiyiiNS1_21identity_decomposer_tEEEvPT5_SB_PT3_PKSC_PT1_PKSG_PT2_PKSK_T4_iiT6__param_7];
	cvta.to.global.u64 	%rd289, %rd451;
	mul.lo.s32 	%r1920, %r3, 6528;
	cvt.s64.s32 	%rd290, %r1920;
	add.s64 	%rd291, %rd7, %rd290;
	shl.b64 	%rd292, %rd291, 2;
	add.s64 	%rd293, %rd289, %rd292;
	ld.global.u32 	%r2279, [%rd293+1664];
$L__BB29_290:
	cvt.u32.u64 	%r1922, %rd7;
	add.s32 	%r1923, %r1922, 448;
	setp.ge.s32 	%p184, %r1923, %r386;
	@%p184 bra 	$L__BB29_292;
	ld.param.u64 	%rd452, [_ZN3cub18CUB_300001_SM_10006detail10radix_sort29DeviceRadixSortOnesweepKernelINS1_5radix10policy_hubIiiyE10Policy1000ELNS0_9SortOrderE0EiiyiiNS1_21identity_decomposer_tEEEvPT5_SB_PT3_PKSC_PT1_PKSG_PT2_PKSK_T4_iiT6__param_7];
	cvta.to.global.u64 	%rd294, %rd452;
	mul.lo.s32 	%r1924, %r3, 6528;
	cvt.s64.s32 	%rd295, %r1924;
	add.s64 	%rd296, %rd7, %rd295;
	shl.b64 	%rd297, %rd296, 2;
	add.s64 	%rd298, %rd294, %rd297;
	ld.global.u32 	%r2280, [%rd298+1792];
$L__BB29_292:
	cvt.u32.u64 	%r1926, %rd7;
	add.s32 	%r1927, %r1926, 480;
	setp.ge.s32 	%p185, %r1927, %r386;
	@%p185 bra 	$L__BB29_294;
	ld.param.u64 	%rd453, [_ZN3cub18CUB_300001_SM_10006detail10radix_sort29DeviceRadixSortOnesweepKernelINS1_5radix10policy_hubIiiyE10Policy1000ELNS0_9SortOrderE0EiiyiiNS1_21identity_decomposer_tEEEvPT5_SB_PT3_PKSC_PT1_PKSG_PT2_PKSK_T4_iiT6__param_7];
	cvta.to.global.u64 	%rd299, %rd453;
	mul.lo.s32 	%r1928, %r3, 6528;
	cvt.s64.s32 	%rd300, %r1928;
	add.s64 	%rd301, %rd7, %rd300;
	shl.b64 	%rd302, %rd301, 2;
	add.s64 	%rd303, %rd299, %rd302;
	ld.global.u32 	%r2281, [%rd303+1920];
$L__BB29_294:
	cvt.u32.u64 	%r1930, %rd7;
	add.s32 	%r1931, %r1930, 512;
	setp.ge.s32 	%p186, %r1931, %r386;
	@%p186 bra 	$L__BB29_296;
	ld.param.u64 	%rd454, [_ZN3cub18CUB_300001_SM_10006detail10radix_sort29DeviceRadixSortOnesweepKernelINS1_5radix10policy_hubIiiyE10Policy1000ELNS0_9SortOrderE0EiiyiiNS1_21identity_decomposer_tEEEvPT5_SB_PT3_PKSC_PT1_PKSG_PT2_PKSK_T4_iiT6__param_7];
	cvta.to.global.u64 	%rd304, %rd454;
	mov.u32 	%r1932, %tid.x;
	and.b32  	%r1933, %r1932, 992;
	mul.lo.s32 	%r1934, %r1933, 17;
	and.b32  	%r1935, %r1932, 31;
	or.b32  	%r1936, %r1934, %r1935;
	cvt.u64.u32 	%rd305, %r1936;
	mul.lo.s32 	%r1937, %r3, 6528;
	cvt.s64.s32 	%rd306, %r1937;
	add.s64 	%rd307, %rd305, %rd306;
	shl.b64 	%rd308, %rd307, 2;
	add.s64 	%rd309, %rd304, %rd308;
	ld.global.u32 	%r2282, [%rd309+2048];
$L__BB29_296:
	ld.param.u32 	%r2092, [_ZN3cub18CUB_300001_SM_10006detail10radix_sort29DeviceRadixSortOnesweepKernelINS1_5radix10policy_hubIiiyE10Policy1000ELNS0_9SortOrderE0EiiyiiNS1_21identity_decomposer_tEEEvPT5_SB_PT3_PKSC_PT1_PKSG_PT2_PKSK_T4_iiT6__param_8];
	ld.param.u64 	%rd441, [_ZN3cub18CUB_300001_SM_10006detail10radix_sort29DeviceRadixSortOnesweepKernelINS1_5radix10policy_hubIiiyE10Policy1000ELNS0_9SortOrderE0EiiyiiNS1_21identity_decomposer_tEEEvPT5_SB_PT3_PKSC_PT1_PKSG_PT2_PKSK_T4_iiT6__param_6];
	cvta.to.global.u64 	%rd24, %rd441;
	mov.u32 	%r437, %tid.x;
	cvt.u64.u32 	%rd25, %r437;
	shl.b32 	%r1938, %r437, 2;
	mov.u32 	%r1939, _ZZN3cub18CUB_300001_SM_10006detail10radix_sort29DeviceRadixSortOnesweepKernelINS1_5radix10policy_hubIiiyE10Policy1000ELNS0_9SortOrderE0EiiyiiNS1_21identity_decomposer_tEEEvPT5_SB_PT3_PKSC_PT1_PKSG_PT2_PKSK_T4_iiT6_E1s;
	add.s32 	%r438, %r1939, %r1938;
	mad.lo.s32 	%r1940, %r3, 6528, 6528;
	setp.gt.s32 	%p187, %r1940, %r2092;
	bar.sync 	0;
	st.shared.u32 	[%r323+-4], %r2266;
	st.shared.u32 	[%r324+-4], %r2267;
	st.shared.u32 	[%r325+-4], %r2268;
	st.shared.u32 	[%r326+-4], %r2269;
	st.shared.u32 	[%r327+-4], %r2270;
	st.shared.u32 	[%r328+-4], %r2271;
	st.shared.u32 	[%r329+-4], %r2272;
	st.shared.u32 	[%r330+-4], %r2273;
	st.shared.u32 	[%r331+-4], %r2274;
	st.shared.u32 	[%r332+-4], %r2275;
	st.shared.u32 	[%r333+-4], %r2276;
	st.shared.u32 	[%r334+-4], %r2277;
	st.shared.u32 	[%r335+-4], %r2278;
	st.shared.u32 	[%r336+-4], %r2279;
	st.shared.u32 	[%r337+-4], %r2280;
	st.shared.u32 	[%r338+-4], %r2281;
	st.shared.u32 	[%r339+-4], %r2282;
	bar.sync 	0;
	@%p187 bra 	$L__BB29_298;
	ld.shared.u32 	%r1941, [%r438];
	shl.b32 	%r1942, %r352, 3;
	add.s32 	%r1944, %r1939, 26112;
	add.s32 	%r1945, %r1944, %r1942;
	ld.shared.u64 	%rd310, [%r1945];
	add.s64 	%rd311, %rd310, %rd25;
	shl.b64 	%rd312, %rd311, 2;
	add.s64 	%rd313, %rd24, %rd312;
	st.global.u32 	[%rd313], %r1941;
	bar.warp.sync 	-1;
	ld.shared.u32 	%r1946, [%r438+1536];
	shl.b32 	%r1947, %r353, 3;
	add.s32 	%r1948, %r1944, %r1947;
	ld.shared.u64 	%rd314, [%r1948];
	add.s64 	%rd315, %rd314, %rd25;
	shl.b64 	%rd316, %rd315, 2;
	add.s64 	%rd317, %rd24, %rd316;
	st.global.u32 	[%rd317+1536], %r1946;
	bar.warp.sync 	-1;
	ld.shared.u32 	%r1949, [%r438+3072];
	shl.b32 	%r1950, %r354, 3;
	add.s32 	%r1951, %r1944, %r1950;
	ld.shared.u64 	%rd318, [%r1951];
	add.s64 	%rd319, %rd318, %rd25;
	shl.b64 	%rd320, %rd319, 2;
	add.s64 	%rd321, %rd24, %rd320;
	st.global.u32 	[%rd321+3072], %r1949;
	bar.warp.sync 	-1;
	ld.shared.u32 	%r1952, [%r438+4608];
	shl.b32 	%r1953, %r355, 3;
	add.s32 	%r1954, %r1944, %r1953;
	ld.shared.u64 	%rd322, [%r1954];
	add.s64 	%rd323, %rd322, %rd25;
	shl.b64 	%rd324, %rd323, 2;
	add.s64 	%rd325, %rd24, %rd324;
	st.global.u32 	[%rd325+4608], %r1952;
	bar.warp.sync 	-1;
	ld.shared.u32 	%r1955, [%r438+6144];
	shl.b32 	%r1956, %r356, 3;
	add.s32 	%r1957, %r1944, %r1956;
	ld.shared.u64 	%rd326, [%r1957];
	add.s64 	%rd327, %rd326, %rd25;
	shl.b64 	%rd328, %rd327, 2;
	add.s64 	%rd329, %rd24, %rd328;
	st.global.u32 	[%rd329+6144], %r1955;
	bar.warp.sync 	-1;
	ld.shared.u32 	%r1958, [%r438+7680];
	shl.b32 	%r1959, %r357, 3;
	add.s32 	%r1960, %r1944, %r1959;
	ld.shared.u64 	%rd330, [%r1960];
	add.s64 	%rd331, %rd330, %rd25;
	shl.b64 	%rd332, %rd331, 2;
	add.s64 	%rd333, %rd24, %rd332;
	st.global.u32 	[%rd333+7680], %r1958;
	bar.warp.sync 	-1;
	ld.shared.u32 	%r1961, [%r438+9216];
	shl.b32 	%r1962, %r358, 3;
	add.s32 	%r1963, %r1944, %r1962;
	ld.shared.u64 	%rd334, [%r1963];
	add.s64 	%rd335, %rd334, %rd25;
	shl.b64 	%rd336, %rd335, 2;
	add.s64 	%rd337, %rd24, %rd336;
	st.global.u32 	[%rd337+9216], %r1961;
	bar.warp.sync 	-1;
	ld.shared.u32 	%r1964, [%r438+10752];
	shl.b32 	%r1965, %r359, 3;
	add.s32 	%r1966, %r1944, %r1965;
	ld.shared.u64 	%rd338, [%r1966];
	add.s64 	%rd339, %rd338, %rd25;
	shl.b64 	%rd340, %rd339, 2;
	add.s64 	%rd341, %rd24, %rd340;
	st.global.u32 	[%rd341+10752], %r1964;
	bar.warp.sync 	-1;
	ld.shared.u32 	%r1967, [%r438+12288];
	shl.b32 	%r1968, %r360, 3;
	add.s32 	%r1969, %r1944, %r1968;
	ld.shared.u64 	%rd342, [%r1969];
	add.s64 	%rd343, %rd342, %rd25;
	shl.b64 	%rd344, %rd343, 2;
	add.s64 	%rd345, %rd24, %rd344;
	st.global.u32 	[%rd345+12288], %r1967;
	bar.warp.sync 	-1;
	ld.shared.u32 	%r1970, [%r438+13824];
	shl.b32 	%r1971, %r361, 3;
	add.s32 	%r1972, %r1944, %r1971;
	ld.shared.u64 	%rd346, [%r1972];
	add.s64 	%rd347, %rd346, %rd25;
	shl.b64 	%rd348, %rd347, 2;
	add.s64 	%rd349, %rd24, %rd348;
	st.global.u32 	[%rd349+13824], %r1970;
	bar.warp.sync 	-1;
	ld.shared.u32 	%r1973, [%r438+15360];
	shl.b32 	%r1974, %r362, 3;
	add.s32 	%r1975, %r1944, %r1974;
	ld.shared.u64 	%rd350, [%r1975];
	add.s64 	%rd351, %rd350, %rd25;
	shl.b64 	%rd352, %rd351, 2;
	add.s64 	%rd353, %rd24, %rd352;
	st.global.u32 	[%rd353+15360], %r1973;
	bar.warp.sync 	-1;
	ld.shared.u32 	%r1976, [%r438+16896];
	shl.b32 	%r1977, %r363, 3;
	add.s32 	%r1978, %r1944, %r1977;
	ld.shared.u64 	%rd354, [%r1978];
	add.s64 	%rd355, %rd354, %rd25;
	shl.b64 	%rd356, %rd355, 2;
	add.s64 	%rd357, %rd24, %rd356;
	st.global.u32 	[%rd357+16896], %r1976;
	bar.warp.sync 	-1;
	ld.shared.u32 	%r1979, [%r438+18432];
	shl.b32 	%r1980, %r364, 3;
	add.s32 	%r1981, %r1944, %r1980;
	ld.shared.u64 	%rd358, [%r1981];
	add.s64 	%rd359, %rd358, %rd25;
	shl.b64 	%rd360, %rd359, 2;
	add.s64 	%rd361, %rd24, %rd360;
	st.global.u32 	[%rd361+18432], %r1979;
	bar.warp.sync 	-1;
	ld.shared.u32 	%r1982, [%r438+19968];
	shl.b32 	%r1983, %r365, 3;
	add.s32 	%r1984, %r1944, %r1983;
	ld.shared.u64 	%rd362, [%r1984];
	add.s64 	%rd363, %rd362, %rd25;
	shl.b64 	%rd364, %rd363, 2;
	add.s64 	%rd365, %rd24, %rd364;
	st.global.u32 	[%rd365+19968], %r1982;
	bar.warp.sync 	-1;
	ld.shared.u32 	%r1985, [%r438+21504];
	shl.b32 	%r1986, %r366, 3;
	add.s32 	%r1987, %r1944, %r1986;
	ld.shared.u64 	%rd366, [%r1987];
	add.s64 	%rd367, %rd366, %rd25;
	shl.b64 	%rd368, %rd367, 2;
	add.s64 	%rd369, %rd24, %rd368;
	st.global.u32 	[%rd369+21504], %r1985;
	bar.warp.sync 	-1;
	ld.shared.u32 	%r1988, [%r438+23040];
	shl.b32 	%r1989, %r367, 3;
	add.s32 	%r1990, %r1944, %r1989;
	ld.shared.u64 	%rd370, [%r1990];
	add.s64 	%rd371, %rd370, %rd25;
	shl.b64 	%rd372, %rd371, 2;
	add.s64 	%rd373, %rd24, %rd372;
	st.global.u32 	[%rd373+23040], %r1988;
	bar.warp.sync 	-1;
	ld.shared.u32 	%r1991, [%r438+24576];
	shl.b32 	%r1992, %r368, 3;
	add.s32 	%r1993, %r1944, %r1992;
	ld.shared.u64 	%rd374, [%r1993];
	add.s64 	%rd375, %rd374, %rd25;
	shl.b64 	%rd376, %rd375, 2;
	add.s64 	%rd377, %rd24, %rd376;
	st.global.u32 	[%rd377+24576], %r1991;
	bar.warp.sync 	-1;
	bra.uni 	$L__BB29_333;
$L__BB29_298:
	ld.param.u32 	%r2093, [_ZN3cub18CUB_300001_SM_10006detail10radix_sort29DeviceRadixSortOnesweepKernelINS1_5radix10policy_hubIiiyE10Policy1000ELNS0_9SortOrderE0EiiyiiNS1_21identity_decomposer_tEEEvPT5_SB_PT3_PKSC_PT1_PKSG_PT2_PKSK_T4_iiT6__param_8];
	mad.lo.s32 	%r439, %r3, -6528, %r2093;
	shl.b32 	%r1994, %r352, 3;
	add.s32 	%r1996, %r1939, %r1994;
	ld.shared.u64 	%rd26, [%r1996+26112];
	setp.ge.s32 	%p188, %r437, %r439;
	@%p188 bra 	$L__BB29_300;
	ld.shared.u32 	%r1997, [%r438];
	add.s64 	%rd378, %rd26, %rd25;
	shl.b64 	%rd379, %rd378, 2;
	add.s64 	%rd380, %rd24, %rd379;
	st.global.u32 	[%rd380], %r1997;
$L__BB29_300:
	bar.warp.sync 	-1;
	shl.b32 	%r1998, %r353, 3;
	add.s32 	%r2000, %r1939, %r1998;
	ld.shared.u64 	%rd27, [%r2000+26112];
	add.s32 	%r2001, %r437, 384;
	setp.ge.s32 	%p189, %r2001, %r439;
	@%p189 bra 	$L__BB29_302;
	ld.shared.u32 	%r2002, [%r438+1536];
	add.s64 	%rd381, %rd27, %rd25;
	shl.b64 	%rd382, %rd381, 2;
	add.s64 	%rd383, %rd24, %rd382;
	st.global.u32 	[%rd383+1536], %r2002;
$L__BB29_302:
	bar.warp.sync 	-1;
	shl.b32 	%r2003, %r354, 3;
	add.s32 	%r2005, %r1939, %r2003;
	ld.shared.u64 	%rd28, [%r2005+26112];
	add.s32 	%r2006, %r437, 768;
	setp.ge.s32 	%p190, %r2006, %r439;
	@%p190 bra 	$L__BB29_304;
	ld.shared.u32 	%r2007, [%r438+3072];
	add.s64 	%rd384, %rd28, %rd25;
	shl.b64 	%rd385, %rd384, 2;
	add.s64 	%rd386, %rd24, %rd385;
	st.global.u32 	[%rd386+3072], %r2007;
$L__BB29_304:
	bar.warp.sync 	-1;
	shl.b32 	%r2008, %r355, 3;
	add.s32 	%r2010, %r1939, %r2008;
	ld.shared.u64 	%rd29, [%r2010+26112];
	add.s32 	%r2011, %r437, 1152;
	setp.ge.s32 	%p191, %r2011, %r439;
	@%p191 bra 	$L__BB29_306;
	ld.shared.u32 	%r2012, [%r438+4608];
	add.s64 	%rd387, %rd29, %rd25;
	shl.b64 	%rd388, %rd387, 2;
	add.s64 	%rd389, %rd24, %rd388;
	st.global.u32 	[%rd389+4608], %r2012;
$L__BB29_306:
	bar.warp.sync 	-1;
	shl.b32 	%r2013, %r356, 3;
	add.s32 	%r2015, %r1939, %r2013;
	ld.shared.u64 	%rd30, [%r2015+26112];
	add.s32 	%r2016, %r437, 1536;
	setp.ge.s32 	%p192, %r2016, %r439;
	@%p192 bra 	$L__BB29_308;
	ld.shared.u32 	%r2017, [%r438+6144];
	add.s64 	%rd390, %rd30, %rd25;
	shl.b64 	%rd391, %rd390, 2;
	add.s64 	%rd392, %rd24, %rd391;
	st.global.u32 	[%rd392+6144], %r2017;
$L__BB29_308:
	bar.warp.sync 	-1;
	shl.b32 	%r2018, %r357, 3;
	add.s32 	%r2020, %r1939, %r2018;
	ld.shared.u64 	%rd31, [%r2020+26112];
	add.s32 	%r2021, %r437, 1920;
	setp.ge.s32 	%p193, %r2021, %r439;
	@%p193 bra 	$L__BB29_310;
	ld.shared.u32 	%r2022, [%r438+7680];
	add.s64 	%rd393, %rd31, %rd25;
	shl.b64 	%rd394, %rd393, 2;
	add.s64 	%rd395, %rd24, %rd394;
	st.global.u32 	[%rd395+7680], %r2022;
$L__BB29_310:
	bar.warp.sync 	-1;
	shl.b32 	%r2023, %r358, 3;
	add.s32 	%r2025, %r1939, %r2023;
	ld.shared.u64 	%rd32, [%r2025+26112];
	add.s32 	%r2026, %r437, 2304;
	setp.ge.s32 	%p194, %r2026, %r439;
	@%p194 bra 	$L__BB29_312;
	ld.shared.u32 	%r2027, [%r438+9216];
	add.s64 	%rd396, %rd32, %rd25;
	shl.b64 	%rd397, %rd396, 2;
	add.s64 	%rd398, %rd24, %rd397;
	st.global.u32 	[%rd398+9216], %r2027;
$L__BB29_312:
	bar.warp.sync 	-1;
	shl.b32 	%r2028, %r359, 3;
	add.s32 	%r2030, %r1939, %r2028;
	ld.shared.u64 	%rd33, [%r2030+26112];
	add.s32 	%r2031, %r437, 2688;
	setp.ge.s32 	%p195, %r2031, %r439;
	@%p195 bra 	$L__BB29_314;
	ld.shared.u32 	%r2032, [%r438+10752];
	add.s64 	%rd399, %rd33, %rd25;
	shl.b64 	%rd400, %rd399, 2;
	add.s64 	%rd401, %rd24, %rd400;
	st.global.u32 	[%rd401+10752], %r2032;
$L__BB29_314:
	bar.warp.sync 	-1;
	shl.b32 	%r2033, %r360, 3;
	add.s32 	%r2035, %r1939, %r2033;
	ld.shared.u64 	%rd34, [%r2035+26112];
	or.b32  	%r2036, %r437, 3072;
	setp.ge.s32 	%p196, %r2036, %r439;
	@%p196 bra 	$L__BB29_316;
	ld.shared.u32 	%r2037, [%r438+12288];
	add.s64 	%rd402, %rd34, %rd25;
	shl.b64 	%rd403, %rd402, 2;
	add.s64 	%rd404, %rd24, %rd403;
	st.global.u32 	[%rd404+12288], %r2037;
$L__BB29_316:
	bar.warp.sync 	-1;
	shl.b32 	%r2038, %r361, 3;
	add.s32 	%r2040, %r1939, %r2038;
	ld.shared.u64 	%rd35, [%r2040+26112];
	add.s32 	%r2041, %r437, 3456;
	setp.ge.s32 	%p197, %r2041, %r439;
	@%p197 bra 	$L__BB29_318;
	ld.shared.u32 	%r2042, [%r438+13824];
	add.s64 	%rd405, %rd35, %rd25;
	shl.b64 	%rd406, %rd405, 2;
	add.s64 	%rd407, %rd24, %rd406;
	st.global.u32 	[%rd407+13824], %r2042;
$L__BB29_318:
	bar.warp.sync 	-1;
	shl.b32 	%r2043, %r362, 3;
	add.s32 	%r2045, %r1939, %r2043;
	ld.shared.u64 	%rd36, [%r2045+26112];
	add.s32 	%r2046, %r437, 3840;
	setp.ge.s32 	%p198, %r2046, %r439;
	@%p198 bra 	$L__BB29_320;
	ld.shared.u32 	%r2047, [%r438+15360];
	add.s64 	%rd408, %rd36, %rd25;
	shl.b64 	%rd409, %rd408, 2;
	add.s64 	%rd410, %rd24, %rd409;
	st.global.u32 	[%rd410+15360], %r2047;
$L__BB29_320:
	bar.warp.sync 	-1;
	shl.b32 	%r2048, %r363, 3;
	add.s32 	%r2050, %r1939, %r2048;
	ld.shared.u64 	%rd37, [%r2050+26112];
	add.s32 	%r2051, %r437, 4224;
	setp.ge.s32 	%p199, %r2051, %r439;
	@%p199 bra 	$L__BB29_322;
	ld.shared.u32 	%r2052, [%r438+16896];
	add.s64 	%rd411, %rd37, %rd25;
	shl.b64 	%rd412, %rd411, 2;
	add.s64 	%rd413, %rd24, %rd412;
	st.global.u32 	[%rd413+16896], %r2052;
$L__BB29_322:
	bar.warp.sync 	-1;
	shl.b32 	%r2053, %r364, 3;
	add.s32 	%r2055, %r1939, %r2053;
	ld.shared.u64 	%rd38, [%r2055+26112];
	add.s32 	%r2056, %r437, 4608;
	setp.ge.s32 	%p200, %r2056, %r439;
	@%p200 bra 	$L__BB29_324;
	ld.shared.u32 	%r2057, [%r438+18432];
	add.s64 	%rd414, %rd38, %rd25;
	shl.b64 	%rd415, %rd414, 2;
	add.s64 	%rd416, %rd24, %rd415;
	st.global.u32 	[%rd416+18432], %r2057;
$L__BB29_324:
	bar.warp.sync 	-1;
	shl.b32 	%r2058, %r365, 3;
	add.s32 	%r2060, %r1939, %r2058;
	ld.shared.u64 	%rd39, [%r2060+26112];
	add.s32 	%r2061, %r437, 4992;
	setp.ge.s32 	%p201, %r2061, %r439;
	@%p201 bra 	$L__BB29_326;
	ld.shared.u32 	%r2062, [%r438+19968];
	add.s64 	%rd417, %rd39, %rd25;
	shl.b64 	%rd418, %rd417, 2;
	add.s64 	%rd419, %rd24, %rd418;
	st.global.u32 	[%rd419+19968], %r2062;
$L__BB29_326:
	bar.warp.sync 	-1;
	shl.b32 	%r2063, %r366, 3;
	add.s32 	%r2065, %r1939, %r2063;
	ld.shared.u64 	%rd40, [%r2065+26112];
	add.s32 	%r2066, %r437, 5376;
	setp.ge.s32 	%p202, %r2066, %r439;
	@%p202 bra 	$L__BB29_328;
	ld.shared.u32 	%r2067, [%r438+21504];
	add.s64 	%rd420, %rd40, %rd25;
	shl.b64 	%rd421, %rd420, 2;
	add.s64 	%rd422, %rd24, %rd421;
	st.global.u32 	[%rd422+21504], %r2067;
$L__BB29_328:
	bar.warp.sync 	-1;
	shl.b32 	%r2068, %r367, 3;
	add.s32 	%r2070, %r1939, %r2068;
	ld.shared.u64 	%rd41, [%r2070+26112];
	add.s32 	%r2071, %r437, 5760;
	setp.ge.s32 	%p203, %r2071, %r439;
	@%p203 bra 	$L__BB29_330;
	ld.shared.u32 	%r2072, [%r438+23040];
	add.s64 	%rd423, %rd41, %rd25;
	shl.b64 	%rd424, %rd423, 2;
	add.s64 	%rd425, %rd24, %rd424;
	st.global.u32 	[%rd425+23040], %r2072;
$L__BB29_330:
	bar.warp.sync 	-1;
	shl.b32 	%r2073, %r368, 3;
	add.s32 	%r2075, %r1939, %r2073;
	ld.shared.u64 	%rd426, [%r2075+26112];
	add.s64 	%rd42, %rd426, %rd25;
	or.b32  	%r2076, %r437, 6144;
	setp.ge.s32 	%p204, %r2076, %r439;
	@%p204 bra 	$L__BB29_332;
	ld.shared.u32 	%r2077, [%r438+24576];
	shl.b64 	%rd427, %rd42, 2;
	add.s64 	%rd428, %rd24, %rd427;
	st.global.u32 	[%rd428+24576], %r2077;
$L__BB29_332:
	bar.warp.sync 	-1;
$L__BB29_333:
	ret;

}


// ===== COMPILED SASS (sm_100) =====

	.target	sm_100

	.elftype	@"ET_EXEC"


//--------------------- .note.nv.tkinfo           --------------------------
	.section	.note.nv.tkinfo,"",@"SHT_NOTE"
	.sectionflags	@"SHF_NOTE_NV_TKINFO"
	.tkinfo
        /*0018*/ 	.word	0x00000002
        /*0030*/ 	.string	""
        /*0030*/ 	.string	"ptxas"
        /*0030*/ 	.string	"Cuda compilation tools, release 13.0, V13.0.88"
        /*0030*/ 	.string	"Build cuda_13.0.r13.0/compiler.36424714_0"
        /*0030*/ 	.string	"-arch sm_100 -m 64 "



//--------------------- .note.nv.cuinfo           --------------------------
	.section	.note.nv.cuinfo,"",@"SHT_NOTE"
	.sectionflags	@"SHF_NOTE_NV_CUINFO"
        /*0018*/ 	.short	0x0002
        /*001a*/ 	.short	0x0064
        /*001c*/ 	.short	0x0082
	.zero		2


//--------------------- .nv.info                  --------------------------
	.section	.nv.info,"",@"SHT_CUDA_INFO"
	.align	4


	//----- nvinfo : EIATTR_REGCOUNT
	.align		4
        /*0000*/ 	.byte	0x04, 0x2f
        /*0002*/ 	.short	(.L_47 - .L_46)
	.align		4
.L_46:
        /*0004*/ 	.word	index@(_Z11mapFunctionPiPfS0_S0_S0_)
        /*0008*/ 	.word	0x00000018


	//----- nvinfo : EIATTR_FRAME_SIZE
	.align		4
.L_47:
        /*000c*/ 	.byte	0x04, 0x11
        /*000e*/ 	.short	(.L_49 - .L_48)
	.align		4
.L_48:
        /*0010*/ 	.word	index@($__internal_6_$__cuda_sm20_sqrt_rn_f32_slowpath)
        /*0014*/ 	.word	0x00000028


	//----- nvinfo : EIATTR_FRAME_SIZE
	.align		4
.L_49:
        /*0018*/ 	.byte	0x04, 0x11
        /*001a*/ 	.short	(.L_51 - .L_50)
	.align		4
.L_50:
        /*001c*/ 	.word	index@(_Z11mapFunctionPiPfS0_S0_S0_)
        /*0020*/ 	.word	0x00000028


	//----- nvinfo : EIATTR_REGCOUNT
	.align		4
.L_51:
        /*0024*/ 	.byte	0x04, 0x2f
        /*0026*/ 	.short	(.L_53 - .L_52)
	.align		4
.L_52:
        /*0028*/ 	.word	index@(_ZN6thrust24THRUST_300001_SM_1000_NS8cuda_cub4core6detail13_kernel_agentINS1_15__reduce_by_key9InitAgentIN3cub18CUB_300001_SM_100024ReduceByKeyScanTileStateIfiLb1EEEiPiEEJSA_iSB_EEEvDpT0_)
        /*002c*/ 	.word	0x0000000e


	//----- nvinfo : EIATTR_FRAME_SIZE
	.align		4
.L_53:
        /*0030*/ 	.byte	0x04, 0x11
        /*0032*/ 	.short	(.L_55 - .L_54)
	.align		4
.L_54:
        /*0034*/ 	.word	index@(_ZN6thrust24THRUST_300001_SM_1000_NS8cuda_cub4core6detail13_kernel_agentINS1_15__reduce_by_key9InitAgentIN3cub18CUB_300001_SM_100024ReduceByKeyScanTileStateIfiLb1EEEiPiEEJSA_iSB_EEEvDpT0_)
        /*0038*/ 	.word	0x00000000


	//----- nvinfo : EIATTR_REGCOUNT
	.align		4
.L_55:
        /*003c*/ 	.byte	0x04, 0x2f
        /*003e*/ 	.short	(.L_57 - .L_56)
	.align		4
.L_56:
        /*0040*/ 	.word	index@(_ZN6thrust24THRUST_300001_SM_1000_NS8cuda_cub4core6detail13_kernel_agentINS1_15__reduce_by_key16ReduceByKeyAgentINS0_6detail15normal_iteratorINS0_10device_ptrIiEEEENS8_INS9_IfEEEESB_SD_N4cuda3std3__48equal_toIiEENSG_4plusIfEEPiiEEJSB_SD_SB_SD_SL_N3cub18CUB_300001_SM_100024ReduceByKeyScanTileStateIfiLb1EEESI_SK_iiEEEvDpT0_)
        /*0044*/ 	.word	0x0000003c


	//----- nvinfo : EIATTR_FRAME_SIZE
	.align		4
.L_57:
        /*0048*/ 	.byte	0x04, 0x11
        /*004a*/ 	.short	(.L_59 - .L_58)
	.align		4
.L_58:
        /*004c*/ 	.word	index@(_ZN6thrust24THRUST_300001_SM_1000_NS8cuda_cub4core6detail13_kernel_agentINS1_15__reduce_by_key16ReduceByKeyAgentINS0_6detail15normal_iteratorINS0_10device_ptrIiEEEENS8_INS9_IfEEEESB_SD_N4cuda3std3__48equal_toIiEENSG_4plusIfEEPiiEEJSB_SD_SB_SD_SL_N3cub18CUB_300001_SM_100024ReduceByKeyScanTileStateIfiLb1EEESI_SK_iiEEEvDpT0_)
        /*0050*/ 	.word	0x00000000


	//----- nvinfo : EIATTR_REGCOUNT
	.align		4
.L_59:
        /*0054*/ 	.byte	0x04, 0x2f
        /*0056*/ 	.short	(.L_61 - .L_60)
	.align		4
.L_60:
        /*0058*/ 	.word	index@(_ZN6thrust24THRUST_300001_SM_1000_NS8cuda_cub4core6detail13_kernel_agentINS1_15__reduce_by_key9InitAgentIN3cub18CUB_300001_SM_100024ReduceByKeyScanTileStateIflLb1EEElPlEEJSA_lSB_EEEvDpT0_)
        /*005c*/ 	.word	0x0000000e


	//----- nvinfo : EIATTR_FRAME_SIZE
	.align		4
.L_61:
        /*0060*/ 	.byte	0x04, 0x11
        /*0062*/ 	.short	(.L_63 - .L_62)
	.align		4
.L_62:
        /*0064*/ 	.word	index@(_ZN6thrust24THRUST_300001_SM_1000_NS8cuda_cub4core6detail13_kernel_agentINS1_15__reduce_by_key9InitAgentIN3cub18CUB_300001_SM_100024ReduceByKeyScanTileStateIflLb1EEElPlEEJSA_lSB_EEEvDpT0_)
        /*0068*/ 	.word	0x00000000


	//----- nvinfo : EIATTR_REGCOUNT
	.align		4
.L_63:
        /*006c*/ 	.byte	0x04, 0x2f
        /*006e*/ 	.short	(.L_65 - .L_64)
	.align		4
.L_64:
        /*0070*/ 	.word	index@(_ZN6thrust24THRUST_300001_SM_1000_NS8cuda_cub4core6detail13_kernel_agentINS1_15__reduce_by_key16ReduceByKeyAgentINS0_6detail15normal_iteratorINS0_10device_ptrIiEEEENS8_INS9_IfEEEESB_SD_N4cuda3std3__48equal_toIiEENSG_4plusIfEEPllEEJSB_SD_SB_SD_SL_N3cub18CUB_300001_SM_100024ReduceByKeyScanTileStateIflLb1EEESI_SK_llEEEvDpT0_)
        /*0074*/ 	.word	0x00000039


	//----- nvinfo : EIATTR_FRAME_SIZE
	.align		4
.L_65:
        /*0078*/ 	.byte	0x04, 0x11
        /*007a*/ 	.short	(.L_67 - .L_66)
	.align		4
.L_66:
        /*007c*/ 	.word	index@(_ZN6thrust24THRUST_300001_SM_1000_NS8cuda_cub4core6detail13_kernel_agentINS1_15__reduce_by_key16ReduceByKeyAgentINS0_6detail15normal_iteratorINS0_10device_ptrIiEEEENS8_INS9_IfEEEESB_SD_N4cuda3std3__48equal_toIiEENSG_4plusIfEEPllEEJSB_SD_SB_SD_SL_N3cub18CUB_300001_SM_100024ReduceByKeyScanTileStateIflLb1EEESI_SK_llEEEvDpT0_)
        /*0080*/ 	.word	0x00000000


	//----- nvinfo : EIATTR_REGCOUNT
	.align		4
.L_67:
        /*0084*/ 	.byte	0x04, 0x2f
        /*0086*/ 	.short	(.L_69 - .L_68)
	.align		4
.L_68:
        /*0088*/ 	.word	index@(_ZN3cub18CUB_300001_SM_10006detail11EmptyKernelIvEEvv)
        /*008c*/ 	.word	0x00000004


	//----- nvinfo : EIATTR_FRAME_SIZE
	.align		4
.L_69:
        /*0090*/ 	.byte	0x04, 0x11
        /*0092*/ 	.short	(.L_71 - .L_70)
	.align		4
.L_70:
        /*0094*/ 	.word	index@(_ZN3cub18CUB_300001_SM_10006detail11EmptyKernelIvEEvv)
        /*0098*/ 	.word	0x00000000


	//----- nvinfo : EIATTR_REGCOUNT
	.align		4
.L_71:
        /*009c*/ 	.byte	0x04, 0x2f
        /*009e*/ 	.short	(.L_73 - .L_72)
	.align		4
.L_72:
        /*00a0*/ 	.word	index@(_ZN3cub18CUB_300001_SM_10006detail6reduce28DeviceReduceSingleTileKernelINS2_10policy_hubIN4cuda3std3__45tupleIJblEEEjN6thrust24THRUST_300001_SM_1000_NS8cuda_cub9__find_if7functorIS9_EEE10Policy1000ENSB_12zip_iteratorINS8_IJNSD_26transform_input_iterator_tIbNSC_6detail35transform_pair_of_input_iterators_tIbNSB_6detail15normal_iteratorINSB_10device_ptrIiEEEESQ_NS7_8equal_toIiEEEENS7_10__not_fn_tINS7_10__identityEEEEENSB_17counting_iteratorIlNSB_11use_defaultESZ_SZ_EEEEEEEPS9_jSF_S9_S9_SV_EEvT0_T1_T2_T3_T4_T6_)
        /*00a4*/ 	.word	0x00000030


	//----- nvinfo : EIATTR_FRAME_SIZE
	.align		4
.L_73:
        /*00a8*/ 	.byte	0x04, 0x11
        /*00aa*/ 	.short	(.L_75 - .L_74)
	.align		4
.L_74:
        /*00ac*/ 	.word	index@(_ZN3cub18CUB_300001_SM_10006detail6reduce28DeviceReduceSingleTileKernelINS2_10policy_hubIN4cuda3std3__45tupleIJblEEEjN6thrust24THRUST_300001_SM_1000_NS8cuda_cub9__find_if7functorIS9_EEE10Policy1000ENSB_12zip_iteratorINS8_IJNSD_26transform_input_iterator_tIbNSC_6detail35transform_pair_of_input_iterators_tIbNSB_6detail15normal_iteratorINSB_10device_ptrIiEEEESQ_NS7_8equal_toIiEEEENS7_10__not_fn_tINS7_10__identityEEEEENSB_17counting_iteratorIlNSB_11use_defaultESZ_SZ_EEEEEEEPS9_jSF_S9_S9_SV_EEvT0_T1_T2_T3_T4_T6_)
        /*00b0*/ 	.word	0x00000000


	//----- nvinfo : EIATTR_REGCOUNT
	.align		4
.L_75:
        /*00b4*/ 	.byte	0x04, 0x2f
        /*00b6*/ 	.short	(.L_77 - .L_76)
	.align		4
.L_76:
        /*00b8*/ 	.word	index@(_ZN3cub18CUB_300001_SM_10006detail6reduce18DeviceReduceKernelINS2_10policy_hubIN4cuda3std3__45tupleIJblEEEjN6thrust24THRUST_300001_SM_1000_NS8cuda_cub9__find_if7functorIS9_EEE10Policy1000ENSB_12zip_iteratorINS8_IJNSD_26transform_input_iterator_tIbNSC_6detail35transform_pair_of_input_iterators_tIbNSB_6detail15normal_iteratorINSB_10device_ptrIiEEEESQ_NS7_8equal_toIiEEEENS7_10__not_fn_tINS7_10__identityEEEEENSB_17counting_iteratorIlNSB_11use_defaultESZ_SZ_EEEEEEEjSF_S9_SV_EEvT0_PT3_T1_NS0_13GridEvenShareIS16_EET2_T4_)
        /*00bc*/ 	.word	0x00000020


	//----- nvinfo : EIATTR_FRAME_SIZE
	.align		4
.L_77:
        /*00c0*/ 	.byte	0x04, 0x11
        /*00c2*/ 	.short	(.L_79 - .L_78)
	.align		4
.L_78:
        /*00c4*/ 	.word	index@(_ZN3cub18CUB_300001_SM_10006detail6reduce18DeviceReduceKernelINS2_10policy_hubIN4cuda3std3__45tupleIJblEEEjN6thrust24THRUST_300001_SM_1000_NS8cuda_cub9__find_if7functorIS9_EEE10Policy1000ENSB_12zip_iteratorINS8_IJNSD_26transform_input_iterator_tIbNSC_6detail35transform_pair_of_input_iterators_tIbNSB_6detail15normal_iteratorINSB_10device_ptrIiEEEESQ_NS7_8equal_toIiEEEENS7_10__not_fn_tINS7_10__identityEEEEENSB_17counting_iteratorIlNSB_11use_defaultESZ_SZ_EEEEEEEjSF_S9_SV_EEvT0_PT3_T1_NS0_13GridEvenShareIS16_EET2_T4_)
        /*00c8*/ 	.word	0x00000000


	//----- nvinfo : EIATTR_REGCOUNT
	.align		4
.L_79:
        /*00cc*/ 	.byte	0x04, 0x2f
        /*00ce*/ 	.short	(.L_81 - .L_80)
	.align		4
.L_80:
        /*00d0*/ 	.word	index@(_ZN3cub18CUB_300001_SM_10006detail6reduce28DeviceReduceSingleTileKernelINS2_10policy_hubIN4cuda3std3__45tupleIJblEEEjN6thrust24THRUST_300001_SM_1000_NS8cuda_cub9__find_if7functorIS9_EEE10Policy1000EPS9_SI_iSF_S9_S9_NS7_10__identityEEEvT0_T1_T2_T3_T4_T6_)
        /*00d4*/ 	.word	0x0000001c


	//----- nvinfo : EIATTR_FRAME_SIZE
	.align		4
.L_81:
        /*00d8*/ 	.byte	0x04, 0x11
        /*00da*/ 	.short	(.L_83 - .L_82)
	.align		4
.L_82:
        /*00dc*/ 	.word	index@(_ZN3cub18CUB_300001_SM_10006detail6reduce28DeviceReduceSingleTileKernelINS2_10policy_hubIN4cuda3std3__45tupleIJblEEEjN6thrust24THRUST_300001_SM_1000_NS8cuda_cub9__find_if7functorIS9_EEE10Policy1000EPS9_SI_iSF_S9_S9_NS7_10__identityEEEvT0_T1_T2_T3_T4_T6_)
        /*00e0*/ 	.word	0x00000000


	//----- nvinfo : EIATTR_REGCOUNT
	.align		4
.L_83:
        /*00e4*/ 	.byte	0x04, 0x2f
        /*00e6*/ 	.short	(.L_85 - .L_84)
	.align		4
.L_84:
        /*00e8*/ 	.word	index@(_ZN3cub18CUB_300001_SM_10006detail6reduce28DeviceReduceSingleTileKernelINS2_10policy_hubIN4cuda3std3__45tupleIJblEEEyN6thrust24THRUST_300001_SM_1000_NS8cuda_cub9__find_if7functorIS9_EEE10Policy1000ENSB_12zip_iteratorINS8_IJNSD_26transform_input_iterator_tIbNSC_6detail35transform_pair_of_input_iterators_tIbNSB_6detail15normal_iteratorINSB_10device_ptrIiEEEESQ_NS7_8equal_toIiEEEENS7_10__not_fn_tINS7_10__identityEEEEENSB_17counting_iteratorIlNSB_11use_defaultESZ_SZ_EEEEEEEPS9_ySF_S9_S9_SV_EEvT0_T1_T2_T3_T4_T6_)
        /*00ec*/ 	.word	0x00000027


	//----- nvinfo : EIATTR_FRAME_SIZE
	.align		4
.L_85:
        /*00f0*/ 	.byte	0x04, 0x11
        /*00f2*/ 	.short	(.L_87 - .L_86)
	.align		4
.L_86:
        /*00f4*/ 	.word	index@(_ZN3cub18CUB_300001_SM_10006detail6reduce28DeviceReduceSingleTileKernelINS2_10policy_hubIN4cuda3std3__45tupleIJblEEEyN6thrust24THRUST_300001_SM_1000_NS8cuda_cub9__find_if7functorIS9_EEE10Policy1000ENSB_12zip_iteratorINS8_IJNSD_26transform_input_iterator_tIbNSC_6detail35transform_pair_of_input_iterators_tIbNSB_6detail15normal_iteratorINSB_10device_ptrIiEEEESQ_NS7_8equal_toIiEEEENS7_10__not_fn_tINS7_10__identityEEEEENSB_17counting_iteratorIlNSB_11use_defaultESZ_SZ_EEEEEEEPS9_ySF_S9_S9_SV_EEvT0_T1_T2_T3_T4_T6_)
        /*00f8*/ 	.word	0x00000000


	//----- nvinfo : EIATTR_REGCOUNT
	.align		4
.L_87:
        /*00fc*/ 	.byte	0x04, 0x2f
        /*00fe*/ 	.short	(.L_89 - .L_88)
	.align		4
.L_88:
        /*0100*/ 	.word	index@(_ZN3cub18CUB_300001_SM_10006detail6reduce18DeviceReduceKernelINS2_10policy_hubIN4cuda3std3__45tupleIJblEEEyN6thrust24THRUST_300001_SM_1000_NS8cuda_cub9__find_if7functorIS9_EEE10Policy1000ENSB_12zip_iteratorINS8_IJNSD_26transform_input_iterator_tIbNSC_6detail35transform_pair_of_input_iterators_tIbNSB_6detail15normal_iteratorINSB_10device_ptrIiEEEESQ_NS7_8equal_toIiEEEENS7_10__not_fn_tINS7_10__identityEEEEENSB_17counting_iteratorIlNSB_11use_defaultESZ_SZ_EEEEEEEySF_S9_SV_EEvT0_PT3_T1_NS0_13GridEvenShareIS16_EET2_T4_)
        /*0104*/ 	.word	0x0000001f


	//----- nvinfo : EIATTR_FRAME_SIZE
	.align		4
.L_89:
        /*0108*/ 	.byte	0x04, 0x11
        /*010a*/ 	.short	(.L_91 - .L_90)
	.align		4
.L_90:
        /*010c*/ 	.word	index@(_ZN3cub18CUB_300001_SM_10006detail6reduce18DeviceReduceKernelINS2_10policy_hubIN4cuda3std3__45tupleIJblEEEyN6thrust24THRUST_300001_SM_1000_NS8cuda_cub9__find_if7functorIS9_EEE10Policy1000ENSB_12zip_iteratorINS8_IJNSD_26transform_input_iterator_tIbNSC_6detail35transform_pair_of_input_iterators_tIbNSB_6detail15normal_iteratorINSB_10device_ptrIiEEEESQ_NS7_8equal_toIiEEEENS7_10__not_fn_tINS7_10__identityEEEEENSB_17counting_iteratorIlNSB_11use_defaultESZ_SZ_EEEEEEEySF_S9_SV_EEvT0_PT3_T1_NS0_13GridEvenShareIS16_EET2_T4_)
        /*0110*/ 	.word	0x00000000


	//----- nvinfo : EIATTR_REGCOUNT
	.align		4
.L_91:
        /*0114*/ 	.byte	0x04, 0x2f
        /*0116*/ 	.short	(.L_93 - .L_92)
	.align		4
.L_92:
        /*0118*/ 	.word	index@(_ZN3cub18CUB_300001_SM_10006detail6reduce28DeviceReduceSingleTileKernelINS2_10policy_hubIN4cuda3std3__45tupleIJblEEEyN6thrust24THRUST_300001_SM_1000_NS8cuda_cub9__find_if7functorIS9_EEE10Policy1000EPS9_SI_iSF_S9_S9_NS7_10__identityEEEvT0_T1_T2_T3_T4_T6_)
        /*011c*/ 	.word	0x0000001c


	//----- nvinfo : EIATTR_FRAME_SIZE
	.align		4
.L_93:
        /*0120*/ 	.byte	0x04, 0x11
        /*0122*/ 	.short	(.L_95 - .L_94)
	.align		4
.L_94:
        /*0124*/ 	.word	index@(_ZN3cub18CUB_300001_SM_10006detail6reduce28DeviceReduceSingleTileKernelINS2_10policy_hubIN4cuda3std3__45tupleIJblEEEyN6thrust24THRUST_300001_SM_1000_NS8cuda_cub9__find_if7functorIS9_EEE10Policy1000EPS9_SI_iSF_S9_S9_NS7_10__identityEEEvT0_T1_T2_T3_T4_T6_)
        /*0128*/ 	.word	0x00000000


	//----- nvinfo : EIATTR_REGCOUNT
	.align		4
.L_95:
        /*012c*/ 	.byte	0x04, 0x2f
        /*012e*/ 	.short	(.L_97 - .L_96)
	.align		4
.L_96:
        /*0130*/ 	.word	index@(_ZN3cub18CUB_300001_SM_10006detail8for_each13static_kernelINS2_12policy_hub_t12policy_500_tEmN6thrust24THRUST_300001_SM_1000_NS8cuda_cub20__uninitialized_fill7functorINS7_10device_ptrIiEEiEEEEvT0_T1_)
        /*0134*/ 	.word	0x00000008


	//----- nvinfo : EIATTR_FRAME_SIZE
	.align		4
.L_97:
        /*0138*/ 	.byte	0x04, 0x11
        /*013a*/ 	.short	(.L_99 - .L_98)
	.align		4
.L_98:
        /*013c*/ 	.word	index@(_ZN3cub18CUB_300001_SM_10006detail8for_each13static_kernelINS2_12policy_hub_t12policy_500_tEmN6thrust24THRUST_300001_SM_1000_NS8cuda_cub20__uninitialized_fill7functorINS7_10device_ptrIiEEiEEEEvT0_T1_)
        /*0140*/ 	.word	0x00000000


	//----- nvinfo : EIATTR_REGCOUNT
	.align		4
.L_99:
        /*0144*/ 	.byte	0x04, 0x2f
        /*0146*/ 	.short	(.L_101 - .L_100)
	.align		4
.L_100:
        /*0148*/ 	.word	index@(_ZN3cub18CUB_300001_SM_10006detail8for_each13static_kernelINS2_12policy_hub_t12policy_500_tEmN6thrust24THRUST_300001_SM_1000_NS8cuda_cub20__uninitialized_fill7functorINS7_10device_ptrIfEEfEEEEvT0_T1_)
        /*014c*/ 	.word	0x00000008


	//----- nvinfo : EIATTR_FRAME_SIZE
	.align		4
.L_101:
        /*0150*/ 	.byte	0x04, 0x11
        /*0152*/ 	.short	(.L_103 - .L_102)
	.align		4
.L_102:
        /*0154*/ 	.word	index@(_ZN3cub18CUB_300001_SM_10006detail8for_each13static_kernelINS2_12policy_hub_t12policy_500_tEmN6thrust24THRUST_300001_SM_1000_NS8cuda_cub20__uninitialized_fill7functorINS7_10device_ptrIfEEfEEEEvT0_T1_)
        /*0158*/ 	.word	0x00000000


	//----- nvinfo : EIATTR_REGCOUNT
	.align		4
.L_103:
        /*015c*/ 	.byte	0x04, 0x2f
        /*015e*/ 	.short	(.L_105 - .L_104)
	.align		4
.L_104:
        /*0160*/ 	.word	index@(_ZN3cub18CUB_300001_SM_10006detail8for_each13static_kernelINS2_12policy_hub_t12policy_500_tElN6thrust24THRUST_300001_SM_1000_NS8cuda_cub6__fill7functorINS7_6detail15normal_iteratorINS7_10device_ptrIfEEEEiEEEEvT0_T1_)
        /*0164*/ 	.word	0x00000008


	//----- nvinfo : EIATTR_FRAME_SIZE
	.align		4
.L_105:
        /*0168*/ 	.byte	0x04, 0x11
        /*016a*/ 	.short	(.L_107 - .L_106)
	.align		4
.L_106:
        /*016c*/ 	.word	index@(_ZN3cub18CUB_300001_SM_10006detail8for_each13static_kernelINS2_12policy_hub_t12policy_500_tElN6thrust24THRUST_300001_SM_1000_NS8cuda_cub6__fill7functorINS7_6detail15normal_iteratorINS7_10device_ptrIfEEEEiEEEEvT0_T1_)
        /*0170*/ 	.word	0x00000000


	//----- nvinfo : EIATTR_REGCOUNT
	.align		4
.L_107:
        /*0174*/ 	.byte	0x04, 0x2f
        /*0176*/ 	.short	(.L_109 - .L_108)
	.align		4
.L_108:
        /*0178*/ 	.word	index@(_ZN3cub18CUB_300001_SM_10006detail8for_each13static_kernelINS2_12policy_hub_t12policy_500_tEmN6thrust24THRUST_300001_SM_1000_NS8cuda_cub20__uninitialized_fill7functorINS7_10device_ptrIjEEjEEEEvT0_T1_)
        /*017c*/ 	.word	0x00000008


	//----- nvinfo : EIATTR_FRAME_SIZE
	.align		4
.L_109:
        /*0180*/ 	.byte	0x04, 0x11
        /*0182*/ 	.short	(.L_111 - .L_110)
	.align		4
.L_110:
        /*0184*/ 	.word	index@(_ZN3cub18CUB_300001_SM_10006detail8for_each13static_kernelINS2_12policy_hub_t12policy_500_tEmN6thrust24THRUST_300001_SM_1000_NS8cuda_cub20__uninitialized_fill7functorINS7_10device_ptrIjEEjEEEEvT0_T1_)
        /*0188*/ 	.word	0x00000000


	//----- nvinfo : EIATTR_REGCOUNT
	.align		4
.L_111:
        /*018c*/ 	.byte	0x04, 0x2f
        /*018e*/ 	.short	(.L_113 - .L_112)
	.align		4
.L_112:
        /*0190*/ 	.word	index@(_ZN3cub18CUB_300001_SM_10006detail8for_each13static_kernelINS2_12policy_hub_t12policy_500_tElNS2_12op_wrapper_tIlN6thrust24THRUST_300001_SM_1000_NS6system6detail7generic6detail21binary_search_functorINS8_6detail15normal_iteratorINS8_10device_ptrIiEEEENSC_18binary_search_lessENSC_3lbfEEENS8_12zip_iteratorIN4cuda3std3__45tupleIJNS8_17counting_iteratorIjNS8_11use_defaultESS_SS_EENSF_INSG_IjEEEEEEEEEEEEEvT0_T1_)
        /*0194*/ 	.word	0x00000014


	//----- nvinfo : EIATTR_FRAME_SIZE
	.align		4
.L_113:
        /*0198*/ 	.byte	0x04, 0x11
        /*019a*/ 	.short	(.L_115 - .L_114)
	.align		4
.L_114:
        /*019c*/ 	.word	index@(_ZN3cub18CUB_300001_SM_10006detail8for_each13static_kernelINS2_12policy_hub_t12policy_500_tElNS2_12op_wrapper_tIlN6thrust24THRUST_300001_SM_1000_NS6system6detail7generic6detail21binary_search_functorINS8_6detail15normal_iteratorINS8_10device_ptrIiEEEENSC_18binary_search_lessENSC_3lbfEEENS8_12zip_iteratorIN4cuda3std3__45tupleIJNS8_17counting_iteratorIjNS8_11use_defaultESS_SS_EENSF_INSG_IjEEEEEEEEEEEEEvT0_T1_)
        /*01a0*/ 	.word	0x00000000


	//----- nvinfo : EIATTR_REGCOUNT
	.align		4
.L_115:
        /*01a4*/ 	.byte	0x04, 0x2f
        /*01a6*/ 	.short	(.L_117 - .L_116)
	.align		4
.L_116:
        /*01a8*/ 	.word	index@(_ZN3cub18CUB_300001_SM_10006detail8for_each13static_kernelINS2_12policy_hub_t12policy_500_tElNS2_12op_wrapper_tIlN6thrust24THRUST_300001_SM_1000_NS6system6detail7generic6detail21binary_search_functorINS8_6detail15normal_iteratorINS8_10device_ptrIiEEEENSC_18binary_search_lessENSC_3ubfEEENS8_12zip_iteratorIN4cuda3std3__45tupleIJNS8_17counting_iteratorIjNS8_11use_defaultESS_SS_EENSF_INSG_IjEEEEEEEEEEEEEvT0_T1_)
        /*01ac*/ 	.word	0x00000014


	//----- nvinfo : EIATTR_FRAME_SIZE
	.align		4
.L_117:
        /*01b0*/ 	.byte	0x04, 0x11
        /*01b2*/ 	.short	(.L_119 - .L_118)
	.align		4
.L_118:
        /*01b4*/ 	.word	index@(_ZN3cub18CUB_300001_SM_10006detail8for_each13static_kernelINS2_12policy_hub_t12policy_500_tElNS2_12op_wrapper_tIlN6thrust24THRUST_300001_SM_1000_NS6system6detail7generic6detail21binary_search_functorINS8_6detail15normal_iteratorINS8_10device_ptrIiEEEENSC_18binary_search_lessENSC_3ubfEEENS8_12zip_iteratorIN4cuda3std3__45tupleIJNS8_17counting_iteratorIjNS8_11use_defaultESS_SS_EENSF_INSG_IjEEEEEEEEEEEEEvT0_T1_)
        /*01b8*/ 	.word	0x00000000


	//----- nvinfo : EIATTR_REGCOUNT
	.align		4
.L_119:
        /*01bc*/ 	.byte	0x04, 0x2f
        /*01be*/ 	.short	(.L_121 - .L_120)
	.align		4
.L_120:
        /*01c0*/ 	.word	index@(_ZN3cub18CUB_300001_SM_10006detail9transform16transform_kernelINS2_10policy_hubILb0EN4cuda3std3__45tupleIJN6thrust24THRUST_300001_SM_1000_NS6detail15normal_iteratorINSA_10device_ptrIjEEEESF_EEEE10policy1000EiNS7_5minusIjEENSC_INSD_IiEEEEJPjSN_EEEvT0_iT1_T2_DpNS2_10kernel_argIT3_EE)
        /*01c4*/ 	.word	0x00000020


	//----- nvinfo : EIATTR_FRAME_SIZE
	.align		4
.L_121:
        /*01c8*/ 	.byte	0x04, 0x11
        /*01ca*/ 	.short	(.L_123 - .L_122)
	.align		4
.L_122:
        /*01cc*/ 	.word	index@($__internal_5_$__cuda_sm20_div_u64)
        /*01d0*/ 	.word	0x00000000


	//----- nvinfo : EIATTR_FRAME_SIZE
	.align		4
.L_123:
        /*01d4*/ 	.byte	0x04, 0x11
        /*01d6*/ 	.short	(.L_125 - .L_124)
	.align		4
.L_124:
        /*01d8*/ 	.word	index@(_ZN3cub18CUB_300001_SM_10006detail9transform16transform_kernelINS2_10policy_hubILb0EN4cuda3std3__45tupleIJN6thrust24THRUST_300001_SM_1000_NS6detail15normal_iteratorINSA_10device_ptrIjEEEESF_EEEE10policy1000EiNS7_5minusIjEENSC_INSD_IiEEEEJPjSN_EEEvT0_iT1_T2_DpNS2_10kernel_argIT3_EE)
        /*01dc*/ 	.word	0x00000000


	//----- nvinfo : EIATTR_REGCOUNT
	.align		4
.L_125:
        /*01e0*/ 	.byte	0x04, 0x2f
        /*01e2*/ 	.short	(.L_127 - .L_126)
	.align		4
.L_126:
        /*01e4*/ 	.word	index@(_ZN3cub18CUB_300001_SM_10006detail9transform16transform_kernelINS2_10policy_hubILb0EN4cuda3std3__45tupleIJN6thrust24THRUST_300001_SM_1000_NS6detail15normal_iteratorINSA_10device_ptrIjEEEESF_EEEE10policy1000ElNS7_5minusIjEENSC_INSD_IiEEEEJPjSN_EEEvT0_iT1_T2_DpNS2_10kernel_argIT3_EE)
        /*01e8*/ 	.word	0x00000020


	//----- nvinfo : EIATTR_FRAME_SIZE
	.align		4
.L_127:
        /*01ec*/ 	.byte	0x04, 0x11
        /*01ee*/ 	.short	(.L_129 - .L_128)
	.align		4
.L_128:
        /*01f0*/ 	.word	index@($__internal_4_$__cuda_sm20_div_u64)
        /*01f4*/ 	.word	0x00000000


	//----- nvinfo : EIATTR_FRAME_SIZE
	.align		4
.L_129:
        /*01f8*/ 	.byte	0x04, 0x11
        /*01fa*/ 	.short	(.L_131 - .L_130)
	.align		4
.L_130:
        /*01fc*/ 	.word	index@(_ZN3cub18CUB_300001_SM_10006detail9transform16transform_kernelINS2_10policy_hubILb0EN4cuda3std3__45tupleIJN6thrust24THRUST_300001_SM_1000_NS6detail15normal_iteratorINSA_10device_ptrIjEEEESF_EEEE10policy1000ElNS7_5minusIjEENSC_INSD_IiEEEEJPjSN_EEEvT0_iT1_T2_DpNS2_10kernel_argIT3_EE)
        /*0200*/ 	.word	0x00000000


	//----- nvinfo : EIATTR_REGCOUNT
	.align		4
.L_131:
        /*0204*/ 	.byte	0x04, 0x2f
        /*0206*/ 	.short	(.L_133 - .L_132)
	.align		4
.L_132:
        /*0208*/ 	.word	index@(_ZN3cub18CUB_300001_SM_10006detail9transform16transform_kernelINS2_10policy_hubILb0EN4cuda3std3__45tupleIJN6thrust24THRUST_300001_SM_1000_NS6detail15normal_iteratorINSA_10device_ptrIfEEEENSC_INSD_IiEEEEEEEE10policy1000EiNS7_7dividesIfEESF_JPfPiEEEvT0_iT1_T2_DpNS2_10kernel_argIT3_EE)
        /*020c*/ 	.word	0x00000020


	//----- nvinfo : EIATTR_FRAME_SIZE
	.align		4
.L_133:
        /*0210*/ 	.byte	0x04, 0x11
        /*0212*/ 	.short	(.L_135 - .L_134)
	.align		4
.L_134:
        /*0214*/ 	.word	index@($__internal_3_$__cuda_sm3x_div_rn_noftz_f32_slowpath)
        /*0218*/ 	.word	0x00000000


	//----- nvinfo : EIATTR_FRAME_SIZE
	.align		4
.L_135:
        /*021c*/ 	.byte	0x04, 0x11
        /*021e*/ 	.short	(.L_137 - .L_136)
	.align		4
.L_136:
        /*0220*/ 	.word	index@($__internal_2_$__cuda_sm20_div_u64)
        /*0224*/ 	.word	0x00000000


	//----- nvinfo : EIATTR_FRAME_SIZE
	.align		4
.L_137:
        /*0228*/ 	.byte	0x04, 0x11
        /*022a*/ 	.short	(.L_139 - .L_138)
	.align		4
.L_138:
        /*022c*/ 	.word	index@(_ZN3cub18CUB_300001_SM_10006detail9transform16transform_kernelINS2_10policy_hubILb0EN4cuda3std3__45tupleIJN6thrust24THRUST_300001_SM_1000_NS6detail15normal_iteratorINSA_10device_ptrIfEEEENSC_INSD_IiEEEEEEEE10policy1000EiNS7_7dividesIfEESF_JPfPiEEEvT0_iT1_T2_DpNS2_10kernel_argIT3_EE)
        /*0230*/ 	.word	0x00000000


	//----- nvinfo : EIATTR_REGCOUNT
	.align		4
.L_139:
        /*0234*/ 	.byte	0x04, 0x2f
        /*0236*/ 	.short	(.L_141 - .L_140)
	.align		4
.L_140:
        /*0238*/ 	.word	index@(_ZN3cub18CUB_300001_SM_10006detail9transform16transform_kernelINS2_10policy_hubILb0EN4cuda3std3__45tupleIJN6thrust24THRUST_300001_SM_1000_NS6detail15normal_iteratorINSA_10device_ptrIfEEEENSC_INSD_IiEEEEEEEE10policy1000ElNS7_7dividesIfEESF_JPfPiEEEvT0_iT1_T2_DpNS2_10kernel_argIT3_EE)
        /*023c*/ 	.word	0x00000020


	//----- nvinfo : EIATTR_FRAME_SIZE
	.align		4
.L_141:
        /*0240*/ 	.byte	0x04, 0x11
        /*0242*/ 	.short	(.L_143 - .L_142)
	.align		4
.L_142:
        /*0244*/ 	.word	index@($__internal_1_$__cuda_sm3x_div_rn_noftz_f32_slowpath)
        /*0248*/ 	.word	0x00000000


	//----- nvinfo : EIATTR_FRAME_SIZE
	.align		4
.L_143:
        /*024c*/ 	.byte	0x04, 0x11
        /*024e*/ 	.short	(.L_145 - .L_144)
	.align		4
.L_144:
        /*0250*/ 	.word	index@($__internal_0_$__cuda_sm20_div_u64)
        /*0254*/ 	.word	0x00000000


	//----- nvinfo : EIATTR_FRAME_SIZE
	.align		4
.L_145:
        /*0258*/ 	.byte	0x04, 0x11
        /*025a*/ 	.short	(.L_147 - .L_146)
	.align		4
.L_146:
        /*025c*/ 	.word	index@(_ZN3cub18CUB_300001_SM_10006detail9transform16transform_kernelINS2_10policy_hubILb0EN4cuda3std3__45tupleIJN6thrust24THRUST_300001_SM_1000_NS6detail15normal_iteratorINSA_10device_ptrIfEEEENSC_INSD_IiEEEEEEEE10policy1000ElNS7_7dividesIfEESF_JPfPiEEEvT0_iT1_T2_DpNS2_10kernel_argIT3_EE)
        /*0260*/ 	.word	0x00000000


	//----- nvinfo : EIATTR_REGCOUNT
	.align		4
.L_147:
        /*0264*/ 	.byte	0x04, 0x2f
        /*0266*/ 	.short	(.L_149 - .L_148)
	.align		4
.L_148:
        /*0268*/ 	.word	index@(_ZN3cub18CUB_300001_SM_10006detail10radix_sort31DeviceRadixSortSingleTileKernelINS1_5radix10policy_hubIifyE10Policy1000ELNS0_9SortOrderE0EifyNS1_21identity_decomposer_tEEEvPKT1_PSA_PKT2_PSE_T3_iiT4_)
        /*026c*/ 	.word	0x00000099


	//----- nvinfo : EIATTR_FRAME_SIZE
	.align		4
.L_149:
        /*0270*/ 	.byte	0x04, 0x11
        /*0272*/ 	.short	(.L_151 - .L_150)
	.align		4
.L_150:
        /*0274*/ 	.word	index@(_ZN3cub18CUB_300001_SM_10006detail10radix_sort31DeviceRadixSortSingleTileKernelINS1_5radix10policy_hubIifyE10Policy1000ELNS0_9SortOrderE0EifyNS1_21identity_decomposer_tEEEvPKT1_PSA_PKT2_PSE_T3_iiT4_)
        /*0278*/ 	.word	0x00000000


	//----- nvinfo : EIATTR_REGCOUNT
	.align		4
.L_151:
        /*027c*/ 	.byte	0x04, 0x2f
        /*027e*/ 	.short	(.L_153 - .L_152)
	.align		4
.L_152:
        /*0280*/ 	.word	index@(_ZN3cub18CUB_300001_SM_10006detail10radix_sort30DeviceRadixSortHistogramKernelINS1_5radix10policy_hubIifyE10Policy1000ELNS0_9SortOrderE0EiyNS1_21identity_decomposer_tEEEvPT2_PKT1_SA_iiT3_)
        /*0284*/ 	.word	0x00000020


	//----- nvinfo : EIATTR_FRAME_SIZE
	.align		4
.L_153:
        /*0288*/ 	.byte	0x04, 0x11
        /*028a*/ 	.short	(.L_155 - .L_154)
	.align		4
.L_154:
        /*028c*/ 	.word	index@(_ZN3cub18CUB_300001_SM_10006detail10radix_sort30DeviceRadixSortHistogramKernelINS1_5radix10policy_hubIifyE10Policy1000ELNS0_9SortOrderE0EiyNS1_21identity_decomposer_tEEEvPT2_PKT1_SA_iiT3_)
        /*0290*/ 	.word	0x00000000


	//----- nvinfo : EIATTR_REGCOUNT
	.align		4
.L_155:
        /*0294*/ 	.byte	0x04, 0x2f
        /*0296*/ 	.short	(.L_157 - .L_156)
	.align		4
.L_156:
        /*0298*/ 	.word	index@(_ZN3cub18CUB_300001_SM_10006detail10radix_sort33DeviceRadixSortExclusiveSumKernelINS1_5radix10policy_hubIifyE10Policy1000EyEEvPT0_)
        /*029c*/ 	.word	0x00000020


	//----- nvinfo : EIATTR_FRAME_SIZE
	.align		4
.L_157:
        /*02a0*/ 	.byte	0x04, 0x11
        /*02a2*/ 	.short	(.L_159 - .L_158)
	.align		4
.L_158:
        /*02a4*/ 	.word	index@(_ZN3cub18CUB_300001_SM_10006detail10radix_sort33DeviceRadixSortExclusiveSumKernelINS1_5radix10policy_hubIifyE10Policy1000EyEEvPT0_)
        /*02a8*/ 	.word	0x00000000


	//----- nvinfo : EIATTR_REGCOUNT
	.align		4
.L_159:
        /*02ac*/ 	.byte	0x04, 0x2f
        /*02ae*/ 	.short	(.L_161 - .L_160)
	.align		4
.L_160:
        /*02b0*/ 	.word	index@(_ZN3cub18CUB_300001_SM_10006detail10radix_sort29DeviceRadixSortOnesweepKernelINS1_5radix10policy_hubIifyE10Policy1000ELNS0_9SortOrderE0EifyiiNS1_21identity_decomposer_tEEEvPT5_SB_PT3_PKSC_PT1_PKSG_PT2_PKSK_T4_iiT6_)
        /*02b4*/ 	.word	0x00000049


	//----- nvinfo : EIATTR_FRAME_SIZE
	.align		4
.L_161:
        /*02b8*/ 	.byte	0x04, 0x11
        /*02ba*/ 	.short	(.L_163 - .L_162)
	.align		4
.L_162:
        /*02bc*/ 	.word	index@(_ZN3cub18CUB_300001_SM_10006detail10radix_sort29DeviceRadixSortOnesweepKernelINS1_5radix10policy_hubIifyE10Policy1000ELNS0_9SortOrderE0EifyiiNS1_21identity_decomposer_tEEEvPT5_SB_PT3_PKSC_PT1_PKSG_PT2_PKSK_T4_iiT6_)
        /*02c0*/ 	.word	0x00000000


	//----- nvinfo : EIATTR_REGCOUNT
	.align		4
.L_163:
        /*02c4*/ 	.byte	0x04, 0x2f
        /*02c6*/ 	.short	(.L_165 - .L_164)
	.align		4
.L_164:
        /*02c8*/ 	.word	index@(_ZN3cub18CUB_300001_SM_10006detail10radix_sort31DeviceRadixSortSingleTileKernelINS1_5radix10policy_hubIiiyE10Policy1000ELNS0_9SortOrderE0EiiyNS1_21identity_decomposer_tEEEvPKT1_PSA_PKT2_PSE_T3_iiT4_)
        /*02cc*/ 	.word	0x00000099


	//----- nvinfo : EIATTR_FRAME_SIZE
	.align		4
.L_165:
        /*02d0*/ 	.byte	0x04, 0x11
        /*02d2*/ 	.short	(.L_167 - .L_166)
	.align		4
.L_166:
        /*02d4*/ 	.word	index@(_ZN3cub18CUB_300001_SM_10006detail10radix_sort31DeviceRadixSortSingleTileKernelINS1_5radix10policy_hubIiiyE10Policy1000ELNS0_9SortOrderE0EiiyNS1_21identity_decomposer_tEEEvPKT1_PSA_PKT2_PSE_T3_iiT4_)
        /*02d8*/ 	.word	0x00000000


	//----- nvinfo : EIATTR_REGCOUNT
	.align		4
.L_167:
        /*02dc*/ 	.byte	0x04, 0x2f
        /*02de*/ 	.short	(.L_169 - .L_168)
	.align		4
.L_168:
        /*02e0*/ 	.word	index@(_ZN3cub18CUB_300001_SM_10006detail10radix_sort30DeviceRadixSortHistogramKernelINS1_5radix10policy_hubIiiyE10Policy1000ELNS0_9SortOrderE0EiyNS1_21identity_decomposer_tEEEvPT2_PKT1_SA_iiT3_)
        /*02e4*/ 	.word	0x00000020


	//----- nvinfo : EIATTR_FRAME_SIZE
	.align		4
.L_169:
        /*02e8*/ 	.byte	0x04, 0x11
        /*02ea*/ 	.short	(.L_171 - .L_170)
	.align		4
.L_170:
        /*02ec*/ 	.word	index@(_ZN3cub18CUB_300001_SM_10006detail10radix_sort30DeviceRadixSortHistogramKernelINS1_5radix10policy_hubIiiyE10Policy1000ELNS0_9SortOrderE0EiyNS1_21identity_decomposer_tEEEvPT2_PKT1_SA_iiT3_)
        /*02f0*/ 	.word	0x00000000


	//----- nvinfo : EIATTR_REGCOUNT
	.align		4
.L_171:
        /*02f4*/ 	.byte	0x04, 0x2f
        /*02f6*/ 	.short	(.L_173 - .L_172)
	.align		4
.L_172:
        /*02f8*/ 	.word	index@(_ZN3cub18CUB_300001_SM_10006detail10radix_sort33DeviceRadixSortExclusiveSumKernelINS1_5radix10policy_hubIiiyE10Policy1000EyEEvPT0_)
        /*02fc*/ 	.word	0x00000020


	//----- nvinfo : EIATTR_FRAME_SIZE
	.align		4
.L_173:
        /*0300*/ 	.byte	0x04, 0x11
        /*0302*/ 	.short	(.L_175 - .L_174)
	.align		4
.L_174:
        /*0304*/ 	.word	index@(_ZN3cub18CUB_300001_SM_10006detail10radix_sort33DeviceRadixSortExclusiveSumKernelINS1_5radix10policy_hubIiiyE10Policy1000EyEEvPT0_)
        /*0308*/ 	.word	0x00000000


	//----- nvinfo : EIATTR_REGCOUNT
	.align		4
.L_175:
        /*030c*/ 	.byte	0x04, 0x2f
        /*030e*/ 	.short	(.L_177 - .L_176)
	.align		4
.L_176:
        /*0310*/ 	.word	index@(_ZN3cub18CUB_300001_SM_10006detail10radix_sort29DeviceRadixSortOnesweepKernelINS1_5radix10policy_hubIiiyE10Policy1000ELNS0_9SortOrderE0EiiyiiNS1_21identity_decomposer_tEEEvPT5_SB_PT3_PKSC_PT1_PKSG_PT2_PKSK_T4_iiT6_)
        /*0314*/ 	.word	0x00000049


	//----- nvinfo : EIATTR_FRAME_SIZE
	.align		4
.L_177:
        /*0318*/ 	.byte	0x04, 0x11
        /*031a*/ 	.short	(.L_179 - .L_178)
	.align		4
.L_178:
        /*031c*/ 	.word	index@(_ZN3cub18CUB_300001_SM_10006detail10radix_sort29DeviceRadixSortOnesweepKernelINS1_5radix10policy_hubIiiyE10Policy1000ELNS0_9SortOrderE0EiiyiiNS1_21identity_decomposer_tEEEvPT5_SB_PT3_PKSC_PT1_PKSG_PT2_PKSK_T4_iiT6_)
        /*0320*/ 	.word	0x00000000


	//----- nvinfo : EIATTR_MIN_STACK_SIZE
	.align		4
.L_179:
        /*0324*/ 	.byte	0x04, 0x12
        /*0326*/ 	.short	(.L_181 - .L_180)
	.align		4
.L_180:
        /*0328*/ 	.word	index@(_ZN3cub18CUB_300001_SM_10006detail10radix_sort29DeviceRadixSortOnesweepKernelINS1_5radix10policy_hubIiiyE10Policy1000ELNS0_9SortOrderE0EiiyiiNS1_21identity_decomposer_tEEEvPT5_SB_PT3_PKSC_PT1_PKSG_PT2_PKSK_T4_iiT6_)
        /*032c*/ 	.word	0x00000000


	//----- nvinfo : EIATTR_MIN_STACK_SIZE
	.align		4
.L_181:
        /*0330*/ 	.byte	0x04, 0x12
        /*0332*/ 	.short	(.L_183 - .L_182)
	.align		4
.L_182:
        /*0334*/ 	.word	index@(_ZN3cub18CUB_300001_SM_10006detail10radix_sort33DeviceRadixSortExclusiveSumKernelINS1_5radix10policy_hubIiiyE10Policy1000EyEEvPT0_)
        /*0338*/ 	.word	0x00000000


	//----- nvinfo : EIATTR_MIN_STACK_SIZE
	.align		4
.L_183:
        /*033c*/ 	.byte	0x04, 0x12
        /*033e*/ 	.short	(.L_185 - .L_184)
	.align		4
.L_184:
        /*0340*/ 	.word	index@(_ZN3cub18CUB_300001_SM_10006detail10radix_sort30DeviceRadixSortHistogramKernelINS1_5radix10policy_hubIiiyE10Policy1000ELNS0_9SortOrderE0EiyNS1_21identity_decomposer_tEEEvPT2_PKT1_SA_iiT3_)
        /*0344*/ 	.word	0x00000000


	//----- nvinfo : EIATTR_MIN_STACK_SIZE
	.align		4
.L_185:
        /*0348*/ 	.byte	0x04, 0x12
        /*034a*/ 	.short	(.L_187 - .L_186)
	.align		4
.L_186:
        /*034c*/ 	.word	index@(_ZN3cub18CUB_300001_SM_10006detail10radix_sort31DeviceRadixSortSingleTileKernelINS1_5radix10policy_hubIiiyE10Policy1000ELNS0_9SortOrderE0EiiyNS1_21identity_decomposer_tEEEvPKT1_PSA_PKT2_PSE_T3_iiT4_)
        /*0350*/ 	.word	0x00000000


	//----- nvinfo : EIATTR_MIN_STACK_SIZE
	.align		4
.L_187:
        /*0354*/ 	.byte	0x04, 0x12
        /*0356*/ 	.short	(.L_189 - .L_188)
	.align		4
.L_188:
        /*0358*/ 	.word	index@(_ZN3cub18CUB_300001_SM_10006detail10radix_sort29DeviceRadixSortOnesweepKernelINS1_5radix10policy_hubIifyE10Policy1000ELNS0_9SortOrderE0EifyiiNS1_21identity_decomposer_tEEEvPT5_SB_PT3_PKSC_PT1_PKSG_PT2_PKSK_T4_iiT6_)
        /*035c*/ 	.word	0x00000000


	//----- nvinfo : EIATTR_MIN_STACK_SIZE
	.align		4
.L_189:
        /*0360*/ 	.byte	0x04, 0x12
        /*0362*/ 	.short	(.L_191 - .L_190)
	.align		4
.L_190:
        /*0364*/ 	.word	index@(_ZN3cub18CUB_300001_SM_10006detail10radix_sort33DeviceRadixSortExclusiveSumKernelINS1_5radix10policy_hubIifyE10Policy1000EyEEvPT0_)
        /*0368*/ 	.word	0x00000000


	//----- nvinfo : EIATTR_MIN_STACK_SIZE
	.align		4
.L_191:
        /*036c*/ 	.byte	0x04, 0x12
        /*036e*/ 	.short	(.L_193 - .L_192)
	.align		4
.L_192:
        /*0370*/ 	.word	index@(_ZN3cub18CUB_300001_SM_10006detail10radix_sort30DeviceRadixSortHistogramKernelINS1_5radix10policy_hubIifyE10Policy1000ELNS0_9SortOrderE0EiyNS1_21identity_decomposer_tEEEvPT2_PKT1_SA_iiT3_)
        /*0374*/ 	.word	0x00000000


	//----- nvinfo : EIATTR_MIN_STACK_SIZE
	.align		4
.L_193:
        /*0378*/ 	.byte	0x04, 0x12
        /*037a*/ 	.short	(.L_195 - .L_194)
	.align		4
.L_194:
        /*037c*/ 	.word	index@(_ZN3cub18CUB_300001_SM_10006detail10radix_sort31DeviceRadixSortSingleTileKernelINS1_5radix10policy_hubIifyE10Policy1000ELNS0_9SortOrderE0EifyNS1_21identity_decomposer_tEEEvPKT1_PSA_PKT2_PSE_T3_iiT4_)
        /*0380*/ 	.word	0x00000000


	//----- nvinfo : EIATTR_MIN_STACK_SIZE
	.align		4
.L_195:
        /*0384*/ 	.byte	0x04, 0x12
        /*0386*/ 	.short	(.L_197 - .L_196)
	.align		4
.L_196:
        /*0388*/ 	.word	index@(_ZN3cub18CUB_300001_SM_10006detail9transform16transform_kernelINS2_10policy_hubILb0EN4cuda3std3__45tupleIJN6thrust24THRUST_300001_SM_1000_NS6detail15normal_iteratorINSA_10device_ptrIfEEEENSC_INSD_IiEEEEEEEE10policy1000ElNS7_7dividesIfEESF_JPfPiEEEvT0_iT1_T2_DpNS2_10kernel_argIT3_EE)
        /*038c*/ 	.word	0x00000000


	//----- nvinfo : EIATTR_MIN_STACK_SIZE
	.align		4
.L_197:
        /*0390*/ 	.byte	0x04, 0x12
        /*0392*/ 	.short	(.L_199 - .L_198)
	.align		4
.L_198:
        /*0394*/ 	.word	index@(_ZN3cub18CUB_300001_SM_10006detail9transform16transform_kernelINS2_10policy_hubILb0EN4cuda3std3__45tupleIJN6thrust24THRUST_300001_SM_1000_NS6detail15normal_iteratorINSA_10device_ptrIfEEEENSC_INSD_IiEEEEEEEE10policy1000EiNS7_7dividesIfEESF_JPfPiEEEvT0_iT1_T2_DpNS2_10kernel_argIT3_EE)
        /*0398*/ 	.word	0x00000000


	//----- nvinfo : EIATTR_MIN_STACK_SIZE
	.align		4
.L_199:
        /*039c*/ 	.byte	0x04, 0x12
        /*039e*/ 	.short	(.L_201 - .L_200)
	.align		4
.L_200:
        /*03a0*/ 	.word	index@(_ZN3cub18CUB_300001_SM_10006detail9transform16transform_kernelINS2_10policy_hubILb0EN4cuda3std3__45tupleIJN6thrust24THRUST_300001_SM_1000_NS6detail15normal_iteratorINSA_10device_ptrIjEEEESF_EEEE10policy1000ElNS7_5minusIjEENSC_INSD_IiEEEEJPjSN_EEEvT0_iT1_T2_DpNS2_10kernel_argIT3_EE)
        /*03a4*/ 	.word	0x00000000


	//----- nvinfo : EIATTR_MIN_STACK_SIZE
	.align		4
.L_201:
        /*03a8*/ 	.byte	0x04, 0x12
        /*03aa*/ 	.short	(.L_203 - .L_202)
	.align		4
.L_202:
        /*03ac*/ 	.word	index@(_ZN3cub18CUB_300001_SM_10006detail9transform16transform_kernelINS2_10policy_hubILb0EN4cuda3std3__45tupleIJN6thrust24THRUST_300001_SM_1000_NS6detail15normal_iteratorINSA_10device_ptrIjEEEESF_EEEE10policy1000EiNS7_5minusIjEENSC_INSD_IiEEEEJPjSN_EEEvT0_iT1_T2_DpNS2_10kernel_argIT3_EE)
        /*03b0*/ 	.word	0x00000000


	//----- nvinfo : EIATTR_MIN_STACK_SIZE
	.align		4
.L_203:
        /*03b4*/ 	.byte	0x04, 0x12
        /*03b6*/ 	.short	(.L_205 - .L_204)
	.align		4
.L_204:
        /*03b8*/ 	.word	index@(_ZN3cub18CUB_300001_SM_10006detail8for_each13static_kernelINS2_12policy_hub_t12policy_500_tElNS2_12op_wrapper_tIlN6thrust24THRUST_300001_SM_1000_NS6system6detail7generic6detail21binary_search_functorINS8_6detail15normal_iteratorINS8_10device_ptrIiEEEENSC_18binary_search_lessENSC_3ubfEEENS8_12zip_iteratorIN4cuda3std3__45tupleIJNS8_17counting_iteratorIjNS8_11use_defaultESS_SS_EENSF_INSG_IjEEEEEEEEEEEEEvT0_T1_)
        /*03bc*/ 	.word	0x00000000


	//----- nvinfo : EIATTR_MIN_STACK_SIZE
	.align		4
.L_205:
        /*03c0*/ 	.byte	0x04, 0x12
        /*03c2*/ 	.short	(.L_207 - .L_206)
	.align		4
.L_206:
        /*03c4*/ 	.word	index@(_ZN3cub18CUB_300001_SM_10006detail8for_each13static_kernelINS2_12policy_hub_t12policy_500_tElNS2_12op_wrapper_tIlN6thrust24THRUST_300001_SM_1000_NS6system6detail7generic6detail21binary_search_functorINS8_6detail15normal_iteratorINS8_10device_ptrIiEEEENSC_18binary_search_lessENSC_3lbfEEENS8_12zip_iteratorIN4cuda3std3__45tupleIJNS8_17counting_iteratorIjNS8_11use_defaultESS_SS_EENSF_INSG_IjEEEEEEEEEEEEEvT0_T1_)
        /*03c8*/ 	.word	0x00000000


	//----- nvinfo : EIATTR_MIN_STACK_SIZE
	.align		4
.L_207:
        /*03cc*/ 	.byte	0x04, 0x12
        /*03ce*/ 	.short	(.L_209 - .L_208)
	.align		4
.L_208:
        /*03d0*/ 	.word	index@(_ZN3cub18CUB_300001_SM_10006detail8for_each13static_kernelINS2_12policy_hub_t12policy_500_tEmN6thrust24THRUST_300001_SM_1000_NS8cuda_cub20__uninitialized_fill7functorINS7_10device_ptrIjEEjEEEEvT0_T1_)
        /*03d4*/ 	.word	0x00000000


	//----- nvinfo : EIATTR_MIN_STACK_SIZE
	.align		4
.L_209:
        /*03d8*/ 	.byte	0x04, 0x12
        /*03da*/ 	.short	(.L_211 - .L_210)
	.align		4
.L_210:
        /*03dc*/ 	.word	index@(_ZN3cub18CUB_300001_SM_10006detail8for_each13static_kernelINS2_12policy_hub_t12policy_500_tElN6thrust24THRUST_300001_SM_1000_NS8cuda_cub6__fill7functorINS7_6detail15normal_iteratorINS7_10device_ptrIfEEEEiEEEEvT0_T1_)
        /*03e0*/ 	.word	0x00000000


	//----- nvinfo : EIATTR_MIN_STACK_SIZE
	.align		4
.L_211:
        /*03e4*/ 	.byte	0x04, 0x12
        /*03e6*/ 	.short	(.L_213 - .L_212)
	.align		4
.L_212:
        /*03e8*/ 	.word	index@(_ZN3cub18CUB_300001_SM_10006detail8for_each13static_kernelINS2_12policy_hub_t12policy_500_tEmN6thrust24THRUST_300001_SM_1000_NS8cuda_cub20__uninitialized_fill7functorINS7_10device_ptrIfEEfEEEEvT0_T1_)
        /*03ec*/ 	.word	0x00000000


	//----- nvinfo : EIATTR_MIN_STACK_SIZE
	.align		4
.L_213:
        /*03f0*/ 	.byte	0x04, 0x12
        /*03f2*/ 	.short	(.L_215 - .L_214)
	.align		4
.L_214:
        /*03f4*/ 	.word	index@(_ZN3cub18CUB_300001_SM_10006detail8for_each13static_kernelINS2_12policy_hub_t12policy_500_tEmN6thrust24THRUST_300001_SM_1000_NS8cuda_cub20__uninitialized_fill7functorINS7_10device_ptrIiEEiEEEEvT0_T1_)
        /*03f8*/ 	.word	0x00000000


	//----- nvinfo : EIATTR_MIN_STACK_SIZE
	.align		4
.L_215:
        /*03fc*/ 	.byte	0x04, 0x12
        /*03fe*/ 	.short	(.L_217 - .L_216)
	.align		4
.L_216:
        /*0400*/ 	.word	index@(_ZN3cub18CUB_300001_SM_10006detail6reduce28DeviceReduceSingleTileKernelINS2_10policy_hubIN4cuda3std3__45tupleIJblEEEyN6thrust24THRUST_300001_SM_1000_NS8cuda_cub9__find_if7functorIS9_EEE10Policy1000EPS9_SI_iSF_S9_S9_NS7_10__identityEEEvT0_T1_T2_T3_T4_T6_)
        /*0404*/ 	.word	0x00000000


	//----- nvinfo : EIATTR_MIN_STACK_SIZE
	.align		4
.L_217:
        /*0408*/ 	.byte	0x04, 0x12
        /*040a*/ 	.short	(.L_219 - .L_218)
	.align		4
.L_218:
        /*040c*/ 	.word	index@(_ZN3cub18CUB_300001_SM_10006detail6reduce18DeviceReduceKernelINS2_10policy_hubIN4cuda3std3__45tupleIJblEEEyN6thrust24THRUST_300001_SM_1000_NS8cuda_cub9__find_if7functorIS9_EEE10Policy1000ENSB_12zip_iteratorINS8_IJNSD_26transform_input_iterator_tIbNSC_6detail35transform_pair_of_input_iterators_tIbNSB_6detail15normal_iteratorINSB_10device_ptrIiEEEESQ_NS7_8equal_toIiEEEENS7_10__not_fn_tINS7_10__identityEEEEENSB_17counting_iteratorIlNSB_11use_defaultESZ_SZ_EEEEEEEySF_S9_SV_EEvT0_PT3_T1_NS0_13GridEvenShareIS16_EET2_T4_)
        /*0410*/ 	.word	0x00000000


	//----- nvinfo : EIATTR_MIN_STACK_SIZE
	.align		4
.L_219:
        /*0414*/ 	.byte	0x04, 0x12
        /*0416*/ 	.short	(.L_221 - .L_220)
	.align		4
.L_220:
        /*0418*/ 	.word	index@(_ZN3cub18CUB_300001_SM_10006detail6reduce28DeviceReduceSingleTileKernelINS2_10policy_hubIN4cuda3std3__45tupleIJblEEEyN6thrust24THRUST_300001_SM_1000_NS8cuda_cub9__find_if7functorIS9_EEE10Policy1000ENSB_12zip_iteratorINS8_IJNSD_26transform_input_iterator_tIbNSC_6detail35transform_pair_of_input_iterators_tIbNSB_6detail15normal_iteratorINSB_10device_ptrIiEEEESQ_NS7_8equal_toIiEEEENS7_10__not_fn_tINS7_10__identityEEEEENSB_17counting_iteratorIlNSB_11use_defaultESZ_SZ_EEEEEEEPS9_ySF_S9_S9_SV_EEvT0_T1_T2_T3_T4_T6_)
        /*041c*/ 	.word	0x00000000


	//----- nvinfo : EIATTR_MIN_STACK_SIZE
	.align		4
.L_221:
        /*0420*/ 	.byte	0x04, 0x12
        /*0422*/ 	.short	(.L_223 - .L_222)
	.align		4
.L_222:
        /*0424*/ 	.word	index@(_ZN3cub18CUB_300001_SM_10006detail6reduce28DeviceReduceSingleTileKernelINS2_10policy_hubIN4cuda3std3__45tupleIJblEEEjN6thrust24THRUST_300001_SM_1000_NS8cuda_cub9__find_if7functorIS9_EEE10Policy1000EPS9_SI_iSF_S9_S9_NS7_10__identityEEEvT0_T1_T2_T3_T4_T6_)
        /*0428*/ 	.word	0x00000000


	//----- nvinfo : EIATTR_MIN_STACK_SIZE
	.align		4
.L_223:
        /*042c*/ 	.byte	0x04, 0x12
        /*042e*/ 	.short	(.L_225 - .L_224)
	.align		4
.L_224:
        /*0430*/ 	.word	index@(_ZN3cub18CUB_300001_SM_10006detail6reduce18DeviceReduceKernelINS2_10policy_hubIN4cuda3std3__45tupleIJblEEEjN6thrust24THRUST_300001_SM_1000_NS8cuda_cub9__find_if7functorIS9_EEE10Policy1000ENSB_12zip_iteratorINS8_IJNSD_26transform_input_iterator_tIbNSC_6detail35transform_pair_of_input_iterators_tIbNSB_6detail15normal_iteratorINSB_10device_ptrIiEEEESQ_NS7_8equal_toIiEEEENS7_10__not_fn_tINS7_10__identityEEEEENSB_17counting_iteratorIlNSB_11use_defaultESZ_SZ_EEEEEEEjSF_S9_SV_EEvT0_PT3_T1_NS0_13GridEvenShareIS16_EET2_T4_)
        /*0434*/ 	.word	0x00000000


	//----- nvinfo : EIATTR_MIN_STACK_SIZE
	.align		4
.L_225:
        /*0438*/ 	.byte	0x04, 0x12
        /*043a*/ 	.short	(.L_227 - .L_226)
	.align		4
.L_226:
        /*043c*/ 	.word	index@(_ZN3cub18CUB_300001_SM_10006detail6reduce28DeviceReduceSingleTileKernelINS2_10policy_hubIN4cuda3std3__45tupleIJblEEEjN6thrust24THRUST_300001_SM_1000_NS8cuda_cub9__find_if7functorIS9_EEE10Policy1000ENSB_12zip_iteratorINS8_IJNSD_26transform_input_iterator_tIbNSC_6detail35transform_pair_of_input_iterators_tIbNSB_6detail15normal_iteratorINSB_10device_ptrIiEEEESQ_NS7_8equal_toIiEEEENS7_10__not_fn_tINS7_10__identityEEEEENSB_17counting_iteratorIlNSB_11use_defaultESZ_SZ_EEEEEEEPS9_jSF_S9_S9_SV_EEvT0_T1_T2_T3_T4_T6_)
        /*0440*/ 	.word	0x00000000


	//----- nvinfo : EIATTR_MIN_STACK_SIZE
	.align		4
.L_227:
        /*0444*/ 	.byte	0x04, 0x12
        /*0446*/ 	.short	(.L_229 - .L_228)
	.align		4
.L_228:
        /*0448*/ 	.word	index@(_ZN3cub18CUB_300001_SM_10006detail11EmptyKernelIvEEvv)
        /*044c*/ 	.word	0x00000000


	//----- nvinfo : EIATTR_MIN_STACK_SIZE
	.align		4
.L_229:
        /*0450*/ 	.byte	0x04, 0x12
        /*0452*/ 	.short	(.L_231 - .L_230)
	.align		4
.L_230:
        /*0454*/ 	.word	index@(_ZN6thrust24THRUST_300001_SM_1000_NS8cuda_cub4core6detail13_kernel_agentINS1_15__reduce_by_key16ReduceByKeyAgentINS0_6detail15normal_iteratorINS0_10device_ptrIiEEEENS8_INS9_IfEEEESB_SD_N4cuda3std3__48equal_toIiEENSG_4plusIfEEPllEEJSB_SD_SB_SD_SL_N3cub18CUB_300001_SM_100024ReduceByKeyScanTileStateIflLb1EEESI_SK_llEEEvDpT0_)
        /*0458*/ 	.word	0x00000000


	//----- nvinfo : EIATTR_MIN_STACK_SIZE
	.align		4
.L_231:
        /*045c*/ 	.byte	0x04, 0x12
        /*045e*/ 	.short	(.L_233 - .L_232)
	.align		4
.L_232:
        /*0460*/ 	.word	index@(_ZN6thrust24THRUST_300001_SM_1000_NS8cuda_cub4core6detail13_kernel_agentINS1_15__reduce_by_key9InitAgentIN3cub18CUB_300001_SM_100024ReduceByKeyScanTileStateIflLb1EEElPlEEJSA_lSB_EEEvDpT0_)
        /*0464*/ 	.word	0x00000000


	//----- nvinfo : EIATTR_MIN_STACK_SIZE
	.align		4
.L_233:
        /*0468*/ 	.byte	0x04, 0x12
        /*046a*/ 	.short	(.L_235 - .L_234)
	.align		4
.L_234:
        /*046c*/ 	.word	index@(_ZN6thrust24THRUST_300001_SM_1000_NS8cuda_cub4core6detail13_kernel_agentINS1_15__reduce_by_key16ReduceByKeyAgentINS0_6detail15normal_iteratorINS0_10device_ptrIiEEEENS8_INS9_IfEEEESB_SD_N4cuda3std3__48equal_toIiEENSG_4plusIfEEPiiEEJSB_SD_SB_SD_SL_N3cub18CUB_300001_SM_100024ReduceByKeyScanTileStateIfiLb1EEESI_SK_iiEEEvDpT0_)
        /*0470*/ 	.word	0x00000000


	//----- nvinfo : EIATTR_MIN_STACK_SIZE
	.align		4
.L_235:
        /*0474*/ 	.byte	0x04, 0x12
        /*0476*/ 	.short	(.L_237 - .L_236)
	.align		4
.L_236:
        /*0478*/ 	.word	index@(_ZN6thrust24THRUST_300001_SM_1000_NS8cuda_cub4core6detail13_kernel_agentINS1_15__reduce_by_key9InitAgentIN3cub18CUB_300001_SM_100024ReduceByKeyScanTileStateIfiLb1EEEiPiEEJSA_iSB_EEEvDpT0_)
        /*047c*/ 	.word	0x00000000


	//----- nvinfo : EIATTR_MIN_STACK_SIZE
	.align		4
.L_237:
        /*0480*/ 	.byte	0x04, 0x12
        /*0482*/ 	.short	(.L_239 - .L_238)
	.align		4
.L_238:
        /*0484*/ 	.word	index@(_Z11mapFunctionPiPfS0_S0_S0_)
        /*0488*/ 	.word	0x00000028
.L_239:


//--------------------- .nv.compat                --------------------------
	.section	.nv.compat,"",@"SHT_CUDA_COMPAT_INFO"
	.align	4
        /*0000*/ 	.byte	0x02, 0x09, 0x00, 0x00, 0x02, 0x02, 0x02, 0x00, 0x02, 0x05, 0x05, 0x00, 0x03, 0x07, 0x01, 0x01
        /*0010*/ 	.byte	0x02, 0x03, 0x00, 0x00, 0x02, 0x06, 0x01, 0x00, 0x04, 0x0b, 0x08, 0x00, 0x01, 0x00, 0x00, 0x00
        /*0020*/ 	.byte	0x00, 0x00, 0x00, 0x00


//--------------------- .nv.info._ZN3cub18CUB_300001_SM_10006detail10radix_sort29DeviceRadixSortOnesweepKernelINS1_5radix10policy_hubIiiyE10Policy1000ELNS0_9SortOrderE0EiiyiiNS1_21identity_decomposer_tEEEvPT5_SB_PT3_PKSC_PT1_PKSG_PT2_PKSK_T4_iiT6_ --------------------------
	.section	.nv.info._ZN3cub18CUB_300001_SM_10006detail10radix_sort29DeviceRadixSortOnesweepKernelINS1_5radix10policy_hubIiiyE10Policy1000ELNS0_9SortOrderE0EiiyiiNS1_21identity_decomposer_tEEEvPT5_SB_PT3_PKSC_PT1_PKSG_PT2_PKSK_T4_iiT6_,"",@"SHT_CUDA_INFO"
	.sectionflags	@""
	.align	4


	//----- nvinfo : EIATTR_CUDA_API_VERSION
	.align		4
        /*0000*/ 	.byte	0x04, 0x37
        /*0002*/ 	.short	(.L_241 - .L_240)
.L_240:
        /*0004*/ 	.word	0x00000082


	//----- nvinfo : EIATTR_KPARAM_INFO
	.align		4
.L_241:
        /*0008*/ 	.byte	0x04, 0x17
        /*000a*/ 	.short	(.L_243 - .L_242)
.L_242:
        /*000c*/ 	.word	0x00000000
        /*0010*/ 	.short	0x000b
        /*0012*/ 	.short	0x004c
        /*0014*/ 	.byte	0x00, 0xf0, 0x05, 0x00


	//----- nvinfo : EIATTR_KPARAM_INFO
	.align		4
.L_243:
        /*0018*/ 	.byte	0x04, 0x17
        /*001a*/ 	.short	(.L_245 - .L_244)
.L_244:
        /*001c*/ 	.word	0x00000000
        /*0020*/ 	.short	0x000a
        /*0022*/ 	.short	0x0048
        /*0024*/ 	.byte	0x00, 0xf0, 0x11, 0x00


	//----- nvinfo : EIATTR_KPARAM_INFO
	.align		4
.L_245:
        /*0028*/ 	.byte	0x04, 0x17
        /*002a*/ 	.short	(.L_247 - .L_246)
.L_246:
        /*002c*/ 	.word	0x00000000
        /*0030*/ 	.short	0x0009
        /*0032*/ 	.short	0x0044
        /*0034*/ 	.byte	0x00, 0xf0, 0x11, 0x00


	//----- nvinfo : EIATTR_KPARAM_INFO
	.align		4
.L_247:
        /*0038*/ 	.byte	0x04, 0x17
        /*003a*/ 	.short	(.L_249 - .L_248)
.L_248:
        /*003c*/ 	.word	0x00000000
        /*0040*/ 	.short	0x0008
        /*0042*/ 	.short	0x0040
        /*0044*/ 	.byte	0x00, 0xf0, 0x11, 0x00


	//----- nvinfo : EIATTR_KPARAM_INFO
	.align		4
.L_249:
        /*0048*/ 	.byte	0x04, 0x17
        /*004a*/ 	.short	(.L_251 - .L_250)
.L_250:
        /*004c*/ 	.word	0x00000000
        /*0050*/ 	.short	0x0007
        /*0052*/ 	.short	0x0038
        /*0054*/ 	.byte	0x00, 0xf5, 0x21, 0x00


	//----- nvinfo : EIATTR_KPARAM_INFO
	.align		4
.L_251:
        /*0058*/ 	.byte	0x04, 0x17
        /*005a*/ 	.short	(.L_253 - .L_252)
.L_252:
        /*005c*/ 	.word	0x00000000
        /*0060*/ 	.short	0x0006
        /*0062*/ 	.short	0x0030
        /*0064*/ 	.byte	0x00, 0xf5, 0x21, 0x00


	//----- nvinfo : EIATTR_KPARAM_INFO
	.align		4
.L_253:
        /*0068*/ 	.byte	0x04, 0x17
        /*006a*/ 	.short	(.L_255 - .L_254)
.L_254:
        /*006c*/ 	.word	0x00000000
        /*0070*/ 	.short	0x0005
        /*0072*/ 	.short	0x0028
        /*0074*/ 	.byte	0x00, 0xf5, 0x21, 0x00


	//----- nvinfo : EIATTR_KPARAM_INFO
	.align		4
.L_255:
        /*0078*/ 	.byte	0x04, 0x17
        /*007a*/ 	.short	(.L_257 - .L_256)
.L_256:
        /*007c*/ 	.word	0x00000000
        /*0080*/ 	.short	0x0004
        /*0082*/ 	.short	0x0020
        /*0084*/ 	.byte	0x00, 0xf5, 0x21, 0x00


	//----- nvinfo : EIATTR_KPARAM_INFO
	.align		4
.L_257:
        /*0088*/ 	.byte	0x04, 0x17
        /*008a*/ 	.short	(.L_259 - .L_258)
.L_258:
        /*008c*/ 	.word	0x00000000
        /*0090*/ 	.short	0x0003
        /*0092*/ 	.short	0x0018
        /*0094*/ 	.byte	0x00, 0xf5, 0x21, 0x00


	//----- nvinfo : EIATTR_KPARAM_INFO
	.align		4
.L_259:
        /*0098*/ 	.byte	0x04, 0x17
        /*009a*/ 	.short	(.L_261 - .L_260)
.L_260:
        /*009c*/ 	.word	0x00000000
        /*00a0*/ 	.short	0x0002
        /*00a2*/ 	.short	0x0010
        /*00a4*/ 	.byte	0x00, 0xf5, 0x21, 0x00


	//----- nvinfo : EIATTR_KPARAM_INFO
	.align		4
.L_261:
        /*00a8*/ 	.byte	0x04, 0x17
        /*00aa*/ 	.short	(.L_263 - .L_262)
.L_262:
        /*00ac*/ 	.word	0x00000000
        /*00b0*/ 	.short	0x0001
        /*00b2*/ 	.short	0x0008
        /*00b4*/ 	.byte	0x00, 0xf5, 0x21, 0x00


	//----- nvinfo : EIATTR_KPARAM_INFO
	.align		4
.L_263:
        /*00b8*/ 	.byte	0x04, 0x17
        /*00ba*/ 	.short	(.L_265 - .L_264)
.L_264:
        /*00bc*/ 	.word	0x00000000
        /*00c0*/ 	.short	0x0000
        /*00c2*/ 	.short	0x0000
        /*00c4*/ 	.byte	0x00, 0xf5, 0x21, 0x00


	//----- nvinfo : EIATTR_SPARSE_MMA_MASK
	.align		4
.L_265:
        /*00c8*/ 	.byte	0x03, 0x50
        /*00ca*/ 	.short	0x0000


	//----- nvinfo : EIATTR_MAXREG_COUNT
	.align		4
        /*00cc*/ 	.byte	0x03, 0x1b
        /*00ce*/ 	.short	0x00a8


	//----- nvinfo : EIATTR_NUM_BARRIERS
	.align		4
        /*00d0*/ 	.byte	0x02, 0x4c
        /*00d2*/ 	.byte	0x01
	.zero		1


	//----- nvinfo : EIATTR_MERCURY_ISA_VERSION
	.align		4
        /*00d4*/ 	.byte	0x03, 0x5f
        /*00d6*/ 	.short	0x0101


	//----- nvinfo : EIATTR_COOP_GROUP_MASK_REGIDS
	.align		4
        /*00d8*/ 	.byte	0x04, 0x29
        /*00da*/ 	.short	(.L_267 - .L_266)


	//   ....[0]....
.L_266:
        /*00dc*/ 	.word	0xffffffff


	//   ....[1]....
        /*00e0*/ 	.word	0x05000006


	//   ....[2]....
        /*00e4*/ 	.word	0xffffffff


	//   ....[3]....
        /*00e8*/ 	.word	0xffffffff


	//   ....[4]....
        /*00ec*/ 	.word	0xffffffff


	//   ....[5]....
        /*00f0*/ 	.word	0xffffffff


	//   ....[6]....
        /*00f4*/ 	.word	0xffffffff


	//   ....[7]....
        /*00f8*/ 	.word	0xffffffff


	//   ....[8]....
        /*00fc*/ 	.word	0xffffffff


	//   ....[9]....
        /*0100*/ 	.word	0xffffffff


	//   ....[10]....
        /*0104*/ 	.word	0xffffffff


	//   ....[11]....
        /*0108*/ 	.word	0xffffffff


	//   ....[12]....
        /*010c*/ 	.word	0xffffffff


	//   ....[13]....
        /*0110*/ 	.word	0xffffffff


	//   ....[14]....
        /*0114*/ 	.word	0xffffffff


	//   ....[15]....
        /*0118*/ 	.word	0xffffffff


	//   ....[16]....
        /*011c*/ 	.word	0xffffffff


	//   ....[17]....
        /*0120*/ 	.word	0xffffffff


	//   ....[18]....
        /*0124*/ 	.word	0xffffffff


	//   ....[19]....
        /*0128*/ 	.word	0xffffffff


	//   ....[20]....
        /*012c*/ 	.word	0xffffffff


	//   ....[21]....
        /*0130*/ 	.word	0xffffffff


	//   ....[22]....
        /*0134*/ 	.word	0xffffffff


	//   ....[23]....
        /*0138*/ 	.word	0xffffffff


	//   ....[24]....
        /*013c*/ 	.word	0xffffffff


	//   ....[25]....
        /*0140*/ 	.word	0xffffffff


	//   ....[26]....
        /*0144*/ 	.word	0xffffffff


	//   ....[27]....
        /*0148*/ 	.word	0xffffffff


	//   ....[28]....
        /*014c*/ 	.word	0xffffffff


	//   ....[29]....
        /*0150*/ 	.word	0xffffffff


	//   ....[30]....
        /*0154*/ 	.word	0xffffffff


	//   ....[31]....
        /*0158*/ 	.word	0xffffffff


	//   ....[32]....
        /*015c*/ 	.word	0xffffffff


	//   ....[33]....
        /*0160*/ 	.word	0xffffffff


	//   ....[34]....
        /*0164*/ 	.word	0xffffffff


	//   ....[35]....
        /*0168*/ 	.word	0xffffffff


	//   ....[36]....
        /*016c*/ 	.word	0xffffffff


	//   ....[37]....
        /*0170*/ 	.word	0xffffffff


	//   ....[38]....
        /*0174*/ 	.word	0xffffffff


	//   ....[39]....
        /*0178*/ 	.word	0xffffffff


	//   ....[40]....
        /*017c*/ 	.word	0xffffffff


	//   ....[41]....
        /*0180*/ 	.word	0xffffffff


	//   ....[42]....
        /*0184*/ 	.word	0xffffffff


	//   ....[43]....
        /*0188*/ 	.word	0xffffffff


	//   ....[44]....
        /*018c*/ 	.word	0xffffffff


	//   ....[45]....
        /*0190*/ 	.word	0xffffffff


	//   ....[46]....
        /*0194*/ 	.word	0xffffffff


	//   ....[47]....
        /*0198*/ 	.word	0xffffffff


	//   ....[48]....
        /*019c*/ 	.word	0xffffffff


	//   ....[49]....
        /*01a0*/ 	.word	0xffffffff


	//   ....[50]....
        /*01a4*/ 	.word	0xffffffff


	//   ....[51]....
        /*01a8*/ 	.word	0xffffffff


	//   ....[52]....
        /*01ac*/ 	.word	0xffffffff


	//   ....[53]....
        /*01b0*/ 	.word	0xffffffff


	//   ....[54]....
        /*01b4*/ 	.word	0xffffffff


	//   ....[55]....
        /*01b8*/ 	.word	0xffffffff


	//   ....[56]....
        /*01bc*/ 	.word	0xffffffff


	//   ....[57]....
        /*01c0*/ 	.word	0xffffffff


	//   ....[58]....
        /*01c4*/ 	.word	0xffffffff


	//   ....[59]....
        /*01c8*/ 	.word	0xffffffff


	//   ....[60]....
        /*01cc*/ 	.word	0xffffffff


	//   ....[61]....
        /*01d0*/ 	.word	0xffffffff


	//   ....[62]....
        /*01d4*/ 	.word	0xffffffff


	//   ....[63]....
        /*01d8*/ 	.word	0xffffffff


	//   ....[64]....
        /*01dc*/ 	.word	0xffffffff


	//   ....[65]....
        /*01e0*/ 	.word	0xffffffff


	//   ....[66]....
        /*01e4*/ 	.word	0xffffffff


	//   ....[67]....
        /*01e8*/ 	.word	0xffffffff


	//   ....[68]....
        /*01ec*/ 	.word	0xffffffff


	//   ....[69]....
        /*01f0*/ 	.word	0xffffffff


	//   ....[70]....
        /*01f4*/ 	.word	0xffffffff


	//   ....[71]....
        /*01f8*/ 	.word	0xffffffff


	//   ....[72]....
        /*01fc*/ 	.word	0xffffffff


	//   ....[73]....
        /*0200*/ 	.word	0xffffffff


	//   ....[74]....
        /*0204*/ 	.word	0xffffffff


	//   ....[75]....
        /*0208*/ 	.word	0xffffffff


	//   ....[76]....
        /*020c*/ 	.word	0xffffffff


	//   ....[77]....
        /*0210*/ 	.word	0xffffffff


	//   ....[78]....
        /*0214*/ 	.word	0xffffffff


	//   ....[79]....
        /*0218*/ 	.word	0xffffffff


	//   ....[80]....
        /*021c*/ 	.word	0xffffffff


	//   ....[81]....
        /*0220*/ 	.word	0xffffffff


	//   ....[82]....
        /*0224*/ 	.word	0xffffffff


	//   ....[83]....
        /*0228*/ 	.word	0xffffffff


	//   ....[84]....
        /*022c*/ 	.word	0xffffffff


	//   ....[85]....
        /*0230*/ 	.word	0xffffffff


	//   ....[86]....
        /*0234*/ 	.word	0xffffffff


	//   ....[87]....
        /*0238*/ 	.word	0xffffffff


	//   ....[88]....
        /*023c*/ 	.word	0xffffffff


	//   ....[89]....
        /*0240*/ 	.word	0xffffffff


	//   ....[90]....
        /*0244*/ 	.word	0xffffffff


	//   ....[91]....
        /*0248*/ 	.word	0xffffffff


	//   ....[92]....
        /*024c*/ 	.word	0xffffffff


	//   ....[93]....
        /*0250*/ 	.word	0xffffffff


	//   ....[94]....
        /*0254*/ 	.word	0xffffffff


	//   ....[95]....
        /*0258*/ 	.word	0xffffffff


	//   ....[96]....
        /*025c*/ 	.word	0xffffffff


	//   ....[97]....
        /*0260*/ 	.word	0xffffffff


	//   ....[98]....
        /*0264*/ 	.word	0xffffffff


	//   ....[99]....
        /*0268*/ 	.word	0xffffffff


	//   ....[100]....
        /*026c*/ 	.word	0xffffffff


	//   ....[101]....
        /*0270*/ 	.word	0xffffffff


	//   ....[102]....
        /*0274*/ 	.word	0xffffffff


	//   ....[103]....
        /*0278*/ 	.word	0xffffffff


	//   ....[104]....
        /*027c*/ 	.word	0xffffffff


	//   ....[105]....
        /*0280*/ 	.word	0xffffffff


	//   ....[106]....
        /*0284*/ 	.word	0xffffffff


	//   ....[107]....
        /*0288*/ 	.word	0xffffffff


	//   ....[108]....
        /*028c*/ 	.word	0xffffffff


	//   ....[109]....
        /*0290*/ 	.word	0xffffffff


	//   ....[110]....
        /*0294*/ 	.word	0xffffffff


	//   ....[111]....
        /*0298*/ 	.word	0xffffffff


	//   ....[112]....
        /*029c*/ 	.word	0xffffffff


	//   ....[113]....
        /*02a0*/ 	.word	0xffffffff


	//   ....[114]....
        /*02a4*/ 	.word	0xffffffff


	//   ....[115]....
        /*02a8*/ 	.word	0xffffffff


	//   ....[116]....
        /*02ac*/ 	.word	0xffffffff


	//   ....[117]....
        /*02b0*/ 	.word	0xffffffff


	//   ....[118]....
        /*02b4*/ 	.word	0xffffffff


	//   ....[119]....
        /*02b8*/ 	.word	0xffffffff


	//   ....[120]....
        /*02bc*/ 	.word	0xffffffff


	//   ....[121]....
        /*02c0*/ 	.word	0xffffffff


	//   ....[122]....
        /*02c4*/ 	.word	0xffffffff


	//   ....[123]....
        /*02c8*/ 	.word	0xffffffff


	//   ....[124]....
        /*02cc*/ 	.word	0xffffffff


	//   ....[125]....
        /*02d0*/ 	.word	0xffffffff


	//   ....[126]....
        /*02d4*/ 	.word	0xffffffff


	//   ....[127]....
        /*02d8*/ 	.word	0xffffffff


	//   ....[128]....
        /*02dc*/ 	.word	0xffffffff


	//   ....[129]....
        /*02e0*/ 	.word	0xffffffff


	//   ....[130]....
        /*02e4*/ 	.word	0xffffffff


	//   ....[131]....
        /*02e8*/ 	.word	0xffffffff


	//   ....[132]....
        /*02ec*/ 	.word	0xffffffff


	//   ....[133]....
        /*02f0*/ 	.word	0xffffffff


	//   ....[134]....
        /*02f4*/ 	.word	0xffffffff


	//   ....[135]....
        /*02f8*/ 	.word	0xffffffff


	//   ....[136]....
        /*02fc*/ 	.word	0xffffffff


	//   ....[137]....
        /*0300*/ 	.word	0xffffffff


	//   ....[138]....
        /*0304*/ 	.word	0xffffffff


	//   ....[139]....
        /*0308*/ 	.word	0xffffffff


	//   ....[140]....
        /*030c*/ 	.word	0xffffffff


	//   ....[141]....
        /*0310*/ 	.word	0xffffffff


	//   ....[142]....
        /*0314*/ 	.word	0xffffffff


	//   ....[143]....
        /*0318*/ 	.word	0xffffffff


	//   ....[144]....
        /*031c*/ 	.word	0xffffffff


	//   ....[145]....
        /*0320*/ 	.word	0xffffffff


	//   ....[146]....
        /*0324*/ 	.word	0xffffffff


	//   ....[147]....
        /*0328*/ 	.word	0xffffffff


	//   ....[148]....
        /*032c*/ 	.word	0xffffffff


	//   ....[149]....
        /*0330*/ 	.word	0xffffffff


	//   ....[150]....
        /*0334*/ 	.word	0xffffffff


	//   ....[151]....
        /*0338*/ 	.word	0xffffffff


	//   ....[152]....
        /*033c*/ 	.word	0xffffffff


	//   ....[153]....
        /*0340*/ 	.word	0xffffffff


	//   ....[154]....
        /*0344*/ 	.word	0xffffffff


	//   ....[155]....
        /*0348*/ 	.word	0xffffffff


	//   ....[156]....
        /*034c*/ 	.word	0xffffffff


	//   ....[157]....
        /*0350*/ 	.word	0xffffffff


	//   ....[158]....
        /*0354*/ 	.word	0xffffffff


	//   ....[159]....
        /*0358*/ 	.word	0xffffffff


	//   ....[160]....
        /*035c*/ 	.word	0x05000006


	//   ....[161]....
        /*0360*/ 	.word	0xffffffff


	//   ....[162]....
        /*0364*/ 	.word	0xffffffff


	//   ....[163]....
        /*0368*/ 	.word	0xffffffff


	//   ....[164]....
        /*036c*/ 	.word	0xffffffff


	//   ....[165]....
        /*0370*/ 	.word	0xffffffff


	//   ....[166]....
        /*0374*/ 	.word	0xffffffff


	//   ....[167]....
        /*0378*/ 	.word	0xffffffff


	//   ....[168]....
        /*037c*/ 	.word	0xffffffff


	//   ....[169]....
        /*0380*/ 	.word	0xffffffff


	//   ....[170]....
        /*0384*/ 	.word	0xffffffff


	//   ....[171]....
        /*0388*/ 	.word	0xffffffff


	//   ....[172]....
        /*038c*/ 	.word	0xffffffff


	//   ....[173]....
        /*0390*/ 	.word	0xffffffff


	//   ....[174]....
        /*0394*/ 	.word	0xffffffff


	//   ....[175]....
        /*0398*/ 	.word	0xffffffff


	//   ....[176]....
        /*039c*/ 	.word	0xffffffff


	//   ....[177]....
        /*03a0*/ 	.word	0xffffffff


	//   ....[178]....
        /*03a4*/ 	.word	0xffffffff


	//   ....[179]....
        /*03a8*/ 	.word	0xffffffff


	//   ....[180]....
        /*03ac*/ 	.word	0xffffffff


	//   ....[181]....
        /*03b0*/ 	.word	0xffffffff


	//   ....[182]....
        /*03b4*/ 	.word	0xffffffff


	//   ....[183]....
        /*03b8*/ 	.word	0xffffffff


	//   ....[184]....
        /*03bc*/ 	.word	0xffffffff


	//   ....[185]....
        /*03c0*/ 	.word	0xffffffff


	//   ....[186]....
        /*03c4*/ 	.word	0xffffffff


	//   ....[187]....
        /*03c8*/ 	.word	0xffffffff


	//   ....[188]....
        /*03cc*/ 	.word	0xffffffff


	//   ....[189]....
        /*03d0*/ 	.word	0xffffffff


	//   ....[190]....
        /*03d4*/ 	.word	0xffffffff


	//   ....[191]....
        /*03d8*/ 	.word	0xffffffff


	//   ....[192]....
        /*03dc*/ 	.word	0xffffffff


	//   ....[193]....
        /*03e0*/ 	.word	0xffffffff


	//   ....[194]....
        /*03e4*/ 	.word	0xffffffff


	//   ....[195]....
        /*03e8*/ 	.word	0xffffffff


	//   ....[196]....
        /*03ec*/ 	.word	0xffffffff


	//   ....[197]....
        /*03f0*/ 	.word	0xffffffff


	//   ....[198]....
        /*03f4*/ 	.word	0xffffffff


	//   ....[199]....
        /*03f8*/ 	.word	0xffffffff


	//   ....[200]....
        /*03fc*/ 	.word	0xffffffff


	//   ....[201]....
        /*0400*/ 	.word	0xffffffff


	//   ....[202]....
        /*0404*/ 	.word	0xffffffff


	//   ....[203]....
        /*0408*/ 	.word	0xffffffff


	//   ....[204]....
        /*040c*/ 	.word	0xffffffff


	//   ....[205]....
        /*0410*/ 	.word	0xffffffff


	//   ....[206]....
        /*0414*/ 	.word	0xffffffff


	//   ....[207]....
        /*0418*/ 	.word	0xffffffff


	//   ....[208]....
        /*041c*/ 	.word	0xffffffff


	//   ....[209]....
        /*0420*/ 	.word	0xffffffff


	//   ....[210]....
        /*0424*/ 	.word	0xffffffff


	//   ....[211]....
        /*0428*/ 	.word	0xffffffff


	//   ....[212]....
        /*042c*/ 	.word	0xffffffff


	//   ....[213]....
        /*0430*/ 	.word	0xffffffff


	//   ....[214]....
        /*0434*/ 	.word	0xffffffff


	//   ....[215]....
        /*0438*/ 	.word	0xffffffff


	//   ....[216]....
        /*043c*/ 	.word	0xffffffff


	//   ....[217]....
        /*0440*/ 	.word	0xffffffff


	//   ....[218]....
        /*0444*/ 	.word	0xffffffff


	//   ....[219]....
        /*0448*/ 	.word	0xffffffff


	//   ....[220]....
        /*044c*/ 	.word	0xffffffff


	//   ....[221]....
        /*0450*/ 	.word	0xffffffff


	//   ....[222]....
        /*0454*/ 	.word	0xffffffff


	//   ....[223]....
        /*0458*/ 	.word	0xffffffff


	//   ....[224]....
        /*045c*/ 	.word	0xffffffff


	//   ....[225]....
        /*0460*/ 	.word	0xffffffff


	//   ....[226]....
        /*0464*/ 	.word	0xffffffff


	//   ....[227]....
        /*0468*/ 	.word	0xffffffff


	//   ....[228]....
        /*046c*/ 	.word	0xffffffff


	//   ....[229]....
        /*0470*/ 	.word	0x0500002f


	//   ....[230]....
        /*0474*/ 	.word	0x0500002f


	//   ....[231]....
        /*0478*/ 	.word	0x0500002f


	//   ....[232]....
        /*047c*/ 	.word	0x0500002f


	//   ....[233]....
        /*0480*/ 	.word	0x0500002f


	//----- nvinfo : EIATTR_COOP_GROUP_INSTR_OFFSETS
	.align		4
.L_267:
        /*0484*/ 	.byte	0x04, 0x28
        /*0486*/ 	.short	(.L_269 - .L_268)


	//   ....[0]....
.L_268:
        /*0488*/ 	.word	0x00000e40


	//   ....[1]....
        /*048c*/ 	.word	0x00001890


	//   ....[2]....
        /*0490*/ 	.word	0x00002ad0


	//   ....[3]....
        /*0494*/ 	.word	0x00002af0


	//   ....[4]....
        /*0498*/ 	.word	0x00002b10


	//   ....[5]....
        /*049c*/ 	.word	0x00002b30


	//   ....[6]....
        /*04a0*/ 	.word	0x00002b50


	//   ....[7]....
        /*04a4*/ 	.word	0x00003000


	//   ....[8]....
        /*04a8*/ 	.word	0x00003010


	//   ....[9]....
        /*04ac*/ 	.word	0x00003030


	//   ....[10]....
        /*04b0*/ 	.word	0x00003050


	//   ....[11]....
        /*04b4*/ 	.word	0x000030a0


	//   ....[12]....
        /*04b8*/ 	.word	0x000030d0


	//   ....[13]....
        /*04bc*/ 	.word	0x00003120


	//   ....[14]....
        /*04c0*/ 	.word	0x00003160


	//   ....[15]....
        /*04c4*/ 	.word	0x00003250


	//   ....[16]....
        /*04c8*/ 	.word	0x00003280


	//   ....[17]....
        /*04cc*/ 	.word	0x00003290


	//   ....[18]....
        /*04d0*/ 	.word	0x000032b0


	//   ....[19]....
        /*04d4*/ 	.word	0x000032f0


	//   ....[20]....
        /*04d8*/ 	.word	0x00003320


	//   ....[21]....
        /*04dc*/ 	.word	0x00003360


	//   ....[22]....
        /*04e0*/ 	.word	0x00003380


	//   ....[23]....
        /*04e4*/ 	.word	0x000033a0


	//   ....[24]....
        /*04e8*/ 	.word	0x00003490


	//   ....[25]....
        /*04ec*/ 	.word	0x000034c0


	//   ....[26]....
        /*04f0*/ 	.word	0x000034d0


	//   ....[27]....
        /*04f4*/ 	.word	0x000034f0


	//   ....[28]....
        /*04f8*/ 	.word	0x00003530


	//   ....[29]....
        /*04fc*/ 	.word	0x00003560


	//   ....[30]....
        /*0500*/ 	.word	0x000035a0


	//   ....[31]....
        /*0504*/ 	.word	0x000035c0


	//   ....[32]....
        /*0508*/ 	.word	0x000035e0


	//   ....[33]....
        /*050c*/ 	.word	0x000036d0


	//   ....[34]....
        /*0510*/ 	.word	0x00003700


	//   ....[35]....
        /*0514*/ 	.word	0x00003710


	//   ....[36]....
        /*0518*/ 	.word	0x00003730


	//   ....[37]....
        /*051c*/ 	.word	0x00003770


	//   ....[38]....
        /*0520*/ 	.word	0x000037a0


	//   ....[39]....
        /*0524*/ 	.word	0x000037e0


	//   ....[40]....
        /*0528*/ 	.word	0x00003800


	//   ....[41]....
        /*052c*/ 	.word	0x00003820


	//   ....[42]....
        /*0530*/ 	.word	0x00003930


	//   ....[43]....
        /*0534*/ 	.word	0x00003960


	//   ....[44]....
        /*0538*/ 	.word	0x00003970


	//   ....[45]....
        /*053c*/ 	.word	0x00003990


	//   ....[46]....
        /*0540*/ 	.word	0x000039d0


	//   ....[47]....
        /*0544*/ 	.word	0x00003a00


	//   ....[48]....
        /*0548*/ 	.word	0x00003a40


	//   ....[49]....
        /*054c*/ 	.word	0x00003a60


	//   ....[50]....
        /*0550*/ 	.word	0x00003a80


	//   ....[51]....
        /*0554*/ 	.word	0x00003b90


	//   ....[52]....
        /*0558*/ 	.word	0x00003bc0


	//   ....[53]....
        /*055c*/ 	.word	0x00003bd0


	//   ....[54]....
        /*0560*/ 	.word	0x00003bf0


	//   ....[55]....
        /*0564*/ 	.word	0x00003c30


	//   ....[56]....
        /*0568*/ 	.word	0x00003c60


	//   ....[57]....
        /*056c*/ 	.word	0x00003ca0


	//   ....[58]....
        /*0570*/ 	.word	0x00003cc0


	//   ....[59]....
        /*0574*/ 	.word	0x00003ce0


	//   ....[60]....
        /*0578*/ 	.word	0x00003df0


	//   ....[61]....
        /*057c*/ 	.word	0x00003e20


	//   ....[62]....
        /*0580*/ 	.word	0x00003e30


	//   ....[63]....
        /*0584*/ 	.word	0x00003e50


	//   ....[64]....
        /*0588*/ 	.word	0x00003e90


	//   ....[65]....
        /*058c*/ 	.word	0x00003ec0


	//   ....[66]....
        /*0590*/ 	.word	0x00003f00


	//   ....[67]....
        /*0594*/ 	.word	0x00003f20


	//   ....[68]....
        /*0598*/ 	.word	0x00003f40


	//   ....[69]....
        /*059c*/ 	.word	0x00004050


	//   ....[70]....
        /*05a0*/ 	.word	0x00004080


	//   ....[71]....
        /*05a4*/ 	.word	0x00004090


	//   ....[72]....
        /*05a8*/ 	.word	0x000040b0


	//   ....[73]....
        /*05ac*/ 	.word	0x000040f0


	//   ....[74]....
        /*05b0*/ 	.word	0x00004120


	//   ....[75]....
        /*05b4*/ 	.word	0x00004160


	//   ....[76]....
        /*05b8*/ 	.word	0x00004180


	//   ....[77]....
        /*05bc*/ 	.word	0x000041a0


	//   ....[78]....
        /*05c0*/ 	.word	0x000042b0


	//   ....[79]....
        /*05c4*/ 	.word	0x00004300


	//   ....[80]....
        /*05c8*/ 	.word	0x00004310


	//   ....[81]....
        /*05cc*/ 	.word	0x00004330


	//   ....[82]....
        /*05d0*/ 	.word	0x00004370


	//   ....[83]....
        /*05d4*/ 	.word	0x000043a0


	//   ....[84]....
        /*05d8*/ 	.word	0x000043e0


	//   ....[85]....
        /*05dc*/ 	.word	0x00004400


	//   ....[86]....
        /*05e0*/ 	.word	0x00004420


	//   ....[87]....
        /*05e4*/ 	.word	0x00004510


	//   ....[88]....
        /*05e8*/ 	.word	0x00004560


	//   ....[89]....
        /*05ec*/ 	.word	0x00004570


	//   ....[90]....
        /*05f0*/ 	.word	0x000045a0


	//   ....[91]....
        /*05f4*/ 	.word	0x000045c0


	//   ....[92]....
        /*05f8*/ 	.word	0x00004610


	//   ....[93]....
        /*05fc*/ 	.word	0x00004630


	//   ....[94]....
        /*0600*/ 	.word	0x00004670


	//   ....[95]....
        /*0604*/ 	.word	0x00004690


	//   ....[96]....
        /*0608*/ 	.word	0x00004770


	//   ....[97]....
        /*060c*/ 	.word	0x000047c0


	//   ....[98]....
        /*0610*/ 	.word	0x000047d0


	//   ....[99]....
        /*0614*/ 	.word	0x00004820


	//   ....[100]....
        /*0618*/ 	.word	0x00004850


	//   ....[101]....
        /*061c*/ 	.word	0x00004880


	//   ....[102]....
        /*0620*/ 	.word	0x000048b0


	//   ....[103]....
        /*0624*/ 	.word	0x000048e0


	//   ....[104]....
        /*0628*/ 	.word	0x00004910


	//   ....[105]....
        /*062c*/ 	.word	0x000049d0


	//   ....[106]....
        /*0630*/ 	.word	0x00004a20


	//   ....[107]....
        /*0634*/ 	.word	0x00004a30


	//   ....[108]....
        /*0638*/ 	.word	0x00004a80


	//   ....[109]....
        /*063c*/ 	.word	0x00004ab0


	//   ....[110]....
        /*0640*/ 	.word	0x00004ae0


	//   ....[111]....
        /*0644*/ 	.word	0x00004b10


	//   ....[112]....
        /*0648*/ 	.word	0x00004b40


	//   ....[113]....
        /*064c*/ 	.word	0x00004b70


	//   ....[114]....
        /*0650*/ 	.word	0x00004c60


	//   ....[115]....
        /*0654*/ 	.word	0x00004c80


	//   ....[116]....
        /*0658*/ 	.word	0x00004c90


	//   ....[117]....
        /*065c*/ 	.word	0x00004ce0


	//   ....[118]....
        /*0660*/ 	.word	0x00004d10


	//   ....[119]....
        /*0664*/ 	.word	0x00004d40


	//   ....[120]....
        /*0668*/ 	.word	0x00004d70


	//   ....[121]....
        /*066c*/ 	.word	0x00004da0


	//   ....[122]....
        /*0670*/ 	.word	0x00004dd0


	//   ....[123]....
        /*0674*/ 	.word	0x00004ec0


	//   ....[124]....
        /*0678*/ 	.word	0x00004f00


	//   ....[125]....
        /*067c*/ 	.word	0x00004f10


	//   ....[126]....
        /*0680*/ 	.word	0x00004f60


	//   ....[127]....
        /*0684*/ 	.word	0x00004f90


	//   ....[128]....
        /*0688*/ 	.word	0x00004fc0


	//   ....[129]....
        /*068c*/ 	.word	0x00004ff0


	//   ....[130]....
        /*0690*/ 	.word	0x00005020


	//   ....[131]....
        /*0694*/ 	.word	0x00005050


	//   ....[132]....
        /*0698*/ 	.word	0x00005140


	//   ....[133]....
        /*069c*/ 	.word	0x00005170


	//   ....[134]....
        /*06a0*/ 	.word	0x00005180


	//   ....[135]....
        /*06a4*/ 	.word	0x000051d0


	//   ....[136]....
        /*06a8*/ 	.word	0x00005200


	//   ....[137]....
        /*06ac*/ 	.word	0x00005230


	//   ....[138]....
        /*06b0*/ 	.word	0x00005260


	//   ....[139]....
        /*06b4*/ 	.word	0x00005290


	//   ....[140]....
        /*06b8*/ 	.word	0x000052c0


	//   ....[141]....
        /*06bc*/ 	.word	0x000053e0


	//   ....[142]....
        /*06c0*/ 	.word	0x000053f0


	//   ....[143]....
        /*06c4*/ 	.word	0x00005440


	//   ....[144]....
        /*06c8*/ 	.word	0x00005470


	//   ....[145]....
        /*06cc*/ 	.word	0x000054a0


	//   ....[146]....
        /*06d0*/ 	.word	0x000054d0


	//   ....[147]....
        /*06d4*/ 	.word	0x00005500


	//   ....[148]....
        /*06d8*/ 	.word	0x00005530


	//   ....[149]....
        /*06dc*/ 	.word	0x00005560


	//   ....[150]....
        /*06e0*/ 	.word	0x00005600


	//   ....[151]....
        /*06e4*/ 	.word	0x00005620


	//   ....[152]....
        /*06e8*/ 	.word	0x00005630


	//   ....[153]....
        /*06ec*/ 	.word	0x00005680


	//   ....[154]....
        /*06f0*/ 	.word	0x000056b0


	//   ....[155]....
        /*06f4*/ 	.word	0x000056e0


	//   ....[156]....
        /*06f8*/ 	.word	0x00005710


	//   ....[157]....
        /*06fc*/ 	.word	0x00005740


	//   ....[158]....
        /*0700*/ 	.word	0x00005770


	//   ....[159]....
        /*0704*/ 	.word	0x000058a0


	//   ....[160]....
        /*0708*/ 	.word	0x00005d40


	//   ....[161]....
        /*070c*/ 	.word	0x00006070


	//   ....[162]....
        /*0710*/ 	.word	0x00006130


	//   ....[163]....
        /*0714*/ 	.word	0x000061f0


	//   ....[164]....
        /*0718*/ 	.word	0x000062b0


	//   ....[165]....
        /*071c*/ 	.word	0x00006370


	//   ....[166]....
        /*0720*/ 	.word	0x00006430


	//   ....[167]....
        /*0724*/ 	.word	0x000064f0


	//   ....[168]....
        /*0728*/ 	.word	0x000065b0


	//   ....[169]....
        /*072c*/ 	.word	0x00006670


	//   ....[170]....
        /*0730*/ 	.word	0x00006730


	//   ....[171]....
        /*0734*/ 	.word	0x000067f0


	//   ....[172]....
        /*0738*/ 	.word	0x000068b0


	//   ....[173]....
        /*073c*/ 	.word	0x00006970


	//   ....[174]....
        /*0740*/ 	.word	0x00006a30


	//   ....[175]....
        /*0744*/ 	.word	0x00006af0


	//   ....[176]....
        /*0748*/ 	.word	0x00006bb0


	//   ....[177]....
        /*074c*/ 	.word	0x00006c70


	//   ....[178]....
        /*0750*/ 	.word	0x00006e60


	//   ....[179]....
        /*0754*/ 	.word	0x00006f90


	//   ....[180]....
        /*0758*/ 	.word	0x000070c0


	//   ....[181]....
        /*075c*/ 	.word	0x000071f0


	//   ....[182]....
        /*0760*/ 	.word	0x00007320


	//   ....[183]....
        /*0764*/ 	.word	0x00007450


	//   ....[184]....
        /*0768*/ 	.word	0x00007580


	//   ....[185]....
        /*076c*/ 	.word	0x000076b0


	//   ....[186]....
        /*0770*/ 	.word	0x000077e0


	//   ....[187]....
        /*0774*/ 	.word	0x00007910


	//   ....[188]....
        /*0778*/ 	.word	0x00007a40


	//   ....[189]....
        /*077c*/ 	.word	0x00007b60


	//   ....[190]....
        /*0780*/ 	.word	0x00007c70


	//   ....[191]....
        /*0784*/ 	.word	0x00007d80


	//   ....[192]....
        /*0788*/ 	.word	0x00007e90


	//   ....[193]....
        /*078c*/ 	.word	0x00007fa0


	//   ....[194]....
        /*0790*/ 	.word	0x000080b0


	//   ....[195]....
        /*0794*/ 	.word	0x00008eb0


	//   ....[196]....
        /*0798*/ 	.word	0x00008f40


	//   ....[197]....
        /*079c*/ 	.word	0x00008fc0


	//   ....[198]....
        /*07a0*/ 	.word	0x00009050


	//   ....[199]....
        /*07a4*/ 	.word	0x000090d0


	//   ....[200]....
        /*07a8*/ 	.word	0x00009160


	//   ....[201]....
        /*07ac*/ 	.word	0x000091e0


	//   ....[202]....
        /*07b0*/ 	.word	0x00009270


	//   ....[203]....
        /*07b4*/ 	.word	0x000092f0


	//   ....[204]....
        /*07b8*/ 	.word	0x00009380


	//   ....[205]....
        /*07bc*/ 	.word	0x00009400


	//   ....[206]....
        /*07c0*/ 	.word	0x00009490


	//   ....[207]....
        /*07c4*/ 	.word	0x00009510


	//   ....[208]....
        /*07c8*/ 	.word	0x000095a0


	//   ....[209]....
        /*07cc*/ 	.word	0x00009620


	//   ....[210]....
        /*07d0*/ 	.word	0x000096b0


	//   ....[211]....
        /*07d4*/ 	.word	0x00009730


	//   ....[212]....
        /*07d8*/ 	.word	0x00009890


	//   ....[213]....
        /*07dc*/ 	.word	0x00009960


	//   ....[214]....
        /*07e0*/ 	.word	0x00009a10


	//   ....[215]....
        /*07e4*/ 	.word	0x00009ad0


	//   ....[216]....
        /*07e8*/ 	.word	0x00009b80


	//   ....[217]....
        /*07ec*/ 	.word	0x00009c40


	//   ....[218]....
        /*07f0*/ 	.word	0x00009cf0


	//   ....[219]....
        /*07f4*/ 	.word	0x00009db0


	//   ....[220]....
        /*07f8*/ 	.word	0x00009e60


	//   ....[221]....
        /*07fc*/ 	.word	0x00009f20


	//   ....[222]....
        /*0800*/ 	.word	0x00009fd0


	//   ....[223]....
        /*0804*/ 	.word	0x0000a090


	//   ....[224]....
        /*0808*/ 	.word	0x0000a140


	//   ....[225]....
        /*080c*/ 	.word	0x0000a200


	//   ....[226]....
        /*0810*/ 	.word	0x0000a2a0


	//   ....[227]....
        /*0814*/ 	.word	0x0000a360


	//   ....[228]....
        /*0818*/ 	.word	0x0000a400


	//   ....[229]....
        /*081c*/ 	.word	0x0000a470


	//   ....[230]....
        /*0820*/ 	.word	0x0000a4e0


	//   ....[231]....
        /*0824*/ 	.word	0x0000a550


	//   ....[232]....
        /*0828*/ 	.word	0x0000a5c0


	//   ....[233]....
        /*082c*/ 	.word	0x0000a630


	//----- nvinfo : EIATTR_VRC_CTA_INIT_COUNT
	.align		4
.L_269:
        /*0830*/ 	.byte	0x02, 0x4a
	.zero		1
	.zero		1


	//----- nvinfo : EIATTR_EXIT_INSTR_OFFSETS
	.align		4
        /*0834*/ 	.byte	0x04, 0x1c
        /*0836*/ 	.short	(.L_271 - .L_270)


	//   ....[0]....
.L_270:
        /*0838*/ 	.word	0x00002570


	//   ....[1]....
        /*083c*/ 	.word	0x000028d0


	//   ....[2]....
        /*0840*/ 	.word	0x000028f0


	//   ....[3]....
        /*0844*/ 	.word	0x00009740


	//   ....[4]....
        /*0848*/ 	.word	0x0000a410


	//----- nvinfo : EIATTR_MAX_THREADS
	.align		4
.L_271:
        /*084c*/ 	.byte	0x04, 0x05
        /*084e*/ 	.short	(.L_273 - .L_272)
.L_272:
        /*0850*/ 	.word	0x00000180
        /*0854*/ 	.word	0x00000001
        /*0858*/ 	.word	0x00000001


	//----- nvinfo : EIATTR_CRS_STACK_SIZE
	.align		4
.L_273:
        /*085c*/ 	.byte	0x04, 0x1e
        /*085e*/ 	.short	(.L_275 - .L_274)
.L_274:
        /*0860*/ 	.word	0x00000000


	//----- nvinfo : EIATTR_CBANK_PARAM_SIZE
	.align		4
.L_275:
        /*0864*/ 	.byte	0x03, 0x19
        /*0866*/ 	.short	0x004d


	//----- nvinfo : EIATTR_PARAM_CBANK
	.align		4
        /*0868*/ 	.byte	0x04, 0x0a
        /*086a*/ 	.short	(.L_277 - .L_276)
	.align		4
.L_276:
        /*086c*/ 	.word	index@(.nv.constant0._ZN3cub18CUB_300001_SM_10006detail10radix_sort29DeviceRadixSortOnesweepKernelINS1_5radix10policy_hubIiiyE10Policy1000ELNS0_9SortOrderE0EiiyiiNS1_21identity_decomposer_tEEEvPT5_SB_PT3_PKSC_PT1_PKSG_PT2_PKSK_T4_iiT6_)
        /*0870*/ 	.short	0x0380
        /*0872*/ 	.short	0x004d


	//----- nvinfo : EIATTR_SW_WAR
	.align		4
.L_277:
        /*0874*/ 	.byte	0x04, 0x36
        /*0876*/ 	.short	(.L_279 - .L_278)
.L_278:
        /*0878*/ 	.word	0x00000008
.L_279:


//--------------------- .nv.info._ZN3cub18CUB_300001_SM_10006detail10radix_sort33DeviceRadixSortExclusiveSumKernelINS1_5radix10policy_hubIiiyE10Policy1000EyEEvPT0_ --------------------------
	.section	.nv.info._ZN3cub18CUB_300001_SM_10006detail10radix_sort33DeviceRadixSortExclusiveSumKernelINS1_5radix10policy_hubIiiyE10Policy1000EyEEvPT0_,"",@"SHT_CUDA_INFO"
	.sectionflags	@""
	.align	4


	//----- nvinfo : EIATTR_CUDA_API_VERSION
	.align		4
        /*0000*/ 	.byte	0x04, 0x37
        /*0002*/ 	.short	(.L_281 - .L_280)
.L_280:
        /*0004*/ 	.word	0x00000082


	//----- nvinfo : EIATTR_KPARAM_INFO
	.align		4
.L_281:
        /*0008*/ 	.byte	0x04, 0x17
        /*000a*/ 	.short	(.L_283 - .L_282)
.L_282:
        /*000c*/ 	.word	0x00000000
        /*0010*/ 	.short	0x0000
        /*0012*/ 	.short	0x0000
        /*0014*/ 	.byte	0x00, 0xf5, 0x21, 0x00


	//----- nvinfo : EIATTR_SPARSE_MMA_MASK
	.align		4
.L_283:
        /*0018*/ 	.byte	0x03, 0x50
        /*001a*/ 	.short	0x0000


	//----- nvinfo : EIATTR_MAXREG_COUNT
	.align		4
        /*001c*/ 	.byte	0x03, 0x1b
        /*001e*/ 	.short	0x00ff


	//----- nvinfo : EIATTR_NUM_BARRIERS
	.align		4
        /*0020*/ 	.byte	0x02, 0x4c
        /*0022*/ 	.byte	0x01
	.zero		1


	//----- nvinfo : EIATTR_MERCURY_ISA_VERSION
	.align		4
        /*0024*/ 	.byte	0x03, 0x5f
        /*0026*/ 	.short	0x0101


	//----- nvinfo : EIATTR_COOP_GROUP_MASK_REGIDS
	.align		4
        /*0028*/ 	.byte	0x04, 0x29
        /*002a*/ 	.short	(.L_285 - .L_284)


	//   ....[0]....
.L_284:
        /*002c*/ 	.word	0xffffffff


	//   ....[1]....
        /*0030*/ 	.word	0xffffffff


	//   ....[2]....
        /*0034*/ 	.word	0xffffffff


	//   ....[3]....
        /*0038*/ 	.word	0xffffffff


	//   ....[4]....
        /*003c*/ 	.word	0xffffffff


	//   ....[5]....
        /*0040*/ 	.word	0xffffffff


	//   ....[6]....
        /*0044*/ 	.word	0xffffffff


	//   ....[7]....
        /*0048*/ 	.word	0xffffffff


	//   ....[8]....
        /*004c*/ 	.word	0xffffffff


	//   ....[9]....
        /*0050*/ 	.word	0xffffffff


	//   ....[10]....
        /*0054*/ 	.word	0x05000015


	//   ....[11]....
        /*0058*/ 	.word	0x05000015


	//   ....[12]....
        /*005c*/ 	.word	0x05000015


	//   ....[13]....
        /*0060*/ 	.word	0x05000015


	//   ....[14]....
        /*0064*/ 	.word	0x05000015


	//   ....[15]....
        /*0068*/ 	.word	0x05000015


	//   ....[16]....
        /*006c*/ 	.word	0x05000015


	//   ....[17]....
        /*0070*/ 	.word	0x05000015


	//   ....[18]....
        /*0074*/ 	.word	0x05000015


	//   ....[19]....
        /*0078*/ 	.word	0x05000015


	//----- nvinfo : EIATTR_COOP_GROUP_INSTR_OFFSETS
	.align		4
.L_285:
        /*007c*/ 	.byte	0x04, 0x28
        /*007e*/ 	.short	(.L_287 - .L_286)


	//   ....[0]....
.L_286:
        /*0080*/ 	.word	0x00000250


	//   ....[1]....
        /*0084*/ 	.word	0x00000260


	//   ....[2]....
        /*0088*/ 	.word	0x000002a0


	//   ....[3]....
        /*008c*/ 	.word	0x000002c0


	//   ....[4]....
        /*0090*/ 	.word	0x00000310


	//   ....[5]....
        /*0094*/ 	.word	0x00000320


	//   ....[6]....
        /*0098*/ 	.word	0x00000360


	//   ....[7]....
        /*009c*/ 	.word	0x00000380


	//   ....[8]....
        /*00a0*/ 	.word	0x000003d0


	//   ....[9]....
        /*00a4*/ 	.word	0x000003e0


	//   ....[10]....
        /*00a8*/ 	.word	0x00000660


	//   ....[11]....
        /*00ac*/ 	.word	0x000006b0


	//   ....[12]....
        /*00b0*/ 	.word	0x00000740


	//   ....[13]....
        /*00b4*/ 	.word	0x00000790


	//   ....[14]....
        /*00b8*/ 	.word	0x00000820


	//   ....[15]....
        /*00bc*/ 	.word	0x00000870


	//   ....[16]....
        /*00c0*/ 	.word	0x00000900


	//   ....[17]....
        /*00c4*/ 	.word	0x00000950


	//   ....[18]....
        /*00c8*/ 	.word	0x000009e0


	//   ....[19]....
        /*00cc*/ 	.word	0x00000a30


	//----- nvinfo : EIATTR_VRC_CTA_INIT_COUNT
	.align		4
.L_287:
        /*00d0*/ 	.byte	0x02, 0x4a
	.zero		1
	.zero		1


	//----- nvinfo : EIATTR_EXIT_INSTR_OFFSETS
	.align		4
        /*00d4*/ 	.byte	0x04, 0x1c
        /*00d6*/ 	.short	(.L_289 - .L_288)


	//   ....[0]....
.L_288:
        /*00d8*/ 	.word	0x000005d0


	//   ....[1]....
        /*00dc*/ 	.word	0x00000600


	//----- nvinfo : EIATTR_CRS_STACK_SIZE
	.align		4
.L_289:
        /*00e0*/ 	.byte	0x04, 0x1e
        /*00e2*/ 	.short	(.L_291 - .L_290)
.L_290:
        /*00e4*/ 	.word	0x00000000


	//----- nvinfo : EIATTR_CBANK_PARAM_SIZE
	.align		4
.L_291:
        /*00e8*/ 	.byte	0x03, 0x19
        /*00ea*/ 	.short	0x0008


	//----- nvinfo : EIATTR_PARAM_CBANK
	.align		4
        /*00ec*/ 	.byte	0x04, 0x0a
        /*00ee*/ 	.short	(.L_293 - .L_292)
	.align		4
.L_292:
        /*00f0*/ 	.word	index@(.nv.constant0._ZN3cub18CUB_300001_SM_10006detail10radix_sort33DeviceRadixSortExclusiveSumKernelINS1_5radix10policy_hubIiiyE10Policy1000EyEEvPT0_)
        /*00f4*/ 	.short	0x0380
        /*00f6*/ 	.short	0x0008


	//----- nvinfo : EIATTR_SW_WAR
	.align		4
.L_293:
        /*00f8*/ 	.byte	0x04, 0x36
        /*00fa*/ 	.short	(.L_295 - .L_294)
.L_294:
        /*00fc*/ 	.word	0x00000008
.L_295:


//--------------------- .nv.info._ZN3cub18CUB_300001_SM_10006detail10radix_sort30DeviceRadixSortHistogramKernelINS1_5radix10policy_hubIiiyE10Policy1000ELNS0_9SortOrderE0EiyNS1_21identity_decomposer_tEEEvPT2_PKT1_SA_iiT3_ --------------------------
	.section	.nv.info._ZN3cub18CUB_300001_SM_10006detail10radix_sort30DeviceRadixSortHistogramKernelINS1_5radix10policy_hubIiiyE10Policy1000ELNS0_9SortOrderE0EiyNS1_21identity_decomposer_tEEEvPT2_PKT1_SA_iiT3_,"",@"SHT_CUDA_INFO"
	.sectionflags	@""
	.align	4


	//----- nvinfo : EIATTR_CUDA_API_VERSION
	.align		4
        /*0000*/ 	.byte	0x04, 0x37
        /*0002*/ 	.short	(.L_297 - .L_296)
.L_296:
        /*0004*/ 	.word	0x00000082


	//----- nvinfo : EIATTR_KPARAM_INFO
	.align		4
.L_297:
        /*0008*/ 	.byte	0x04, 0x17
        /*000a*/ 	.short	(.L_299 - .L_298)
.L_298:
        /*000c*/ 	.word	0x00000000
        /*0010*/ 	.short	0x0005
        /*0012*/ 	.short	0x0020
        /*0014*/ 	.byte	0x00, 0xf0, 0x05, 0x00


	//----- nvinfo : EIATTR_KPARAM_INFO
	.align		4
.L_299:
        /*0018*/ 	.byte	0x04, 0x17
        /*001a*/ 	.short	(.L_301 - .L_300)
.L_300:
        /*001c*/ 	.word	0x00000000
        /*0020*/ 	.short	0x0004
        /*0022*/ 	.short	0x001c
        /*0024*/ 	.byte	0x00, 0xf0, 0x11, 0x00


	//----- nvinfo : EIATTR_KPARAM_INFO
	.align		4
.L_301:
        /*0028*/ 	.byte	0x04, 0x17
        /*002a*/ 	.short	(.L_303 - .L_302)
.L_302:
        /*002c*/ 	.word	0x00000000
        /*0030*/ 	.short	0x0003
        /*0032*/ 	.short	0x0018
        /*0034*/ 	.byte	0x00, 0xf0, 0x11, 0x00


	//----- nvinfo : EIATTR_KPARAM_INFO
	.align		4
.L_303:
        /*0038*/ 	.byte	0x04, 0x17
        /*003a*/ 	.short	(.L_305 - .L_304)
.L_304:
        /*003c*/ 	.word	0x00000000
        /*0040*/ 	.short	0x0002
        /*0042*/ 	.short	0x0010
        /*0044*/ 	.byte	0x00, 0xf0, 0x21, 0x00


	//----- nvinfo : EIATTR_KPARAM_INFO
	.align		4
.L_305:
        /*0048*/ 	.byte	0x04, 0x17
        /*004a*/ 	.short	(.L_307 - .L_306)
.L_306:
        /*004c*/ 	.word	0x00000000
        /*0050*/ 	.short	0x0001
        /*0052*/ 	.short	0x0008
        /*0054*/ 	.byte	0x00, 0xf5, 0x21, 0x00


	//----- nvinfo : EIATTR_KPARAM_INFO
	.align		4
.L_307:
        /*0058*/ 	.byte	0x04, 0x17
        /*005a*/ 	.short	(.L_309 - .L_308)
.L_308:
        /*005c*/ 	.word	0x00000000
        /*0060*/ 	.short	0x0000
        /*0062*/ 	.short	0x0000
        /*0064*/ 	.byte	0x00, 0xf5, 0x21, 0x00


	//----- nvinfo : EIATTR_SPARSE_MMA_MASK
	.align		4
.L_309:
        /*0068*/ 	.byte	0x03, 0x50
        /*006a*/ 	.short	0x0000


	//----- nvinfo : EIATTR_MAXREG_COUNT
	.align		4
        /*006c*/ 	.byte	0x03, 0x1b
        /*006e*/ 	.short	0x00ff


	//----- nvinfo : EIATTR_NUM_BARRIERS
	.align		4
        /*0070*/ 	.byte	0x02, 0x4c
        /*0072*/ 	.byte	0x01
	.zero		1


	//----- nvinfo : EIATTR_MERCURY_ISA_VERSION
	.align		4
        /*0074*/ 	.byte	0x03, 0x5f
        /*0076*/ 	.short	0x0101


	//----- nvinfo : EIATTR_VRC_CTA_INIT_COUNT
	.align		4
        /*0078*/ 	.byte	0x02, 0x4a
	.zero		1
	.zero		1


	//----- nvinfo : EIATTR_EXIT_INSTR_OFFSETS
	.align		4
        /*007c*/ 	.byte	0x04, 0x1c
        /*007e*/ 	.short	(.L_311 - .L_310)


	//   ....[0]....
.L_310:
        /*0080*/ 	.word	0x00000040


	//   ....[1]....
        /*0084*/ 	.word	0x00002ee0


	//----- nvinfo : EIATTR_MAX_THREADS
	.align		4
.L_311:
        /*0088*/ 	.byte	0x04, 0x05
        /*008a*/ 	.short	(.L_313 - .L_312)
.L_312:
        /*008c*/ 	.word	0x00000080
        /*0090*/ 	.word	0x00000001
        /*0094*/ 	.word	0x00000001


	//----- nvinfo : EIATTR_CRS_STACK_SIZE
	.align		4
.L_313:
        /*0098*/ 	.byte	0x04, 0x1e
        /*009a*/ 	.short	(.L_315 - .L_314)
.L_314:
        /*009c*/ 	.word	0x00000000


	//----- nvinfo : EIATTR_CBANK_PARAM_SIZE
	.align		4
.L_315:
        /*00a0*/ 	.byte	0x03, 0x19
        /*00a2*/ 	.short	0x0021


	//----- nvinfo : EIATTR_PARAM_CBANK
	.align		4
        /*00a4*/ 	.byte	0x04, 0x0a
        /*00a6*/ 	.short	(.L_317 - .L_316)
	.align		4
.L_316:
        /*00a8*/ 	.word	index@(.nv.constant0._ZN3cub18CUB_300001_SM_10006detail10radix_sort30DeviceRadixSortHistogramKernelINS1_5radix10policy_hubIiiyE10Policy1000ELNS0_9SortOrderE0EiyNS1_21identity_decomposer_tEEEvPT2_PKT1_SA_iiT3_)
        /*00ac*/ 	.short	0x0380
        /*00ae*/ 	.short	0x0021


	//----- nvinfo : EIATTR_SW_WAR
	.align		4
.L_317:
        /*00b0*/ 	.byte	0x04, 0x36
        /*00b2*/ 	.short	(.L_319 - .L_318)
.L_318:
        /*00b4*/ 	.word	0x00000008
.L_319:


//--------------------- .nv.info._ZN3cub18CUB_300001_SM_10006detail10radix_sort31DeviceRadixSortSingleTileKernelINS1_5radix10policy_hubIiiyE10Policy1000ELNS0_9SortOrderE0EiiyNS1_21identity_decomposer_tEEEvPKT1_PSA_PKT2_PSE_T3_iiT4_ --------------------------
	.section	.nv.info._ZN3cub18CUB_300001_SM_10006detail10radix_sort31DeviceRadixSortSingleTileKernelINS1_5radix10policy_hubIiiyE10Policy1000ELNS0_9SortOrderE0EiiyNS1_21identity_decomposer_tEEEvPKT1_PSA_PKT2_PSE_T3_iiT4_,"",@"SHT_CUDA_INFO"
	.sectionflags	@""
	.align	4


	//----- nvinfo : EIATTR_CUDA_API_VERSION
	.align		4
        /*0000*/ 	.byte	0x04, 0x37
        /*0002*/ 	.short	(.L_321 - .L_320)
.L_320:
        /*0004*/ 	.word	0x00000082


	//----- nvinfo : EIATTR_KPARAM_INFO
	.align		4
.L_321:
        /*0008*/ 	.byte	0x04, 0x17
        /*000a*/ 	.short	(.L_323 - .L_322)
.L_322:
        /*000c*/ 	.word	0x00000000
        /*0010*/ 	.short	0x0007
        /*0012*/ 	.short	0x0030
        /*0014*/ 	.byte	0x00, 0xf0, 0x05, 0x00


	//----- nvinfo : EIATTR_KPARAM_INFO
	.align		4
.L_323:
        /*0018*/ 	.byte	0x04, 0x17
        /*001a*/ 	.short	(.L_325 - .L_324)
.L_324:
        /*001c*/ 	.word	0x00000000
        /*0020*/ 	.short	0x0006
        /*0022*/ 	.short	0x002c
        /*0024*/ 	.byte	0x00, 0xf0, 0x11, 0x00


	//----- nvinfo : EIATTR_KPARAM_INFO
	.align		4
.L_325:
        /*0028*/ 	.byte	0x04, 0x17
        /*002a*/ 	.short	(.L_327 - .L_326)
.L_326:
        /*002c*/ 	.word	0x00000000
        /*0030*/ 	.short	0x0005
        /*0032*/ 	.short	0x0028
        /*0034*/ 	.byte	0x00, 0xf0, 0x11, 0x00


	//----- nvinfo : EIATTR_KPARAM_INFO
	.align		4
.L_327:
        /*0038*/ 	.byte	0x04, 0x17
        /*003a*/ 	.short	(.L_329 - .L_328)
.L_328:
        /*003c*/ 	.word	0x00000000
        /*0040*/ 	.short	0x0004
        /*0042*/ 	.short	0x0020
        /*0044*/ 	.byte	0x00, 0xf0, 0x21, 0x00


	//----- nvinfo : EIATTR_KPARAM_INFO
	.align		4
.L_329:
        /*0048*/ 	.byte	0x04, 0x17
        /*004a*/ 	.short	(.L_331 - .L_330)
.L_330:
        /*004c*/ 	.word	0x00000000
        /*0050*/ 	.short	0x0003
        /*0052*/ 	.short	0x0018
        /*0054*/ 	.byte	0x00, 0xf5, 0x21, 0x00


	//----- nvinfo : EIATTR_KPARAM_INFO
	.align		4
.L_331:
        /*0058*/ 	.byte	0x04, 0x17
        /*005a*/ 	.short	(.L_333 - .L_332)
.L_332:
        /*005c*/ 	.word	0x00000000
        /*0060*/ 	.short	0x0002
        /*0062*/ 	.short	0x0010
        /*0064*/ 	.byte	0x00, 0xf5, 0x21, 0x00


	//----- nvinfo : EIATTR_KPARAM_INFO
	.align		4
.L_333:
        /*0068*/ 	.byte	0x04, 0x17
        /*006a*/ 	.short	(.L_335 - .L_334)
.L_334:
        /*006c*/ 	.word	0x00000000
        /*0070*/ 	.short	0x0001
        /*0072*/ 	.short	0x0008
        /*0074*/ 	.byte	0x00, 0xf5, 0x21, 0x00


	//----- nvinfo : EIATTR_KPARAM_INFO
	.align		4
.L_335:
        /*0078*/ 	.byte	0x04, 0x17
        /*007a*/ 	.short	(.L_337 - .L_336)
.L_336:
        /*007c*/ 	.word	0x00000000
        /*0080*/ 	.short	0x0000
        /*0082*/ 	.short	0x0000
        /*0084*/ 	.byte	0x00, 0xf5, 0x21, 0x00


	//----- nvinfo : EIATTR_SPARSE_MMA_MASK
	.align		4
.L_337:
        /*0088*/ 	.byte	0x03, 0x50
        /*008a*/ 	.short	0x0000


	//----- nvinfo : EIATTR_MAXREG_COUNT
	.align		4
        /*008c*/ 	.byte	0x03, 0x1b
        /*008e*/ 	.short	0x00ff


	//----- nvinfo : EIATTR_NUM_BARRIERS
	.align		4
        /*0090*/ 	.byte	0x02, 0x4c
        /*0092*/ 	.byte	0x01
	.zero		1


	//----- nvinfo : EIATTR_MERCURY_ISA_VERSION
	.align		4
        /*0094*/ 	.byte	0x03, 0x5f
        /*0096*/ 	.short	0x0101


	//----- nvinfo : EIATTR_COOP_GROUP_MASK_REGIDS
	.align		4
        /*0098*/ 	.byte	0x04, 0x29
        /*009a*/ 	.short	(.L_339 - .L_338)


	//   ....[0]....
.L_338:
        /*009c*/ 	.word	0xffffffff


	//   ....[1]....
        /*00a0*/ 	.word	0xffffffff


	//   ....[2]....
        /*00a4*/ 	.word	0xffffffff


	//   ....[3]....
        /*00a8*/ 	.word	0xffffffff


	//   ....[4]....
        /*00ac*/ 	.word	0xffffffff


	//----- nvinfo : EIATTR_COOP_GROUP_INSTR_OFFSETS
	.align		4
.L_339:
        /*00b0*/ 	.byte	0x04, 0x28
        /*00b2*/ 	.short	(.L_341 - .L_340)


	//   ....[0]....
.L_340:
        /*00b4*/ 	.word	0x00001e20


	//   ....[1]....
        /*00b8*/ 	.word	0x00001e40


	//   ....[2]....
        /*00bc*/ 	.word	0x00001e60


	//   ....[3]....
        /*00c0*/ 	.word	0x00001e80


	//   ....[4]....
        /*00c4*/ 	.word	0x00001ea0


	//----- nvinfo : EIATTR_VRC_CTA_INIT_COUNT
	.align		4
.L_341:
        /*00c8*/ 	.byte	0x02, 0x4a
	.zero		1
	.zero		1


	//----- nvinfo : EIATTR_EXIT_INSTR_OFFSETS
	.align		4
        /*00cc*/ 	.byte	0x04, 0x1c
        /*00ce*/ 	.short	(.L_343 - .L_342)


	//   ....[0]....
.L_342:
        /*00d0*/ 	.word	0x00003bf0


	//   ....[1]....
        /*00d4*/ 	.word	0x00003c40


	//----- nvinfo : EIATTR_MAX_THREADS
	.align		4
.L_343:
        /*00d8*/ 	.byte	0x04, 0x05
        /*00da*/ 	.short	(.L_345 - .L_344)
.L_344:
        /*00dc*/ 	.word	0x00000100
        /*00e0*/ 	.word	0x00000001
        /*00e4*/ 	.word	0x00000001


	//----- nvinfo : EIATTR_CBANK_PARAM_SIZE
	.align		4
.L_345:
        /*00e8*/ 	.byte	0x03, 0x19
        /*00ea*/ 	.short	0x0031


	//----- nvinfo : EIATTR_PARAM_CBANK
	.align		4
        /*00ec*/ 	.byte	0x04, 0x0a
        /*00ee*/ 	.short	(.L_347 - .L_346)
	.align		4
.L_346:
        /*00f0*/ 	.word	index@(.nv.constant0._ZN3cub18CUB_300001_SM_10006detail10radix_sort31DeviceRadixSortSingleTileKernelINS1_5radix10policy_hubIiiyE10Policy1000ELNS0_9SortOrderE0EiiyNS1_21identity_decomposer_tEEEvPKT1_PSA_PKT2_PSE_T3_iiT4_)
        /*00f4*/ 	.short	0x0380
        /*00f6*/ 	.short	0x0031


	//----- nvinfo : EIATTR_SW_WAR
	.align		4
.L_347:
        /*00f8*/ 	.byte	0x04, 0x36
        /*00fa*/ 	.short	(.L_349 - .L_348)
.L_348:
        /*00fc*/ 	.word	0x00000008
.L_349:


//--------------------- .nv.info._ZN3cub18CUB_300001_SM_10006detail10radix_sort29DeviceRadixSortOnesweepKernelINS1_5radix10policy_hubIifyE10Policy1000ELNS0_9SortOrderE0EifyiiNS1_21identity_decomposer_tEEEvPT5_SB_PT3_PKSC_PT1_PKSG_PT2_PKSK_T4_iiT6_ --------------------------
	.section	.nv.info._ZN3cub18CUB_300001_SM_10006detail10radix_sort29DeviceRadixSortOnesweepKernelINS1_5radix10policy_hubIifyE10Policy1000ELNS0_9SortOrderE0EifyiiNS1_21identity_decomposer_tEEEvPT5_SB_PT3_PKSC_PT1_PKSG_PT2_PKSK_T4_iiT6_,"",@"SHT_CUDA_INFO"
	.sectionflags	@""
	.align	4


	//----- nvinfo : EIATTR_CUDA_API_VERSION
	.align		4
        /*0000*/ 	.byte	0x04, 0x37
        /*0002*/ 	.short	(.L_351 - .L_350)
.L_350:
        /*0004*/ 	.word	0x00000082


	//----- nvinfo : EIATTR_KPARAM_INFO
	.align		4
.L_351:
        /*0008*/ 	.byte	0x04, 0x17
        /*000a*/ 	.short	(.L_353 - .L_352)
.L_352:
        /*000c*/ 	.word	0x00000000
        /*0010*/ 	.short	0x000b
        /*0012*/ 	.short	0x004c
        /*0014*/ 	.byte	0x00, 0xf0, 0x05, 0x00


	//----- nvinfo : EIATTR_KPARAM_INFO
	.align		4
.L_353:
        /*0018*/ 	.byte	0x04, 0x17
        /*001a*/ 	.short	(.L_355 - .L_354)
.L_354:
        /*001c*/ 	.word	0x00000000
        /*0020*/ 	.short	0x000a
        /*0022*/ 	.short	0x0048
        /*0024*/ 	.byte	0x00, 0xf0, 0x11, 0x00


	//----- nvinfo : EIATTR_KPARAM_INFO
	.align		4
.L_355:
        /*0028*/ 	.byte	0x04, 0x17
        /*002a*/ 	.short	(.L_357 - .L_356)
.L_356:
        /*002c*/ 	.word	0x00000000
        /*0030*/ 	.short	0x0009
        /*0032*/ 	.short	0x0044
        /*0034*/ 	.byte	0x00, 0xf0, 0x11, 0x00


	//----- nvinfo : EIATTR_KPARAM_INFO
	.align		4
.L_357:
        /*0038*/ 	.byte	0x04, 0x17
        /*003a*/ 	.short	(.L_359 - .L_358)
.L_358:
        /*003c*/ 	.word	0x00000000
        /*0040*/ 	.short	0x0008
        /*0042*/ 	.short	0x0040
        /*0044*/ 	.byte	0x00, 0xf0, 0x11, 0x00


	//----- nvinfo : EIATTR_KPARAM_INFO
	.align		4
.L_359:
        /*0048*/ 	.byte	0x04, 0x17
        /*004a*/ 	.short	(.L_361 - .L_360)
.L_360:
        /*004c*/ 	.word	0x00000000
        /*0050*/ 	.short	0x0007
        /*0052*/ 	.short	0x0038
        /*0054*/ 	.byte	0x00, 0xf5, 0x21, 0x00


	//----- nvinfo : EIATTR_KPARAM_INFO
	.align		4
.L_361:
        /*0058*/ 	.byte	0x04, 0x17
        /*005a*/ 	.short	(.L_363 - .L_362)
.L_362:
        /*005c*/ 	.word	0x00000000
        /*0060*/ 	.short	0x0006
        /*0062*/ 	.short	0x0030
        /*0064*/ 	.byte	0x00, 0xf5, 0x21, 0x00


	//----- nvinfo : EIATTR_KPARAM_INFO
	.align		4
.L_363:
        /*0068*/ 	.byte	0x04, 0x17
        /*006a*/ 	.short	(.L_365 - .L_364)
.L_364:
        /*006c*/ 	.word	0x00000000
        /*0070*/ 	.short	0x0005
        /*0072*/ 	.short	0x0028
        /*0074*/ 	.byte	0x00, 0xf5, 0x21, 0x00


	//----- nvinfo : EIATTR_KPARAM_INFO
	.align		4
.L_365:
        /*0078*/ 	.byte	0x04, 0x17
        /*007a*/ 	.short	(.L_367 - .L_366)
.L_366:
        /*007c*/ 	.word	0x00000000
        /*0080*/ 	.short	0x0004
        /*0082*/ 	.short	0x0020
        /*0084*/ 	.byte	0x00, 0xf5, 0x21, 0x00


	//----- nvinfo : EIATTR_KPARAM_INFO
	.align		4
.L_367:
        /*0088*/ 	.byte	0x04, 0x17
        /*008a*/ 	.short	(.L_369 - .L_368)
.L_368:
        /*008c*/ 	.word	0x00000000
        /*0090*/ 	.short	0x0003
        /*0092*/ 	.short	0x0018
        /*0094*/ 	.byte	0x00, 0xf5, 0x21, 0x00


	//----- nvinfo : EIATTR_KPARAM_INFO
	.align		4
.L_369:
        /*0098*/ 	.byte	0x04, 0x17
        /*009a*/ 	.short	(.L_371 - .L_370)
.L_370:
        /*009c*/ 	.word	0x00000000
        /*00a0*/ 	.short	0x0002
        /*00a2*/ 	.short	0x0010
        /*00a4*/ 	.byte	0x00, 0xf5, 0x21, 0x00


	//----- nvinfo : EIATTR_KPARAM_INFO
	.align		4
.L_371:
        /*00a8*/ 	.byte	0x04, 0x17
        /*00aa*/ 	.short	(.L_373 - .L_372)
.L_372:
        /*00ac*/ 	.word	0x00000000
        /*00b0*/ 	.short	0x0001
        /*00b2*/ 	.short	0x0008
        /*00b4*/ 	.byte	0x00, 0xf5, 0x21, 0x00


	//----- nvinfo : EIATTR_KPARAM_INFO
	.align		4
.L_373:
        /*00b8*/ 	.byte	0x04, 0x17
        /*00ba*/ 	.short	(.L_375 - .L_374)
.L_374:
        /*00bc*/ 	.word	0x00000000
        /*00c0*/ 	.short	0x0000
        /*00c2*/ 	.short	0x0000
        /*00c4*/ 	.byte	0x00, 0xf5, 0x21, 0x00


	//----- nvinfo : EIATTR_SPARSE_MMA_MASK
	.align		4
.L_375:
        /*00c8*/ 	.byte	0x03, 0x50
        /*00ca*/ 	.short	0x0000


	//----- nvinfo : EIATTR_MAXREG_COUNT
	.align		4
        /*00cc*/ 	.byte	0x03, 0x1b
        /*00ce*/ 	.short	0x00a8


	//----- nvinfo : EIATTR_NUM_BARRIERS
	.align		4
        /*00d0*/ 	.byte	0x02, 0x4c
        /*00d2*/ 	.byte	0x01
	.zero		1


	//----- nvinfo : EIATTR_MERCURY_ISA_VERSION
	.align		4
        /*00d4*/ 	.byte	0x03, 0x5f
        /*00d6*/ 	.short	0x0101


	//----- nvinfo : EIATTR_COOP_GROUP_MASK_REGIDS
	.align		4
        /*00d8*/ 	.byte	0x04, 0x29
        /*00da*/ 	.short	(.L_377 - .L_376)


	//   ....[0]....
.L_376:
        /*00dc*/ 	.word	0xffffffff


	//   ....[1]....
        /*00e0*/ 	.word	0x05000006


	//   ....[2]....
        /*00e4*/ 	.word	0xffffffff


	//   ....[3]....
        /*00e8*/ 	.word	0xffffffff


	//   ....[4]....
        /*00ec*/ 	.word	0xffffffff


	//   ....[5]....
        /*00f0*/ 	.word	0xffffffff


	//   ....[6]....
        /*00f4*/ 	.word	0xffffffff


	//   ....[7]....
        /*00f8*/ 	.word	0xffffffff


	//   ....[8]....
        /*00fc*/ 	.word	0xffffffff


	//   ....[9]....
        /*0100*/ 	.word	0xffffffff


	//   ....[10]....
        /*0104*/ 	.word	0xffffffff


	//   ....[11]....
        /*0108*/ 	.word	0xffffffff


	//   ....[12]....
        /*010c*/ 	.word	0xffffffff


	//   ....[13]....
        /*0110*/ 	.word	0xffffffff


	//   ....[14]....
        /*0114*/ 	.word	0xffffffff


	//   ....[15]....
        /*0118*/ 	.word	0xffffffff


	//   ....[16]....
        /*011c*/ 	.word	0xffffffff


	//   ....[17]....
        /*0120*/ 	.word	0xffffffff


	//   ....[18]....
        /*0124*/ 	.word	0xffffffff


	//   ....[19]....
        /*0128*/ 	.word	0xffffffff


	//   ....[20]....
        /*012c*/ 	.word	0xffffffff


	//   ....[21]....
        /*0130*/ 	.word	0xffffffff


	//   ....[22]....
        /*0134*/ 	.word	0xffffffff


	//   ....[23]....
        /*0138*/ 	.word	0xffffffff


	//   ....[24]....
        /*013c*/ 	.word	0xffffffff


	//   ....[25]....
        /*0140*/ 	.word	0xffffffff


	//   ....[26]....
        /*0144*/ 	.word	0xffffffff


	//   ....[27]....
        /*0148*/ 	.word	0xffffffff


	//   ....[28]....
        /*014c*/ 	.word	0xffffffff


	//   ....[29]....
        /*0150*/ 	.word	0xffffffff


	//   ....[30]....
        /*0154*/ 	.word	0xffffffff


	//   ....[31]....
        /*0158*/ 	.word	0xffffffff


	//   ....[32]....
        /*015c*/ 	.word	0xffffffff


	//   ....[33]....
        /*0160*/ 	.word	0xffffffff


	//   ....[34]....
        /*0164*/ 	.word	0xffffffff


	//   ....[35]....
        /*0168*/ 	.word	0xffffffff


	//   ....[36]....
        /*016c*/ 	.word	0xffffffff


	//   ....[37]....
        /*0170*/ 	.word	0xffffffff


	//   ....[38]....
        /*0174*/ 	.word	0xffffffff


	//   ....[39]....
        /*0178*/ 	.word	0xffffffff


	//   ....[40]....
        /*017c*/ 	.word	0xffffffff


	//   ....[41]....
        /*0180*/ 	.word	0xffffffff


	//   ....[42]....
        /*0184*/ 	.word	0xffffffff


	//   ....[43]....
        /*0188*/ 	.word	0xffffffff


	//   ....[44]....
        /*018c*/ 	.word	0xffffffff


	//   ....[45]....
        /*0190*/ 	.word	0xffffffff


	//   ....[46]....
        /*0194*/ 	.word	0xffffffff


	//   ....[47]....
        /*0198*/ 	.word	0xffffffff


	//   ....[48]....
        /*019c*/ 	.word	0xffffffff


	//   ....[49]....
        /*01a0*/ 	.word	0xffffffff


	//   ....[50]....
        /*01a4*/ 	.word	0xffffffff


	//   ....[51]....
        /*01a8*/ 	.word	0xffffffff


	//   ....[52]....
        /*01ac*/ 	.word	0xffffffff


	//   ....[53]....
        /*01b0*/ 	.word	0xffffffff


	//   ....[54]....
        /*01b4*/ 	.word	0xffffffff


	//   ....[55]....
        /*01b8*/ 	.word	0xffffffff


	//   ....[56]....
        /*01bc*/ 	.word	0xffffffff


	//   ....[57]....
        /*01c0*/ 	.word	0xffffffff


	//   ....[58]....
        /*01c4*/ 	.word	0xffffffff


	//   ....[59]....
        /*01c8*/ 	.word	0xffffffff


	//   ....[60]....
        /*01cc*/ 	.word	0xffffffff


	//   ....[61]....
        /*01d0*/ 	.word	0xffffffff


	//   ....[62]....
        /*01d4*/ 	.word	0xffffffff


	//   ....[63]....
        /*01d8*/ 	.word	0xffffffff


	//   ....[64]....
        /*01dc*/ 	.word	0xffffffff


	//   ....[65]....
        /*01e0*/ 	.word	0xffffffff


	//   ....[66]....
        /*01e4*/ 	.word	0xffffffff


	//   ....[67]....
        /*01e8*/ 	.word	0xffffffff


	//   ....[68]....
        /*01ec*/ 	.word	0xffffffff


	//   ....[69]....
        /*01f0*/ 	.word	0xffffffff


	//   ....[70]....
        /*01f4*/ 	.word	0xffffffff


	//   ....[71]....
        /*01f8*/ 	.word	0xffffffff


	//   ....[72]....
        /*01fc*/ 	.word	0xffffffff


	//   ....[73]....
        /*0200*/ 	.word	0xffffffff


	//   ....[74]....
        /*0204*/ 	.word	0xffffffff


	//   ....[75]....
        /*0208*/ 	.word	0xffffffff


	//   ....[76]....
        /*020c*/ 	.word	0xffffffff


	//   ....[77]....
        /*0210*/ 	.word	0xffffffff


	//   ....[78]....
        /*0214*/ 	.word	0xffffffff


	//   ....[79]....
        /*0218*/ 	.word	0xffffffff


	//   ....[80]....
        /*021c*/ 	.word	0xffffffff


	//   ....[81]....
        /*0220*/ 	.word	0xffffffff


	//   ....[82]....
        /*0224*/ 	.word	0xffffffff


	//   ....[83]....
        /*0228*/ 	.word	0xffffffff


	//   ....[84]....
        /*022c*/ 	.word	0xffffffff


	//   ....[85]....
        /*0230*/ 	.word	0xffffffff


	//   ....[86]....
        /*0234*/ 	.word	0xffffffff


	//   ....[87]....
        /*0238*/ 	.word	0xffffffff


	//   ....[88]....
        /*023c*/ 	.word	0xffffffff


	//   ....[89]....
        /*0240*/ 	.word	0xffffffff


	//   ....[90]....
        /*0244*/ 	.word	0xffffffff


	//   ....[91]....
        /*0248*/ 	.word	0xffffffff


	//   ....[92]....
        /*024c*/ 	.word	0xffffffff


	//   ....[93]....
        /*0250*/ 	.word	0xffffffff


	//   ....[94]....
        /*0254*/ 	.word	0xffffffff


	//   ....[95]....
        /*0258*/ 	.word	0xffffffff


	//   ....[96]....
        /*025c*/ 	.word	0xffffffff


	//   ....[97]....
        /*0260*/ 	.word	0xffffffff


	//   ....[98]....
        /*0264*/ 	.word	0xffffffff


	//   ....[99]....
        /*0268*/ 	.word	0xffffffff


	//   ....[100]....
        /*026c*/ 	.word	0xffffffff


	//   ....[101]....
        /*0270*/ 	.word	0xffffffff


	//   ....[102]....
        /*0274*/ 	.word	0xffffffff


	//   ....[103]....
        /*0278*/ 	.word	0xffffffff


	//   ....[104]....
        /*027c*/ 	.word	0xffffffff


	//   ....[105]....
        /*0280*/ 	.word	0xffffffff


	//   ....[106]....
        /*0284*/ 	.word	0xffffffff


	//   ....[107]....
        /*0288*/ 	.word	0xffffffff


	//   ....[108]....
        /*028c*/ 	.word	0xffffffff


	//   ....[109]....
        /*0290*/ 	.word	0xffffffff


	//   ....[110]....
        /*0294*/ 	.word	0xffffffff


	//   ....[111]....
        /*0298*/ 	.word	0xffffffff


	//   ....[112]....
        /*029c*/ 	.word	0xffffffff


	//   ....[113]....
        /*02a0*/ 	.word	0xffffffff


	//   ....[114]....
        /*02a4*/ 	.word	0xffffffff


	//   ....[115]....
        /*02a8*/ 	.word	0xffffffff


	//   ....[116]....
        /*02ac*/ 	.word	0xffffffff


	//   ....[117]....
        /*02b0*/ 	.word	0xffffffff


	//   ....[118]....
        /*02b4*/ 	.word	0xffffffff


	//   ....[119]....
        /*02b8*/ 	.word	0xffffffff


	//   ....[120]....
        /*02bc*/ 	.word	0xffffffff


	//   ....[121]....
        /*02c0*/ 	.word	0xffffffff


	//   ....[122]....
        /*02c4*/ 	.word	0xffffffff


	//   ....[123]....
        /*02c8*/ 	.word	0xffffffff


	//   ....[124]....
        /*02cc*/ 	.word	0xffffffff


	//   ....[125]....
        /*02d0*/ 	.word	0xffffffff


	//   ....[126]....
        /*02d4*/ 	.word	0xffffffff


	//   ....[127]....
        /*02d8*/ 	.word	0xffffffff


	//   ....[128]....
        /*02dc*/ 	.word	0xffffffff


	//   ....[129]....
        /*02e0*/ 	.word	0xffffffff


	//   ....[130]....
        /*02e4*/ 	.word	0xffffffff


	//   ....[131]....
        /*02e8*/ 	.word	0xffffffff


	//   ....[132]....
        /*02ec*/ 	.word	0xffffffff


	//   ....[133]....
        /*02f0*/ 	.word	0xffffffff


	//   ....[134]....
        /*02f4*/ 	.word	0xffffffff


	//   ....[135]....
        /*02f8*/ 	.word	0xffffffff


	//   ....[136]....
        /*02fc*/ 	.word	0xffffffff


	//   ....[137]....
        /*0300*/ 	.word	0xffffffff


	//   ....[138]....
        /*0304*/ 	.word	0xffffffff


	//   ....[139]....
        /*0308*/ 	.word	0xffffffff


	//   ....[140]....
        /*030c*/ 	.word	0xffffffff


	//   ....[141]....
        /*0310*/ 	.word	0xffffffff


	//   ....[142]....
        /*0314*/ 	.word	0xffffffff


	//   ....[143]....
        /*0318*/ 	.word	0xffffffff


	//   ....[144]....
        /*031c*/ 	.word	0xffffffff


	//   ....[145]....
        /*0320*/ 	.word	0xffffffff


	//   ....[146]....
        /*0324*/ 	.word	0xffffffff


	//   ....[147]....
        /*0328*/ 	.word	0xffffffff


	//   ....[148]....
        /*032c*/ 	.word	0xffffffff


	//   ....[149]....
        /*0330*/ 	.word	0xffffffff


	//   ....[150]....
        /*0334*/ 	.word	0xffffffff


	//   ....[151]....
        /*0338*/ 	.word	0xffffffff


	//   ....[152]....
        /*033c*/ 	.word	0xffffffff


	//   ....[153]....
        /*0340*/ 	.word	0xffffffff


	//   ....[154]....
        /*0344*/ 	.word	0xffffffff


	//   ....[155]....
        /*0348*/ 	.word	0xffffffff


	//   ....[156]....
        /*034c*/ 	.word	0xffffffff


	//   ....[157]....
        /*0350*/ 	.word	0xffffffff


	//   ....[158]....
        /*0354*/ 	.word	0xffffffff


	//   ....[159]....
        /*0358*/ 	.word	0xffffffff


	//   ....[160]....
        /*035c*/ 	.word	0x05000006


	//   ....[161]....
        /*0360*/ 	.word	0xffffffff


	//   ....[162]....
        /*0364*/ 	.word	0xffffffff


	//   ....[163]....
        /*0368*/ 	.word	0xffffffff


	//   ....[164]....
        /*036c*/ 	.word	0xffffffff


	//   ....[165]....
        /*0370*/ 	.word	0xffffffff


	//   ....[166]....
        /*0374*/ 	.word	0xffffffff


	//   ....[167]....
        /*0378*/ 	.word	0xffffffff


	//   ....[168]....
        /*037c*/ 	.word	0xffffffff


	//   ....[169]....
        /*0380*/ 	.word	0xffffffff


	//   ....[170]....
        /*0384*/ 	.word	0xffffffff


	//   ....[171]....
        /*0388*/ 	.word	0xffffffff


	//   ....[172]....
        /*038c*/ 	.word	0xffffffff


	//   ....[173]....
        /*0390*/ 	.word	0xffffffff


	//   ....[174]....
        /*0394*/ 	.word	0xffffffff


	//   ....[175]....
        /*0398*/ 	.word	0xffffffff


	//   ....[176]....
        /*039c*/ 	.word	0xffffffff


	//   ....[177]....
        /*03a0*/ 	.word	0xffffffff


	//   ....[178]....
        /*03a4*/ 	.word	0xffffffff


	//   ....[179]....
        /*03a8*/ 	.word	0xffffffff


	//   ....[180]....
        /*03ac*/ 	.word	0xffffffff


	//   ....[181]....
        /*03b0*/ 	.word	0xffffffff


	//   ....[182]....
        /*03b4*/ 	.word	0xffffffff


	//   ....[183]....
        /*03b8*/ 	.word	0xffffffff


	//   ....[184]....
        /*03bc*/ 	.word	0xffffffff


	//   ....[185]....
        /*03c0*/ 	.word	0xffffffff


	//   ....[186]....
        /*03c4*/ 	.word	0xffffffff


	//   ....[187]....
        /*03c8*/ 	.word	0xffffffff


	//   ....[188]....
        /*03cc*/ 	.word	0xffffffff


	//   ....[189]....
        /*03d0*/ 	.word	0xffffffff


	//   ....[190]....
        /*03d4*/ 	.word	0xffffffff


	//   ....[191]....
        /*03d8*/ 	.word	0xffffffff


	//   ....[192]....
        /*03dc*/ 	.word	0xffffffff


	//   ....[193]....
        /*03e0*/ 	.word	0xffffffff


	//   ....[194]....
        /*03e4*/ 	.word	0xffffffff


	//   ....[195]....
        /*03e8*/ 	.word	0xffffffff


	//   ....[196]....
        /*03ec*/ 	.word	0xffffffff


	//   ....[197]....
        /*03f0*/ 	.word	0xffffffff


	//   ....[198]....
        /*03f4*/ 	.word	0xffffffff


	//   ....[199]....
        /*03f8*/ 	.word	0xffffffff


	//   ....[200]....
        /*03fc*/ 	.word	0xffffffff


	//   ....[201]....
        /*0400*/ 	.word	0xffffffff


	//   ....[202]....
        /*0404*/ 	.word	0xffffffff


	//   ....[203]....
        /*0408*/ 	.word	0xffffffff


	//   ....[204]....
        /*040c*/ 	.word	0xffffffff


	//   ....[205]....
        /*0410*/ 	.word	0xffffffff


	//   ....[206]....
        /*0414*/ 	.word	0xffffffff


	//   ....[207]....
        /*0418*/ 	.word	0xffffffff


	//   ....[208]....
        /*041c*/ 	.word	0xffffffff


	//   ....[209]....
        /*0420*/ 	.word	0xffffffff


	//   ....[210]....
        /*0424*/ 	.word	0xffffffff


	//   ....[211]....
        /*0428*/ 	.word	0xffffffff


	//   ....[212]....
        /*042c*/ 	.word	0xffffffff


	//   ....[213]....
        /*0430*/ 	.word	0xffffffff


	//   ....[214]....
        /*0434*/ 	.word	0xffffffff


	//   ....[215]....
        /*0438*/ 	.word	0xffffffff


	//   ....[216]....
        /*043c*/ 	.word	0xffffffff


	//   ....[217]....
        /*0440*/ 	.word	0xffffffff


	//   ....[218]....
        /*0444*/ 	.word	0xffffffff


	//   ....[219]....
        /*0448*/ 	.word	0xffffffff


	//   ....[220]....
        /*044c*/ 	.word	0xffffffff


	//   ....[221]....
        /*0450*/ 	.word	0xffffffff


	//   ....[222]....
        /*0454*/ 	.word	0xffffffff


	//   ....[223]....
        /*0458*/ 	.word	0xffffffff


	//   ....[224]....
        /*045c*/ 	.word	0xffffffff


	//   ....[225]....
        /*0460*/ 	.word	0xffffffff


	//   ....[226]....
        /*0464*/ 	.word	0xffffffff


	//   ....[227]....
        /*0468*/ 	.word	0xffffffff


	//   ....[228]....
        /*046c*/ 	.word	0xffffffff


	//   ....[229]....
        /*0470*/ 	.word	0x0500002f


	//   ....[230]....
        /*0474*/ 	.word	0x0500002f


	//   ....[231]....
        /*0478*/ 	.word	0x0500002f


	//   ....[232]....
        /*047c*/ 	.word	0x0500002f


	//   ....[233]....
        /*0480*/ 	.word	0x0500002f


	//----- nvinfo : EIATTR_COOP_GROUP_INSTR_OFFSETS
	.align		4
.L_377:
        /*0484*/ 	.byte	0x04, 0x28
        /*0486*/ 	.short	(.L_379 - .L_378)


	//   ....[0]....
.L_378:
        /*0488*/ 	.word	0x00000e40


	//   ....[1]....
        /*048c*/ 	.word	0x00001890


	//   ....[2]....
        /*0490*/ 	.word	0x00002ad0


	//   ....[3]....
        /*0494*/ 	.word	0x00002af0


	//   ....[4]....
        /*0498*/ 	.word	0x00002b10


	//   ....[5]....
        /*049c*/ 	.word	0x00002b30


	//   ....[6]....
        /*04a0*/ 	.word	0x00002b50


	//   ....[7]....
        /*04a4*/ 	.word	0x00003000


	//   ....[8]....
        /*04a8*/ 	.word	0x00003010


	//   ....[9]....
        /*04ac*/ 	.word	0x00003030


	//   ....[10]....
        /*04b0*/ 	.word	0x00003050


	//   ....[11]....
        /*04b4*/ 	.word	0x000030a0


	//   ....[12]....
        /*04b8*/ 	.word	0x000030d0


	//   ....[13]....
        /*04bc*/ 	.word	0x00003120


	//   ....[14]....
        /*04c0*/ 	.word	0x00003160


	//   ....[15]....
        /*04c4*/ 	.word	0x00003250


	//   ....[16]....
        /*04c8*/ 	.word	0x00003280


	//   ....[17]....
        /*04cc*/ 	.word	0x00003290


	//   ....[18]....
        /*04d0*/ 	.word	0x000032b0


	//   ....[19]....
        /*04d4*/ 	.word	0x000032f0


	//   ....[20]....
        /*04d8*/ 	.word	0x00003320


	//   ....[21]....
        /*04dc*/ 	.word	0x00003360


	//   ....[22]....
        /*04e0*/ 	.word	0x00003380


	//   ....[23]....
        /*04e4*/ 	.word	0x000033a0


	//   ....[24]....
        /*04e8*/ 	.word	0x00003490


	//   ....[25]....
        /*04ec*/ 	.word	0x000034c0


	//   ....[26]....
        /*04f0*/ 	.word	0x000034d0


	//   ....[27]....
        /*04f4*/ 	.word	0x000034f0


	//   ....[28]....
        /*04f8*/ 	.word	0x00003530


	//   ....[29]....
        /*04fc*/ 	.word	0x00003560


	//   ....[30]....
        /*0500*/ 	.word	0x000035a0


	//   ....[31]....
        /*0504*/ 	.word	0x000035c0


	//   ....[32]....
        /*0508*/ 	.word	0x000035e0


	//   ....[33]....
        /*050c*/ 	.word	0x000036d0


	//   ....[34]....
        /*0510*/ 	.word	0x00003700


	//   ....[35]....
        /*0514*/ 	.word	0x00003710


	//   ....[36]....
        /*0518*/ 	.word	0x00003730


	//   ....[37]....
        /*051c*/ 	.word	0x00003770


	//   ....[38]....
        /*0520*/ 	.word	0x000037a0


	//   ....[39]....
        /*0524*/ 	.word	0x000037e0


	//   ....[40]....
        /*0528*/ 	.word	0x00003800


	//   ....[41]....
        /*052c*/ 	.word	0x00003820


	//   ....[42]....
        /*0530*/ 	.word	0x00003930


	//   ....[43]....
        /*0534*/ 	.word	0x00003960


	//   ....[44]....
        /*0538*/ 	.word	0x00003970


	//   ....[45]....
        /*053c*/ 	.word	0x00003990


	//   ....[46]....
        /*0540*/ 	.word	0x000039d0


	//   ....[47]....
        /*0544*/ 	.word	0x00003a00


	//   ....[48]....
        /*0548*/ 	.word	0x00003a40


	//   ....[49]....
        /*054c*/ 	.word	0x00003a60


	//   ....[50]....
        /*0550*/ 	.word	0x00003a80


	//   ....[51]....
        /*0554*/ 	.word	0x00003b90


	//   ....[52]....
        /*0558*/ 	.word	0x00003bc0


	//   ....[53]....
        /*055c*/ 	.word	0x00003bd0


	//   ....[54]....
        /*0560*/ 	.word	0x00003bf0


	//   ....[55]....
        /*0564*/ 	.word	0x00003c30


	//   ....[56]....
        /*0568*/ 	.word	0x00003c60


	//   ....[57]....
        /*056c*/ 	.word	0x00003ca0


	//   ....[58]....
        /*0570*/ 	.word	0x00003cc0


	//   ....[59]....
        /*0574*/ 	.word	0x00003ce0


	//   ....[60]....
        /*0578*/ 	.word	0x00003df0


	//   ....[61]....
        /*057c*/ 	.word	0x00003e20


	//   ....[62]....
        /*0580*/ 	.word	0x00003e30


	//   ....[63]....
        /*0584*/ 	.word	0x00003e50


	//   ....[64]....
        /*0588*/ 	.word	0x00003e90


	//   ....[65]....
        /*058c*/ 	.word	0x00003ec0


	//   ....[66]....
        /*0590*/ 	.word	0x00003f00


	//   ....[67]....
        /*0594*/ 	.word	0x00003f20


	//   ....[68]....
        /*0598*/ 	.word	0x00003f40


	//   ....[69]....
        /*059c*/ 	.word	0x00004050


	//   ....[70]....
        /*05a0*/ 	.word	0x00004080


	//   ....[71]....
        /*05a4*/ 	.word	0x00004090


	//   ....[72]....
        /*05a8*/ 	.word	0x000040b0


	//   ....[73]....
        /*05ac*/ 	.word	0x000040f0


	//   ....[74]....
        /*05b0*/ 	.word	0x00004120


	//   ....[75]....
        /*05b4*/ 	.word	0x00004160


	//   ....[76]....
        /*05b8*/ 	.word	0x00004180


	//   ....[77]....
        /*05bc*/ 	.word	0x000041a0


	//   ....[78]....
        /*05c0*/ 	.word	0x000042b0


	//   ....[79]....
        /*05c4*/ 	.word	0x00004300


	//   ....[80]....
        /*05c8*/ 	.word	0x00004310


	//   ....[81]....
        /*05cc*/ 	.word	0x00004330


	//   ....[82]....
        /*05d0*/ 	.word	0x00004370


	//   ....[83]....
        /*05d4*/ 	.word	0x000043a0


	//   ....[84]....
        /*05d8*/ 	.word	0x000043e0


	//   ....[85]....
        /*05dc*/ 	.word	0x00004400


	//   ....[86]....
        /*05e0*/ 	.word	0x00004420


	//   ....[87]....
        /*05e4*/ 	.word	0x00004510


	//   ....[88]....
        /*05e8*/ 	.word	0x00004560


	//   ....[89]....
        /*05ec*/ 	.word	0x00004570


	//   ....[90]....
        /*05f0*/ 	.word	0x000045a0


	//   ....[91]....
        /*05f4*/ 	.word	0x000045c0


	//   ....[92]....
        /*05f8*/ 	.word	0x00004610


	//   ....[93]....
        /*05fc*/ 	.word	0x00004630


	//   ....[94]....
        /*0600*/ 	.word	0x00004670


	//   ....[95]....
        /*0604*/ 	.word	0x00004690


	//   ....[96]....
        /*0608*/ 	.word	0x00004770


	//   ....[97]....
        /*060c*/ 	.word	0x000047c0


	//   ....[98]....
        /*0610*/ 	.word	0x000047d0


	//   ....[99]....
        /*0614*/ 	.word	0x00004820


	//   ....[100]....
        /*0618*/ 	.word	0x00004850


	//   ....[101]....
        /*061c*/ 	.word	0x00004880


	//   ....[102]....
        /*0620*/ 	.word	0x000048b0


	//   ....[103]....
        /*0624*/ 	.word	0x000048e0


	//   ....[104]....
        /*0628*/ 	.word	0x00004910


	//   ....[105]....
        /*062c*/ 	.word	0x000049d0


	//   ....[106]....
        /*0630*/ 	.word	0x00004a20


	//   ....[107]....
        /*0634*/ 	.word	0x00004a30


	//   ....[108]....
        /*0638*/ 	.word	0x00004a80


	//   ....[109]....
        /*063c*/ 	.word	0x00004ab0


	//   ....[110]....
        /*0640*/ 	.word	0x00004ae0


	//   ....[111]....
        /*0644*/ 	.word	0x00004b10


	//   ....[112]....
        /*0648*/ 	.word	0x00004b40


	//   ....[113]....
        /*064c*/ 	.word	0x00004b70


	//   ....[114]....
        /*0650*/ 	.word	0x00004c60


	//   ....[115]....
        /*0654*/ 	.word	0x00004c80


	//   ....[116]....
        /*0658*/ 	.word	0x00004c90


	//   ....[117]....
        /*065c*/ 	.word	0x00004ce0


	//   ....[118]....
        /*0660*/ 	.word	0x00004d10


	//   ....[119]....
        /*0664*/ 	.word	0x00004d40


	//   ....[120]....
        /*0668*/ 	.word	0x00004d70


	//   ....[121]....
        /*066c*/ 	.word	0x00004da0


	//   ....[122]....
        /*0670*/ 	.word	0x00004dd0


	//   ....[123]....
        /*0674*/ 	.word	0x00004ec0


	//   ....[124]....
        /*0678*/ 	.word	0x00004f00


	//   ....[125]....
        /*067c*/ 	.word	0x00004f10


	//   ....[126]....
        /*0680*/ 	.word	0x00004f60


	//   ....[127]....
        /*0684*/ 	.word	0x00004f90


	//   ....[128]....
        /*0688*/ 	.word	0x00004fc0


	//   ....[129]....
        /*068c*/ 	.word	0x00004ff0


	//   ....[130]....
        /*0690*/ 	.word	0x00005020


	//   ....[131]....
        /*0694*/ 	.word	0x00005050


	//   ....[132]....
        /*0698*/ 	.word	0x00005140


	//   ....[133]....
        /*069c*/ 	.word	0x00005170


	//   ....[134]....
        /*06a0*/ 	.word	0x00005180


	//   ....[135]....
        /*06a4*/ 	.word	0x000051d0


	//   ....[136]....
        /*06a8*/ 	.word	0x00005200


	//   ....[137]....
        /*06ac*/ 	.word	0x00005230


	//   ....[138]....
        /*06b0*/ 	.word	0x00005260


	//   ....[139]....
        /*06b4*/ 	.word	0x00005290


	//   ....[140]....
        /*06b8*/ 	.word	0x000052c0


	//   ....[141]....
        /*06bc*/ 	.word	0x000053e0


	//   ....[142]....
        /*06c0*/ 	.word	0x000053f0


	//   ....[143]....
        /*06c4*/ 	.word	0x00005440


	//   ....[144]....
        /*06c8*/ 	.word	0x00005470


	//   ....[145]....
        /*06cc*/ 	.word	0x000054a0


	//   ....[146]....
        /*06d0*/ 	.word	0x000054d0


	//   ....[147]....
        /*06d4*/ 	.word	0x00005500


	//   ....[148]....
        /*06d8*/ 	.word	0x00005530


	//   ....[149]....
        /*06dc*/ 	.word	0x00005560


	//   ....[150]....
        /*06e0*/ 	.word	0x00005600


	//   ....[151]....
        /*06e4*/ 	.word	0x00005620


	//   ....[152]....
        /*06e8*/ 	.word	0x00005630


	//   ....[153]....
        /*06ec*/ 	.word	0x00005680


	//   ....[154]....
        /*06f0*/ 	.word	0x000056b0


	//   ....[155]....
        /*06f4*/ 	.word	0x000056e0


	//   ....[156]....
        /*06f8*/ 	.word	0x00005710


	//   ....[157]....
        /*06fc*/ 	.word	0x00005740


	//   ....[158]....
        /*0700*/ 	.word	0x00005770


	//   ....[159]....
        /*0704*/ 	.word	0x000058a0


	//   ....[160]....
        /*0708*/ 	.word	0x00005d40


	//   ....[161]....
        /*070c*/ 	.word	0x00006070


	//   ....[162]....
        /*0710*/ 	.word	0x00006130


	//   ....[163]....
        /*0714*/ 	.word	0x000061f0


	//   ....[164]....
        /*0718*/ 	.word	0x000062b0


	//   ....[165]....
        /*071c*/ 	.word	0x00006370


	//   ....[166]....
        /*0720*/ 	.word	0x00006430


	//   ....[167]....
        /*0724*/ 	.word	0x000064f0


	//   ....[168]....
        /*0728*/ 	.word	0x000065b0


	//   ....[169]....
        /*072c*/ 	.word	0x00006670


	//   ....[170]....
        /*0730*/ 	.word	0x00006730


	//   ....[171]....
        /*0734*/ 	.word	0x000067f0


	//   ....[172]....
        /*0738*/ 	.word	0x000068b0


	//   ....[173]....
        /*073c*/ 	.word	0x00006970


	//   ....[174]....
        /*0740*/ 	.word	0x00006a30


	//   ....[175]....
        /*0744*/ 	.word	0x00006af0


	//   ....[176]....
        /*0748*/ 	.word	0x00006bb0


	//   ....[177]....
        /*074c*/ 	.word	0x00006c70


	//   ....[178]....
        /*0750*/ 	.word	0x00006e60


	//   ....[179]....
        /*0754*/ 	.word	0x00006f90


	//   ....[180]....
        /*0758*/ 	.word	0x000070c0


	//   ....[181]....
        /*075c*/ 	.word	0x000071f0


	//   ....[182]....
        /*0760*/ 	.word	0x00007320


	//   ....[183]....
        /*0764*/ 	.word	0x00007450


	//   ....[184]....
        /*0768*/ 	.word	0x00007580


	//   ....[185]....
        /*076c*/ 	.word	0x000076b0


	//   ....[186]....
        /*0770*/ 	.word	0x000077e0


	//   ....[187]....
        /*0774*/ 	.word	0x00007910


	//   ....[188]....
        /*0778*/ 	.word	0x00007a40


	//   ....[189]....
        /*077c*/ 	.word	0x00007b60


	//   ....[190]....
        /*0780*/ 	.word	0x00007c70


	//   ....[191]....
        /*0784*/ 	.word	0x00007d80


	//   ....[192]....
        /*0788*/ 	.word	0x00007e90


	//   ....[193]....
        /*078c*/ 	.word	0x00007fa0


	//   ....[194]....
        /*0790*/ 	.word	0x000080b0


	//   ....[195]....
        /*0794*/ 	.word	0x00008eb0


	//   ....[196]....
        /*0798*/ 	.word	0x00008f40


	//   ....[197]....
        /*079c*/ 	.word	0x00008fc0


	//   ....[198]....
        /*07a0*/ 	.word	0x00009050


	//   ....[199]....
        /*07a4*/ 	.word	0x000090d0


	//   ....[200]....
        /*07a8*/ 	.word	0x00009160


	//   ....[201]....
        /*07ac*/ 	.word	0x000091e0


	//   ....[202]....
        /*07b0*/ 	.word	0x00009270


	//   ....[203]....
        /*07b4*/ 	.word	0x000092f0


	//   ....[204]....
        /*07b8*/ 	.word	0x00009380


	//   ....[205]....
        /*07bc*/ 	.word	0x00009400


	//   ....[206]....
        /*07c0*/ 	.word	0x00009490


	//   ....[207]....
        /*07c4*/ 	.word	0x00009510


	//   ....[208]....
        /*07c8*/ 	.word	0x000095a0


	//   ....[209]....
        /*07cc*/ 	.word	0x00009620


	//   ....[210]....
        /*07d0*/ 	.word	0x000096b0


	//   ....[211]....
        /*07d4*/ 	.word	0x00009730


	//   ....[212]....
        /*07d8*/ 	.word	0x00009890


	//   ....[213]....
        /*07dc*/ 	.word	0x00009960


	//   ....[214]....
        /*07e0*/ 	.word	0x00009a10


	//   ....[215]....
        /*07e4*/ 	.word	0x00009ad0


	//   ....[216]....
        /*07e8*/ 	.word	0x00009b80


	//   ....[217]....
        /*07ec*/ 	.word	0x00009c40


	//   ....[218]....
        /*07f0*/ 	.word	0x00009cf0


	//   ....[219]....
        /*07f4*/ 	.word	0x00009db0


	//   ....[220]....
        /*07f8*/ 	.word	0x00009e60


	//   ....[221]....
        /*07fc*/ 	.word	0x00009f20


	//   ....[222]....
        /*0800*/ 	.word	0x00009fd0


	//   ....[223]....
        /*0804*/ 	.word	0x0000a090


	//   ....[224]....
        /*0808*/ 	.word	0x0000a140


	//   ....[225]....
        /*080c*/ 	.word	0x0000a200


	//   ....[226]....
        /*0810*/ 	.word	0x0000a2a0


	//   ....[227]....
        /*0814*/ 	.word	0x0000a360


	//   ....[228]....
        /*0818*/ 	.word	0x0000a400


	//   ....[229]....
        /*081c*/ 	.word	0x0000a470


	//   ....[230]....
        /*0820*/ 	.word	0x0000a4e0


	//   ....[231]....
        /*0824*/ 	.word	0x0000a550


	//   ....[232]....
        /*0828*/ 	.word	0x0000a5c0


	//   ....[233]....
        /*082c*/ 	.word	0x0000a630


	//----- nvinfo : EIATTR_VRC_CTA_INIT_COUNT
	.align		4
.L_379:
        /*0830*/ 	.byte	0x02, 0x4a
	.zero		1
	.zero		1


	//----- nvinfo : EIATTR_EXIT_INSTR_OFFSETS
	.align		4
        /*0834*/ 	.byte	0x04, 0x1c
        /*0836*/ 	.short	(.L_381 - .L_380)


	//   ....[0]....
.L_380:
        /*0838*/ 	.word	0x00002570


	//   ....[1]....
        /*083c*/ 	.word	0x000028d0


	//   ....[2]....
        /*0840*/ 	.word	0x000028f0


	//   ....[3]....
        /*0844*/ 	.word	0x00009740


	//   ....[4]....
        /*0848*/ 	.word	0x0000a410


	//----- nvinfo : EIATTR_MAX_THREADS
	.align		4
.L_381:
        /*084c*/ 	.byte	0x04, 0x05
        /*084e*/ 	.short	(.L_383 - .L_382)
.L_382:
        /*0850*/ 	.word	0x00000180
        /*0854*/ 	.word	0x00000001
        /*0858*/ 	.word	0x00000001


	//----- nvinfo : EIATTR_CRS_STACK_SIZE
	.align		4
.L_383:
        /*085c*/ 	.byte	0x04, 0x1e
        /*085e*/ 	.short	(.L_385 - .L_384)
.L_384:
        /*0860*/ 	.word	0x00000000


	//----- nvinfo : EIATTR_CBANK_PARAM_SIZE
	.align		4
.L_385:
        /*0864*/ 	.byte	0x03, 0x19
        /*0866*/ 	.short	0x004d


	//----- nvinfo : EIATTR_PARAM_CBANK
	.align		4
        /*0868*/ 	.byte	0x04, 0x0a
        /*086a*/ 	.short	(.L_387 - .L_386)
	.align		4
.L_386:
        /*086c*/ 	.word	index@(.nv.constant0._ZN3cub18CUB_300001_SM_10006detail10radix_sort29DeviceRadixSortOnesweepKernelINS1_5radix10policy_hubIifyE10Policy1000ELNS0_9SortOrderE0EifyiiNS1_21identity_decomposer_tEEEvPT5_SB_PT3_PKSC_PT1_PKSG_PT2_PKSK_T4_iiT6_)
        /*0870*/ 	.short	0x0380
        /*0872*/ 	.short	0x004d


	//----- nvinfo : EIATTR_SW_WAR
	.align		4
.L_387:
        /*0874*/ 	.byte	0x04, 0x36
        /*0876*/ 	.short	(.L_389 - .L_388)
.L_388:
        /*0878*/ 	.word	0x00000008
.L_389:


//--------------------- .nv.info._ZN3cub18CUB_300001_SM_10006detail10radix_sort33DeviceRadixSortExclusiveSumKernelINS1_5radix10policy_hubIifyE10Policy1000EyEEvPT0_ --------------------------
	.section	.nv.info._ZN3cub18CUB_300001_SM_10006detail10radix_sort33DeviceRadixSortExclusiveSumKernelINS1_5radix10policy_hubIifyE10Policy1000EyEEvPT0_,"",@"SHT_CUDA_INFO"
	.sectionflags	@""
	.align	4


	//----- nvinfo : EIATTR_CUDA_API_VERSION
	.align		4
        /*0000*/ 	.byte	0x04, 0x37
        /*0002*/ 	.short	(.L_391 - .L_390)
.L_390:
        /*0004*/ 	.word	0x00000082


	//----- nvinfo : EIATTR_KPARAM_INFO
	.align		4
.L_391:
        /*0008*/ 	.byte	0x04, 0x17
        /*000a*/ 	.short	(.L_393 - .L_392)
.L_392:
        /*000c*/ 	.word	0x00000000
        /*0010*/ 	.short	0x0000
        /*0012*/ 	.short	0x0000
        /*0014*/ 	.byte	0x00, 0xf5, 0x21, 0x00


	//----- nvinfo : EIATTR_SPARSE_MMA_MASK
	.align		4
.L_393:
        /*0018*/ 	.byte	0x03, 0x50
        /*001a*/ 	.short	0x0000


	//----- nvinfo : EIATTR_MAXREG_COUNT
	.align		4
        /*001c*/ 	.byte	0x03, 0x1b
        /*001e*/ 	.short	0x00ff


	//----- nvinfo : EIATTR_NUM_BARRIERS
	.align		4
        /*0020*/ 	.byte	0x02, 0x4c
        /*0022*/ 	.byte	0x01
	.zero		1


	//----- nvinfo : EIATTR_MERCURY_ISA_VERSION
	.align		4
        /*0024*/ 	.byte	0x03, 0x5f
        /*0026*/ 	.short	0x0101


	//----- nvinfo : EIATTR_COOP_GROUP_MASK_REGIDS
	.align		4
        /*0028*/ 	.byte	0x04, 0x29
        /*002a*/ 	.short	(.L_395 - .L_394)


	//   ....[0]....
.L_394:
        /*002c*/ 	.word	0xffffffff


	//   ....[1]....
        /*0030*/ 	.word	0xffffffff


	//   ....[2]....
        /*0034*/ 	.word	0xffffffff


	//   ....[3]....
        /*0038*/ 	.word	0xffffffff


	//   ....[4]....
        /*003c*/ 	.word	0xffffffff


	//   ....[5]....
        /*0040*/ 	.word	0xffffffff


	//   ....[6]....
        /*0044*/ 	.word	0xffffffff


	//   ....[7]....
        /*0048*/ 	.word	0xffffffff


	//   ....[8]....
        /*004c*/ 	.word	0xffffffff


	//   ....[9]....
        /*0050*/ 	.word	0xffffffff


	//   ....[10]....
        /*0054*/ 	.word	0x05000015


	//   ....[11]....
        /*0058*/ 	.word	0x05000015


	//   ....[12]....
        /*005c*/ 	.word	0x05000015


	//   ....[13]....
        /*0060*/ 	.word	0x05000015


	//   ....[14]....
        /*0064*/ 	.word	0x05000015


	//   ....[15]....
        /*0068*/ 	.word	0x05000015


	//   ....[16]....
        /*006c*/ 	.word	0x05000015


	//   ....[17]....
        /*0070*/ 	.word	0x05000015


	//   ....[18]....
        /*0074*/ 	.word	0x05000015


	//   ....[19]....
        /*0078*/ 	.word	0x05000015


	//----- nvinfo : EIATTR_COOP_GROUP_INSTR_OFFSETS
	.align		4
.L_395:
        /*007c*/ 	.byte	0x04, 0x28
        /*007e*/ 	.short	(.L_397 - .L_396)


	//   ....[0]....
.L_396:
        /*0080*/ 	.word	0x00000250


	//   ....[1]....
        /*0084*/ 	.word	0x00000260


	//   ....[2]....
        /*0088*/ 	.word	0x000002a0


	//   ....[3]....
        /*008c*/ 	.word	0x000002c0


	//   ....[4]....
        /*0090*/ 	.word	0x00000310


	//   ....[5]....
        /*0094*/ 	.word	0x00000320


	//   ....[6]....
        /*0098*/ 	.word	0x00000360


	//   ....[7]....
        /*009c*/ 	.word	0x00000380


	//   ....[8]....
        /*00a0*/ 	.word	0x000003d0


	//   ....[9]....
        /*00a4*/ 	.word	0x000003e0


	//   ....[10]....
        /*00a8*/ 	.word	0x00000660


	//   ....[11]....
        /*00ac*/ 	.word	0x000006b0


	//   ....[12]....
        /*00b0*/ 	.word	0x00000740


	//   ....[13]....
        /*00b4*/ 	.word	0x00000790


	//   ....[14]....
        /*00b8*/ 	.word	0x00000820


	//   ....[15]....
        /*00bc*/ 	.word	0x00000870


	//   ....[16]....
        /*00c0*/ 	.word	0x00000900


	//   ....[17]....
        /*00c4*/ 	.word	0x00000950


	//   ....[18]....
        /*00c8*/ 	.word	0x000009e0


	//   ....[19]....
        /*00cc*/ 	.word	0x00000a30


	//----- nvinfo : EIATTR_VRC_CTA_INIT_COUNT
	.align		4
.L_397:
        /*00d0*/ 	.byte	0x02, 0x4a
	.zero		1
	.zero		1


	//----- nvinfo : EIATTR_EXIT_INSTR_OFFSETS
	.align		4
        /*00d4*/ 	.byte	0x04, 0x1c
        /*00d6*/ 	.short	(.L_399 - .L_398)


	//   ....[0]....
.L_398:
        /*00d8*/ 	.word	0x000005d0


	//   ....[1]....
        /*00dc*/ 	.word	0x00000600


	//----- nvinfo : EIATTR_CRS_STACK_SIZE
	.align		4
.L_399:
        /*00e0*/ 	.byte	0x04, 0x1e
        /*00e2*/ 	.short	(.L_401 - .L_400)
.L_400:
        /*00e4*/ 	.word	0x00000000


	//----- nvinfo : EIATTR_CBANK_PARAM_SIZE
	.align		4
.L_401:
        /*00e8*/ 	.byte	0x03, 0x19
        /*00ea*/ 	.short	0x0008


	//----- nvinfo : EIATTR_PARAM_CBANK
	.align		4
        /*00ec*/ 	.byte	0x04, 0x0a
        /*00ee*/ 	.short	(.L_403 - .L_402)
	.align		4
.L_402:
        /*00f0*/ 	.word	index@(.nv.constant0._ZN3cub18CUB_300001_SM_10006detail10radix_sort33DeviceRadixSortExclusiveSumKernelINS1_5radix10policy_hubIifyE10Policy1000EyEEvPT0_)
        /*00f4*/ 	.short	0x0380
        /*00f6*/ 	.short	0x0008


	//----- nvinfo : EIATTR_SW_WAR
	.align		4
.L_403:
        /*00f8*/ 	.byte	0x04, 0x36
        /*00fa*/ 	.short	(.L_405 - .L_404)
.L_404:
        /*00fc*/ 	.word	0x00000008
.L_405:


//--------------------- .nv.info._ZN3cub18CUB_300001_SM_10006detail10radix_sort30DeviceRadixSortHistogramKernelINS1_5radix10policy_hubIifyE10Policy1000ELNS0_9SortOrderE0EiyNS1_21identity_decomposer_tEEEvPT2_PKT1_SA_iiT3_ --------------------------
	.section	.nv.info._ZN3cub18CUB_300001_SM_10006detail10radix_sort30DeviceRadixSortHistogramKernelINS1_5radix10policy_hubIifyE10Policy1000ELNS0_9SortOrderE0EiyNS1_21identity_decomposer_tEEEvPT2_PKT1_SA_iiT3_,"",@"SHT_CUDA_INFO"
	.sectionflags	@""
	.align	4


	//----- nvinfo : EIATTR_CUDA_API_VERSION
	.align		4
        /*0000*/ 	.byte	0x04, 0x37
        /*0002*/ 	.short	(.L_407 - .L_406)
.L_406:
        /*0004*/ 	.word	0x00000082


	//----- nvinfo : EIATTR_KPARAM_INFO
	.align		4
.L_407:
        /*0008*/ 	.byte	0x04, 0x17
        /*000a*/ 	.short	(.L_409 - .L_408)
.L_408:
        /*000c*/ 	.word	0x00000000
        /*0010*/ 	.short	0x0005
        /*0012*/ 	.short	0x0020
        /*0014*/ 	.byte	0x00, 0xf0, 0x05, 0x00


	//----- nvinfo : EIATTR_KPARAM_INFO
	.align		4
.L_409:
        /*0018*/ 	.byte	0x04, 0x17
        /*001a*/ 	.short	(.L_411 - .L_410)
.L_410:
        /*001c*/ 	.word	0x00000000
        /*0020*/ 	.short	0x0004
        /*0022*/ 	.short	0x001c
        /*0024*/ 	.byte	0x00, 0xf0, 0x11, 0x00


	//----- nvinfo : EIATTR_KPARAM_INFO
	.align		4
.L_411:
        /*0028*/ 	.byte	0x04, 0x17
        /*002a*/ 	.short	(.L_413 - .L_412)
.L_412:
        /*002c*/ 	.word	0x00000000
        /*0030*/ 	.short	0x0003
        /*0032*/ 	.short	0x0018
        /*0034*/ 	.byte	0x00, 0xf0, 0x11, 0x00


	//----- nvinfo : EIATTR_KPARAM_INFO
	.align		4
.L_413:
        /*0038*/ 	.byte	0x04, 0x17
        /*003a*/ 	.short	(.L_415 - .L_414)
.L_414:
        /*003c*/ 	.word	0x00000000
        /*0040*/ 	.short	0x0002
        /*0042*/ 	.short	0x0010
        /*0044*/ 	.byte	0x00, 0xf0, 0x21, 0x00


	//----- nvinfo : EIATTR_KPARAM_INFO
	.align		4
.L_415:
        /*0048*/ 	.byte	0x04, 0x17
        /*004a*/ 	.short	(.L_417 - .L_416)
.L_416:
        /*004c*/ 	.word	0x00000000
        /*0050*/ 	.short	0x0001
        /*0052*/ 	.short	0x0008
        /*0054*/ 	.byte	0x00, 0xf5, 0x21, 0x00


	//----- nvinfo : EIATTR_KPARAM_INFO
	.align		4
.L_417:
        /*0058*/ 	.byte	0x04, 0x17
        /*005a*/ 	.short	(.L_419 - .L_418)
.L_418:
        /*005c*/ 	.word	0x00000000
        /*0060*/ 	.short	0x0000
        /*0062*/ 	.short	0x0000
        /*0064*/ 	.byte	0x00, 0xf5, 0x21, 0x00


	//----- nvinfo : EIATTR_SPARSE_MMA_MASK
	.align		4
.L_419:
        /*0068*/ 	.byte	0x03, 0x50
        /*006a*/ 	.short	0x0000


	//----- nvinfo : EIATTR_MAXREG_COUNT
	.align		4
        /*006c*/ 	.byte	0x03, 0x1b
        /*006e*/ 	.short	0x00ff


	//----- nvinfo : EIATTR_NUM_BARRIERS
	.align		4
        /*0070*/ 	.byte	0x02, 0x4c
        /*0072*/ 	.byte	0x01
	.zero		1


	//----- nvinfo : EIATTR_MERCURY_ISA_VERSION
	.align		4
        /*0074*/ 	.byte	0x03, 0x5f
        /*0076*/ 	.short	0x0101


	//----- nvinfo : EIATTR_VRC_CTA_INIT_COUNT
	.align		4
        /*0078*/ 	.byte	0x02, 0x4a
	.zero		1
	.zero		1


	//----- nvinfo : EIATTR_EXIT_INSTR_OFFSETS
	.align		4
        /*007c*/ 	.byte	0x04, 0x1c
        /*007e*/ 	.short	(.L_421 - .L_420)


	//   ....[0]....
.L_420:
        /*0080*/ 	.word	0x00000040


	//   ....[1]....
        /*0084*/ 	.word	0x00002ee0


	//----- nvinfo : EIATTR_MAX_THREADS
	.align		4
.L_421:
        /*0088*/ 	.byte	0x04, 0x05
        /*008a*/ 	.short	(.L_423 - .L_422)
.L_422:
        /*008c*/ 	.word	0x00000080
        /*0090*/ 	.word	0x00000001
        /*0094*/ 	.word	0x00000001


	//----- nvinfo : EIATTR_CRS_STACK_SIZE
	.align		4
.L_423:
        /*0098*/ 	.byte	0x04, 0x1e
        /*009a*/ 	.short	(.L_425 - .L_424)
.L_424:
        /*009c*/ 	.word	0x00000000


	//----- nvinfo : EIATTR_CBANK_PARAM_SIZE
	.align		4
.L_425:
        /*00a0*/ 	.byte	0x03, 0x19
        /*00a2*/ 	.short	0x0021


	//----- nvinfo : EIATTR_PARAM_CBANK
	.align		4
        /*00a4*/ 	.byte	0x04, 0x0a
        /*00a6*/ 	.short	(.L_427 - .L_426)
	.align		4
.L_426:
        /*00a8*/ 	.word	index@(.nv.constant0._ZN3cub18CUB_300001_SM_10006detail10radix_sort30DeviceRadixSortHistogramKernelINS1_5radix10policy_hubIifyE10Policy1000ELNS0_9SortOrderE0EiyNS1_21identity_decomposer_tEEEvPT2_PKT1_SA_iiT3_)
        /*00ac*/ 	.short	0x0380
        /*00ae*/ 	.short	0x0021


	//----- nvinfo : EIATTR_SW_WAR
	.align		4
.L_427:
        /*00b0*/ 	.byte	0x04, 0x36
        /*00b2*/ 	.short	(.L_429 - .L_428)
.L_428:
        /*00b4*/ 	.word	0x00000008
.L_429:


//--------------------- .nv.info._ZN3cub18CUB_300001_SM_10006detail10radix_sort31DeviceRadixSortSingleTileKernelINS1_5radix10policy_hubIifyE10Policy1000ELNS0_9SortOrderE0EifyNS1_21identity_decomposer_tEEEvPKT1_PSA_PKT2_PSE_T3_iiT4_ --------------------------
	.section	.nv.info._ZN3cub18CUB_300001_SM_10006detail10radix_sort31DeviceRadixSortSingleTileKernelINS1_5radix10policy_hubIifyE10Policy1000ELNS0_9SortOrderE0EifyNS1_21identity_decomposer_tEEEvPKT1_PSA_PKT2_PSE_T3_iiT4_,"",@"SHT_CUDA_INFO"
	.sectionflags	@""
	.align	4


	//----- nvinfo : EIATTR_CUDA_API_VERSION
	.align		4
        /*0000*/ 	.byte	0x04, 0x37
        /*0002*/ 	.short	(.L_431 - .L_430)
.L_430:
        /*0004*/ 	.word	0x00000082


	//----- nvinfo : EIATTR_KPARAM_INFO
	.align		4
.L_431:
        /*0008*/ 	.byte	0x04, 0x17
        /*000a*/ 	.short	(.L_433 - .L_432)
.L_432:
        /*000c*/ 	.word	0x00000000
        /*0010*/ 	.short	0x0007
        /*0012*/ 	.short	0x0030
        /*0014*/ 	.byte	0x00, 0xf0, 0x05, 0x00


	//----- nvinfo : EIATTR_KPARAM_INFO
	.align		4
.L_433:
        /*0018*/ 	.byte	0x04, 0x17
        /*001a*/ 	.short	(.L_435 - .L_434)
.L_434:
        /*001c*/ 	.word	0x00000000
        /*0020*/ 	.short	0x0006
        /*0022*/ 	.short	0x002c
        /*0024*/ 	.byte	0x00, 0xf0, 0x11, 0x00


	//----- nvinfo : EIATTR_KPARAM_INFO
	.align		4
.L_435:
        /*0028*/ 	.byte	0x04, 0x17
        /*002a*/ 	.short	(.L_437 - .L_436)
.L_436:
        /*002c*/ 	.word	0x00000000
        /*0030*/ 	.short	0x0005
        /*0032*/ 	.short	0x0028
        /*0034*/ 	.byte	0x00, 0xf0, 0x11, 0x00


	//----- nvinfo : EIATTR_KPARAM_INFO
	.align		4
.L_437:
        /*0038*/ 	.byte	0x04, 0x17
        /*003a*/ 	.short	(.L_439 - .L_438)
.L_438:
        /*003c*/ 	.word	0x00000000
        /*0040*/ 	.short	0x0004
        /*0042*/ 	.short	0x0020
        /*0044*/ 	.byte	0x00, 0xf0, 0x21, 0x00


	//----- nvinfo : EIATTR_KPARAM_INFO
	.align		4
.L_439:
        /*0048*/ 	.byte	0x04, 0x17
        /*004a*/ 	.short	(.L_441 - .L_440)
.L_440:
        /*004c*/ 	.word	0x00000000
        /*0050*/ 	.short	0x0003
        /*0052*/ 	.short	0x0018
        /*0054*/ 	.byte	0x00, 0xf5, 0x21, 0x00


	//----- nvinfo : EIATTR_KPARAM_INFO
	.align		4
.L_441:
        /*0058*/ 	.byte	0x04, 0x17
        /*005a*/ 	.short	(.L_443 - .L_442)
.L_442:
        /*005c*/ 	.word	0x00000000
        /*0060*/ 	.short	0x0002
        /*0062*/ 	.short	0x0010
        /*0064*/ 	.byte	0x00, 0xf5, 0x21, 0x00


	//----- nvinfo : EIATTR_KPARAM_INFO
	.align		4
.L_443:
        /*0068*/ 	.byte	0x04, 0x17
        /*006a*/ 	.short	(.L_445 - .L_444)
.L_444:
        /*006c*/ 	.word	0x00000000
        /*0070*/ 	.short	0x0001
        /*0072*/ 	.short	0x0008
        /*0074*/ 	.byte	0x00, 0xf5, 0x21, 0x00


	//----- nvinfo : EIATTR_KPARAM_INFO
	.align		4
.L_445:
        /*0078*/ 	.byte	0x04, 0x17
        /*007a*/ 	.short	(.L_447 - .L_446)
.L_446:
        /*007c*/ 	.word	0x00000000
        /*0080*/ 	.short	0x0000
        /*0082*/ 	.short	0x0000
        /*0084*/ 	.byte	0x00, 0xf5, 0x21, 0x00


	//----- nvinfo : EIATTR_SPARSE_MMA_MASK
	.align		4
.L_447:
        /*0088*/ 	.byte	0x03, 0x50
        /*008a*/ 	.short	0x0000


	//----- nvinfo : EIATTR_MAXREG_COUNT
	.align		4
        /*008c*/ 	.byte	0x03, 0x1b
        /*008e*/ 	.short	0x00ff


	//----- nvinfo : EIATTR_NUM_BARRIERS
	.align		4
        /*0090*/ 	.byte	0x02, 0x4c
        /*0092*/ 	.byte	0x01
	.zero		1


	//----- nvinfo : EIATTR_MERCURY_ISA_VERSION
	.align		4
        /*0094*/ 	.byte	0x03, 0x5f
        /*0096*/ 	.short	0x0101


	//----- nvinfo : EIATTR_COOP_GROUP_MASK_REGIDS
	.align		4
        /*0098*/ 	.byte	0x04, 0x29
        /*009a*/ 	.short	(.L_449 - .L_448)


	//   ....[0]....
.L_448:
        /*009c*/ 	.word	0xffffffff


	//   ....[1]....
        /*00a0*/ 	.word	0xffffffff


	//   ....[2]....
        /*00a4*/ 	.word	0xffffffff


	//   ....[3]....
        /*00a8*/ 	.word	0xffffffff


	//   ....[4]....
        /*00ac*/ 	.word	0xffffffff


	//----- nvinfo : EIATTR_COOP_GROUP_INSTR_OFFSETS
	.align		4
.L_449:
        /*00b0*/ 	.byte	0x04, 0x28
        /*00b2*/ 	.short	(.L_451 - .L_450)


	//   ....[0]....
.L_450:
        /*00b4*/ 	.word	0x00001e20


	//   ....[1]....
        /*00b8*/ 	.word	0x00001e40


	//   ....[2]....
        /*00bc*/ 	.word	0x00001e60


	//   ....[3]....
        /*00c0*/ 	.word	0x00001e80


	//   ....[4]....
        /*00c4*/ 	.word	0x00001ea0


	//----- nvinfo : EIATTR_VRC_CTA_INIT_COUNT
	.align		4
.L_451:
        /*00c8*/ 	.byte	0x02, 0x4a
	.zero		1
	.zero		1


	//----- nvinfo : EIATTR_EXIT_INSTR_OFFSETS
	.align		4
        /*00cc*/ 	.byte	0x04, 0x1c
        /*00ce*/ 	.short	(.L_453 - .L_452)


	//   ....[0]....
.L_452:
        /*00d0*/ 	.word	0x00003bf0


	//   ....[1]....
        /*00d4*/ 	.word	0x00003c40


	//----- nvinfo : EIATTR_MAX_THREADS
	.align		4
.L_453:
        /*00d8*/ 	.byte	0x04, 0x05
        /*00da*/ 	.short	(.L_455 - .L_454)
.L_454:
        /*00dc*/ 	.word	0x00000100
        /*00e0*/ 	.word	0x00000001
        /*00e4*/ 	.word	0x00000001


	//----- nvinfo : EIATTR_CBANK_PARAM_SIZE
	.align		4
.L_455:
        /*00e8*/ 	.byte	0x03, 0x19
        /*00ea*/ 	.short	0x0031


	//----- nvinfo : EIATTR_PARAM_CBANK
	.align		4
        /*00ec*/ 	.byte	0x04, 0x0a
        /*00ee*/ 	.short	(.L_457 - .L_456)
	.align		4
.L_456:
        /*00f0*/ 	.word	index@(.nv.constant0._ZN3cub18CUB_300001_SM_10006detail10radix_sort31DeviceRadixSortSingleTileKernelINS1_5radix10policy_hubIifyE10Policy1000ELNS0_9SortOrderE0EifyNS1_21identity_decomposer_tEEEvPKT1_PSA_PKT2_PSE_T3_iiT4_)
        /*00f4*/ 	.short	0x0380
        /*00f6*/ 	.short	0x0031


	//----- nvinfo : EIATTR_SW_WAR
	.align		4
.L_457:
        /*00f8*/ 	.byte	0x04, 0x36
        /*00fa*/ 	.short	(.L_459 - .L_458)
.L_458:
        /*00fc*/ 	.word	0x00000008
.L_459:


//--------------------- .nv.info._ZN3cub18CUB_300001_SM_10006detail9transform16transform_kernelINS2_10policy_hubILb0EN4cuda3std3__45tupleIJN6thrust24THRUST_300001_SM_1000_NS6detail15normal_iteratorINSA_10device_ptrIfEEEENSC_INSD_IiEEEEEEEE10policy1000ElNS7_7dividesIfEESF_JPfPiEEEvT0_iT1_T2_DpNS2_10kernel_argIT3_EE --------------------------
	.section	.nv.info._ZN3cub18CUB_300001_SM_10006detail9transform16transform_kernelINS2_10policy_hubILb0EN4cuda3std3__45tupleIJN6thrust24THRUST_300001_SM_1000_NS6detail15normal_iteratorINSA_10device_ptrIfEEEENSC_INSD_IiEEEEEEEE10policy1000ElNS7_7dividesIfEESF_JPfPiEEEvT0_iT1_T2_DpNS2_10kernel_argIT3_EE,"",@"SHT_CUDA_INFO"
	.sectionflags	@""
	.align	4


	//----- nvinfo : EIATTR_CUDA_API_VERSION
	.align		4
        /*0000*/ 	.byte	0x04, 0x37
        /*0002*/ 	.short	(.L_461 - .L_460)
.L_460:
        /*0004*/ 	.word	0x00000082


	//----- nvinfo : EIATTR_KPARAM_INFO
	.align		4
.L_461:
        /*0008*/ 	.byte	0x04, 0x17
        /*000a*/ 	.short	(.L_463 - .L_462)
.L_462:
        /*000c*/ 	.word	0x00000000
        /*0010*/ 	.short	0x0005
        /*0012*/ 	.short	0x0028
        /*0014*/ 	.byte	0x00, 0xf0, 0x41, 0x00


	//----- nvinfo : EIATTR_KPARAM_INFO
	.align		4
.L_463:
        /*0018*/ 	.byte	0x04, 0x17
        /*001a*/ 	.short	(.L_465 - .L_464)
.L_464:
        /*001c*/ 	.word	0x00000000
        /*0020*/ 	.short	0x0004
        /*0022*/ 	.short	0x0018
        /*0024*/ 	.byte	0x00, 0xf0, 0x41, 0x00


	//----- nvinfo : EIATTR_KPARAM_INFO
	.align		4
.L_465:
        /*0028*/ 	.byte	0x04, 0x17
        /*002a*/ 	.short	(.L_467 - .L_466)
.L_466:
        /*002c*/ 	.word	0x00000000
        /*0030*/ 	.short	0x0003
        /*0032*/ 	.short	0x0010
        /*0034*/ 	.byte	0x00, 0xf0, 0x21, 0x00


	//----- nvinfo : EIATTR_KPARAM_INFO
	.align		4
.L_467:
        /*0038*/ 	.byte	0x04, 0x17
        /*003a*/ 	.short	(.L_469 - .L_468)
.L_468:
        /*003c*/ 	.word	0x00000000
        /*0040*/ 	.short	0x0002
        /*0042*/ 	.short	0x000c
        /*0044*/ 	.byte	0x00, 0xf0, 0x05, 0x00


	//----- nvinfo : EIATTR_KPARAM_INFO
	.align		4
.L_469:
        /*0048*/ 	.byte	0x04, 0x17
        /*004a*/ 	.short	(.L_471 - .L_470)
.L_470:
        /*004c*/ 	.word	0x00000000
        /*0050*/ 	.short	0x0001
        /*0052*/ 	.short	0x0008
        /*0054*/ 	.byte	0x00, 0xf0, 0x11, 0x00


	//----- nvinfo : EIATTR_KPARAM_INFO
	.align		4
.L_471:
        /*0058*/ 	.byte	0x04, 0x17
        /*005a*/ 	.short	(.L_473 - .L_472)
.L_472:
        /*005c*/ 	.word	0x00000000
        /*0060*/ 	.short	0x0000
        /*0062*/ 	.short	0x0000
        /*0064*/ 	.byte	0x00, 0xf0, 0x21, 0x00


	//----- nvinfo : EIATTR_SPARSE_MMA_MASK
	.align		4
.L_473:
        /*0068*/ 	.byte	0x03, 0x50
        /*006a*/ 	.short	0x0000


	//----- nvinfo : EIATTR_MAXREG_COUNT
	.align		4
        /*006c*/ 	.byte	0x03, 0x1b
        /*006e*/ 	.short	0x00ff


	//----- nvinfo : EIATTR_NUM_BARRIERS
	.align		4
        /*0070*/ 	.byte	0x02, 0x4c
        /*0072*/ 	.byte	0x01
	.zero		1


	//----- nvinfo : EIATTR_MERCURY_ISA_VERSION
	.align		4
        /*0074*/ 	.byte	0x03, 0x5f
        /*0076*/ 	.short	0x0101


	//----- nvinfo : EIATTR_COOP_GROUP_MASK_REGIDS
	.align		4
        /*0078*/ 	.byte	0x04, 0x29
        /*007a*/ 	.short	(.L_475 - .L_474)


	//   ....[0]....
.L_474:
        /*007c*/ 	.word	0xffffffff


	//----- nvinfo : EIATTR_COOP_GROUP_INSTR_OFFSETS
	.align		4
.L_475:
        /*0080*/ 	.byte	0x04, 0x28
        /*0082*/ 	.short	(.L_477 - .L_476)


	//   ....[0]....
.L_476:
        /*0084*/ 	.word	0x000019c0


	//----- nvinfo : EIATTR_VRC_CTA_INIT_COUNT
	.align		4
.L_477:
        /*0088*/ 	.byte	0x02, 0x4a
	.zero		1
	.zero		1


	//----- nvinfo : EIATTR_MBARRIER_INSTR_OFFSETS
	.align		4
        /*008c*/ 	.byte	0x04, 0x39
        /*008e*/ 	.short	(.L_479 - .L_478)


	//   ....[0]....
.L_478:
        /*0090*/ 	.word	0x000002d0
        /*0094*/ 	.word	0x000000ff
        /*0098*/ 	.word	0x00000000
        /*009c*/ 	.short	0x0100
        /*009e*/ 	.byte	0x11
	.zero		1


	//   ....[1]....
        /*00a0*/ 	.word	0x000004a0
        /*00a4*/ 	.word	0x000000ff
        /*00a8*/ 	.word	0x00000000
        /*00ac*/ 	.short	0x010a
        /*00ae*/ 	.byte	0x04
	.zero		1


	//----- nvinfo : EIATTR_NUM_MBARRIERS
	.align		4
.L_479:
        /*00b0*/ 	.byte	0x03, 0x38
        /*00b2*/ 	.short	0x0001


	//----- nvinfo : EIATTR_EXIT_INSTR_OFFSETS
	.align		4
        /*00b4*/ 	.byte	0x04, 0x1c
        /*00b6*/ 	.short	(.L_481 - .L_480)


	//   ....[0]....
.L_480:
        /*00b8*/ 	.word	0x00001a10


	//   ....[1]....
        /*00bc*/ 	.word	0x00001d10


	//   ....[2]....
        /*00c0*/ 	.word	0x00001d40


	//   ....[3]....
        /*00c4*/ 	.word	0x00001fc0


	//----- nvinfo : EIATTR_MAX_THREADS
	.align		4
.L_481:
        /*00c8*/ 	.byte	0x04, 0x05
        /*00ca*/ 	.short	(.L_483 - .L_482)
.L_482:
        /*00cc*/ 	.word	0x00000080
        /*00d0*/ 	.word	0x00000001
        /*00d4*/ 	.word	0x00000001


	//----- nvinfo : EIATTR_CRS_STACK_SIZE
	.align		4
.L_483:
        /*00d8*/ 	.byte	0x04, 0x1e
        /*00da*/ 	.short	(.L_485 - .L_484)
.L_484:
        /*00dc*/ 	.word	0x00000000


	//----- nvinfo : EIATTR_CBANK_PARAM_SIZE
	.align		4
.L_485:
        /*00e0*/ 	.byte	0x03, 0x19
        /*00e2*/ 	.short	0x0038


	//----- nvinfo : EIATTR_PARAM_CBANK
	.align		4
        /*00e4*/ 	.byte	0x04, 0x0a
        /*00e6*/ 	.short	(.L_487 - .L_486)
	.align		4
.L_486:
        /*00e8*/ 	.word	index@(.nv.constant0._ZN3cub18CUB_300001_SM_10006detail9transform16transform_kernelINS2_10policy_hubILb0EN4cuda3std3__45tupleIJN6thrust24THRUST_300001_SM_1000_NS6detail15normal_iteratorINSA_10device_ptrIfEEEENSC_INSD_IiEEEEEEEE10policy1000ElNS7_7dividesIfEESF_JPfPiEEEvT0_iT1_T2_DpNS2_10kernel_argIT3_EE)
        /*00ec*/ 	.short	0x0380
        /*00ee*/ 	.short	0x0038


	//----- nvinfo : EIATTR_SW_WAR
	.align		4
.L_487:
        /*00f0*/ 	.byte	0x04, 0x36
        /*00f2*/ 	.short	(.L_489 - .L_488)
.L_488:
        /*00f4*/ 	.word	0x00000008
.L_489:


//--------------------- .nv.info._ZN3cub18CUB_300001_SM_10006detail9transform16transform_kernelINS2_10policy_hubILb0EN4cuda3std3__45tupleIJN6thrust24THRUST_300001_SM_1000_NS6detail15normal_iteratorINSA_10device_ptrIfEEEENSC_INSD_IiEEEEEEEE10policy1000EiNS7_7dividesIfEESF_JPfPiEEEvT0_iT1_T2_DpNS2_10kernel_argIT3_EE --------------------------
	.section	.nv.info._ZN3cub18CUB_300001_SM_10006detail9transform16transform_kernelINS2_10policy_hubILb0EN4cuda3std3__45tupleIJN6thrust24THRUST_300001_SM_1000_NS6detail15normal_iteratorINSA_10device_ptrIfEEEENSC_INSD_IiEEEEEEEE10policy1000EiNS7_7dividesIfEESF_JPfPiEEEvT0_iT1_T2_DpNS2_10kernel_argIT3_EE,"",@"SHT_CUDA_INFO"
	.sectionflags	@""
	.align	4


	//----- nvinfo : EIATTR_CUDA_API_VERSION
	.align		4
        /*0000*/ 	.byte	0x04, 0x37
        /*0002*/ 	.short	(.L_491 - .L_490)
.L_490:
        /*0004*/ 	.word	0x00000082


	//----- nvinfo : EIATTR_KPARAM_INFO
	.align		4
.L_491:
        /*0008*/ 	.byte	0x04, 0x17
        /*000a*/ 	.short	(.L_493 - .L_492)
.L_492:
        /*000c*/ 	.word	0x00000000
        /*0010*/ 	.short	0x0005
        /*0012*/ 	.short	0x0028
        /*0014*/ 	.byte	0x00, 0xf0, 0x41, 0x00


	//----- nvinfo : EIATTR_KPARAM_INFO
	.align		4
.L_493:
        /*0018*/ 	.byte	0x04, 0x17
        /*001a*/ 	.short	(.L_495 - .L_494)
.L_494:
        /*001c*/ 	.word	0x00000000
        /*0020*/ 	.short	0x0004
        /*0022*/ 	.short	0x0018
        /*0024*/ 	.byte	0x00, 0xf0, 0x41, 0x00


	//----- nvinfo : EIATTR_KPARAM_INFO
	.align		4
.L_495:
        /*0028*/ 	.byte	0x04, 0x17
        /*002a*/ 	.short	(.L_497 - .L_496)
.L_496:
        /*002c*/ 	.word	0x00000000
        /*0030*/ 	.short	0x0003
        /*0032*/ 	.short	0x0010
        /*0034*/ 	.byte	0x00, 0xf0, 0x21, 0x00


	//----- nvinfo : EIATTR_KPARAM_INFO
	.align		4
.L_497:
        /*0038*/ 	.byte	0x04, 0x17
        /*003a*/ 	.short	(.L_499 - .L_498)
.L_498:
        /*003c*/ 	.word	0x00000000
        /*0040*/ 	.short	0x0002
        /*0042*/ 	.short	0x0008
        /*0044*/ 	.byte	0x00, 0xf0, 0x05, 0x00


	//----- nvinfo : EIATTR_KPARAM_INFO
	.align		4
.L_499:
        /*0048*/ 	.byte	0x04, 0x17
        /*004a*/ 	.short	(.L_501 - .L_500)
.L_500:
        /*004c*/ 	.word	0x00000000
        /*0050*/ 	.short	0x0001
        /*0052*/ 	.short	0x0004
        /*0054*/ 	.byte	0x00, 0xf0, 0x11, 0x00


	//----- nvinfo : EIATTR_KPARAM_INFO
	.align		4
.L_501:
        /*0058*/ 	.byte	0x04, 0x17
        /*005a*/ 	.short	(.L_503 - .L_502)
.L_502:
        /*005c*/ 	.word	0x00000000
        /*0060*/ 	.short	0x0000
        /*0062*/ 	.short	0x0000
        /*0064*/ 	.byte	0x00, 0xf0, 0x11, 0x00


	//----- nvinfo : EIATTR_SPARSE_MMA_MASK
	.align		4
.L_503:
        /*0068*/ 	.byte	0x03, 0x50
        /*006a*/ 	.short	0x0000


	//----- nvinfo : EIATTR_MAXREG_COUNT
	.align		4
        /*006c*/ 	.byte	0x03, 0x1b
        /*006e*/ 	.short	0x00ff


	//----- nvinfo : EIATTR_NUM_BARRIERS
	.align		4
        /*0070*/ 	.byte	0x02, 0x4c
        /*0072*/ 	.byte	0x01
	.zero		1


	//----- nvinfo : EIATTR_MERCURY_ISA_VERSION
	.align		4
        /*0074*/ 	.byte	0x03, 0x5f
        /*0076*/ 	.short	0x0101


	//----- nvinfo : EIATTR_COOP_GROUP_MASK_REGIDS
	.align		4
        /*0078*/ 	.byte	0x04, 0x29
        /*007a*/ 	.short	(.L_505 - .L_504)


	//   ....[0]....
.L_504:
        /*007c*/ 	.word	0xffffffff


	//----- nvinfo : EIATTR_COOP_GROUP_INSTR_OFFSETS
	.align		4
.L_505:
        /*0080*/ 	.byte	0x04, 0x28
        /*0082*/ 	.short	(.L_507 - .L_506)


	//   ....[0]....
.L_506:
        /*0084*/ 	.word	0x000019e0


	//----- nvinfo : EIATTR_VRC_CTA_INIT_COUNT
	.align		4
.L_507:
        /*0088*/ 	.byte	0x02, 0x4a
	.zero		1
	.zero		1


	//----- nvinfo : EIATTR_MBARRIER_INSTR_OFFSETS
	.align		4
        /*008c*/ 	.byte	0x04, 0x39
        /*008e*/ 	.short	(.L_509 - .L_508)


	//   ....[0]....
.L_508:
        /*0090*/ 	.word	0x00000270
        /*0094*/ 	.word	0x000000ff
        /*0098*/ 	.word	0x00000000
        /*009c*/ 	.short	0x0100
        /*009e*/ 	.byte	0x0f
	.zero		1


	//   ....[1]....
        /*00a0*/ 	.word	0x00000420
        /*00a4*/ 	.word	0x000000ff
        /*00a8*/ 	.word	0x00000000
        /*00ac*/ 	.short	0x010a
        /*00ae*/ 	.byte	0x04
	.zero		1


	//----- nvinfo : EIATTR_NUM_MBARRIERS
	.align		4
.L_509:
        /*00b0*/ 	.byte	0x03, 0x38
        /*00b2*/ 	.short	0x0001


	//----- nvinfo : EIATTR_EXIT_INSTR_OFFSETS
	.align		4
        /*00b4*/ 	.byte	0x04, 0x1c
        /*00b6*/ 	.short	(.L_511 - .L_510)


	//   ....[0]....
.L_510:
        /*00b8*/ 	.word	0x00001a30


	//   ....[1]....
        /*00bc*/ 	.word	0x00001c90


	//   ....[2]....
        /*00c0*/ 	.word	0x00001d00


	//   ....[3]....
        /*00c4*/ 	.word	0x00001fe0


	//----- nvinfo : EIATTR_MAX_THREADS
	.align		4
.L_511:
        /*00c8*/ 	.byte	0x04, 0x05
        /*00ca*/ 	.short	(.L_513 - .L_512)
.L_512:
        /*00cc*/ 	.word	0x00000080
        /*00d0*/ 	.word	0x00000001
        /*00d4*/ 	.word	0x00000001


	//----- nvinfo : EIATTR_CRS_STACK_SIZE
	.align		4
.L_513:
        /*00d8*/ 	.byte	0x04, 0x1e
        /*00da*/ 	.short	(.L_515 - .L_514)
.L_514:
        /*00dc*/ 	.word	0x00000000


	//----- nvinfo : EIATTR_CBANK_PARAM_SIZE
	.align		4
.L_515:
        /*00e0*/ 	.byte	0x03, 0x19
        /*00e2*/ 	.short	0x0038


	//----- nvinfo : EIATTR_PARAM_CBANK
	.align		4
        /*00e4*/ 	.byte	0x04, 0x0a
        /*00e6*/ 	.short	(.L_517 - .L_516)
	.align		4
.L_516:
        /*00e8*/ 	.word	index@(.nv.constant0._ZN3cub18CUB_300001_SM_10006detail9transform16transform_kernelINS2_10policy_hubILb0EN4cuda3std3__45tupleIJN6thrust24THRUST_300001_SM_1000_NS6detail15normal_iteratorINSA_10device_ptrIfEEEENSC_INSD_IiEEEEEEEE10policy1000EiNS7_7dividesIfEESF_JPfPiEEEvT0_iT1_T2_DpNS2_10kernel_argIT3_EE)
        /*00ec*/ 	.short	0x0380
        /*00ee*/ 	.short	0x0038


	//----- nvinfo : EIATTR_SW_WAR
	.align		4
.L_517:
        /*00f0*/ 	.byte	0x04, 0x36
        /*00f2*/ 	.short	(.L_519 - .L_518)
.L_518:
        /*00f4*/ 	.word	0x00000008
.L_519:


//--------------------- .nv.info._ZN3cub18CUB_300001_SM_10006detail9transform16transform_kernelINS2_10policy_hubILb0EN4cuda3std3__45tupleIJN6thrust24THRUST_300001_SM_1000_NS6detail15normal_iteratorINSA_10device_ptrIjEEEESF_EEEE10policy1000ElNS7_5minusIjEENSC_INSD_IiEEEEJPjSN_EEEvT0_iT1_T2_DpNS2_10kernel_argIT3_EE --------------------------
	.section	.nv.info._ZN3cub18CUB_300001_SM_10006detail9transform16transform_kernelINS2_10policy_hubILb0EN4cuda3std3__45tupleIJN6thrust24THRUST_300001_SM_1000_NS6detail15normal_iteratorINSA_10device_ptrIjEEEESF_EEEE10policy1000ElNS7_5minusIjEENSC_INSD_IiEEEEJPjSN_EEEvT0_iT1_T2_DpNS2_10kernel_argIT3_EE,"",@"SHT_CUDA_INFO"
	.sectionflags	@""
	.align	4


	//----- nvinfo : EIATTR_CUDA_API_VERSION
	.align		4
        /*0000*/ 	.byte	0x04, 0x37
        /*0002*/ 	.short	(.L_521 - .L_520)
.L_520:
        /*0004*/ 	.word	0x00000082


	//----- nvinfo : EIATTR_KPARAM_INFO
	.align		4
.L_521:
        /*0008*/ 	.byte	0x04, 0x17
        /*000a*/ 	.short	(.L_523 - .L_522)
.L_522:
        /*000c*/ 	.word	0x00000000
        /*0010*/ 	.short	0x0005
        /*0012*/ 	.short	0x0028
        /*0014*/ 	.byte	0x00, 0xf0, 0x41, 0x00


	//----- nvinfo : EIATTR_KPARAM_INFO
	.align		4
.L_523:
        /*0018*/ 	.byte	0x04, 0x17
        /*001a*/ 	.short	(.L_525 - .L_524)
.L_524:
        /*001c*/ 	.word	0x00000000
        /*0020*/ 	.short	0x0004
        /*0022*/ 	.short	0x0018
        /*0024*/ 	.byte	0x00, 0xf0, 0x41, 0x00


	//----- nvinfo : EIATTR_KPARAM_INFO
	.align		4
.L_525:
        /*0028*/ 	.byte	0x04, 0x17
        /*002a*/ 	.short	(.L_527 - .L_526)
.L_526:
        /*002c*/ 	.word	0x00000000
        /*0030*/ 	.short	0x0003
        /*0032*/ 	.short	0x0010
        /*0034*/ 	.byte	0x00, 0xf0, 0x21, 0x00


	//----- nvinfo : EIATTR_KPARAM_INFO
	.align		4
.L_527:
        /*0038*/ 	.byte	0x04, 0x17
        /*003a*/ 	.short	(.L_529 - .L_528)
.L_528:
        /*003c*/ 	.word	0x00000000
        /*0040*/ 	.short	0x0002
        /*0042*/ 	.short	0x000c
        /*0044*/ 	.byte	0x00, 0xf0, 0x05, 0x00


	//----- nvinfo : EIATTR_KPARAM_INFO
	.align		4
.L_529:
        /*0048*/ 	.byte	0x04, 0x17
        /*004a*/ 	.short	(.L_531 - .L_530)
.L_530:
        /*004c*/ 	.word	0x00000000
        /*0050*/ 	.short	0x0001
        /*0052*/ 	.short	0x0008
        /*0054*/ 	.byte	0x00, 0xf0, 0x11, 0x00


	//----- nvinfo : EIATTR_KPARAM_INFO
	.align		4
.L_531:
        /*0058*/ 	.byte	0x04, 0x17
        /*005a*/ 	.short	(.L_533 - .L_532)
.L_532:
        /*005c*/ 	.word	0x00000000
        /*0060*/ 	.short	0x0000
        /*0062*/ 	.short	0x0000
        /*0064*/ 	.byte	0x00, 0xf0, 0x21, 0x00


	//----- nvinfo : EIATTR_SPARSE_MMA_MASK
	.align		4
.L_533:
        /*0068*/ 	.byte	0x03, 0x50
        /*006a*/ 	.short	0x0000


	//----- nvinfo : EIATTR_MAXREG_COUNT
	.align		4
        /*006c*/ 	.byte	0x03, 0x1b
        /*006e*/ 	.short	0x00ff


	//----- nvinfo : EIATTR_NUM_BARRIERS
	.align		4
        /*0070*/ 	.byte	0x02, 0x4c
        /*0072*/ 	.byte	0x01
	.zero		1


	//----- nvinfo : EIATTR_MERCURY_ISA_VERSION
	.align		4
        /*0074*/ 	.byte	0x03, 0x5f
        /*0076*/ 	.short	0x0101


	//----- nvinfo : EIATTR_COOP_GROUP_MASK_REGIDS
	.align		4
        /*0078*/ 	.byte	0x04, 0x29
        /*007a*/ 	.short	(.L_535 - .L_534)


	//   ....[0]....
.L_534:
        /*007c*/ 	.word	0xffffffff


	//----- nvinfo : EIATTR_COOP_GROUP_INSTR_OFFSETS
	.align		4
.L_535:
        /*0080*/ 	.byte	0x04, 0x28
        /*0082*/ 	.short	(.L_537 - .L_536)


	//   ....[0]....
.L_536:
        /*0084*/ 	.word	0x000019c0


	//----- nvinfo : EIATTR_VRC_CTA_INIT_COUNT
	.align		4
.L_537:
        /*0088*/ 	.byte	0x02, 0x4a
	.zero		1
	.zero		1


	//----- nvinfo : EIATTR_MBARRIER_INSTR_OFFSETS
	.align		4
        /*008c*/ 	.byte	0x04, 0x39
        /*008e*/ 	.short	(.L_539 - .L_538)


	//   ....[0]....
.L_538:
        /*0090*/ 	.word	0x000002d0
        /*0094*/ 	.word	0x000000ff
        /*0098*/ 	.word	0x00000000
        /*009c*/ 	.short	0x0100
        /*009e*/ 	.byte	0x11
	.zero		1


	//   ....[1]....
        /*00a0*/ 	.word	0x000004a0
        /*00a4*/ 	.word	0x000000ff
        /*00a8*/ 	.word	0x00000000
        /*00ac*/ 	.short	0x010a
        /*00ae*/ 	.byte	0x04
	.zero		1


	//----- nvinfo : EIATTR_NUM_MBARRIERS
	.align		4
.L_539:
        /*00b0*/ 	.byte	0x03, 0x38
        /*00b2*/ 	.short	0x0001


	//----- nvinfo : EIATTR_EXIT_INSTR_OFFSETS
	.align		4
        /*00b4*/ 	.byte	0x04, 0x1c
        /*00b6*/ 	.short	(.L_541 - .L_540)


	//   ....[0]....
.L_540:
        /*00b8*/ 	.word	0x00001a10


	//   ....[1]....
        /*00bc*/ 	.word	0x00001c00


	//   ....[2]....
        /*00c0*/ 	.word	0x00001c30


	//   ....[3]....
        /*00c4*/ 	.word	0x00001dd0


	//----- nvinfo : EIATTR_MAX_THREADS
	.align		4
.L_541:
        /*00c8*/ 	.byte	0x04, 0x05
        /*00ca*/ 	.short	(.L_543 - .L_542)
.L_542:
        /*00cc*/ 	.word	0x00000080
        /*00d0*/ 	.word	0x00000001
        /*00d4*/ 	.word	0x00000001


	//----- nvinfo : EIATTR_CRS_STACK_SIZE
	.align		4
.L_543:
        /*00d8*/ 	.byte	0x04, 0x1e
        /*00da*/ 	.short	(.L_545 - .L_544)
.L_544:
        /*00dc*/ 	.word	0x00000000


	//----- nvinfo : EIATTR_CBANK_PARAM_SIZE
	.align		4
.L_545:
        /*00e0*/ 	.byte	0x03, 0x19
        /*00e2*/ 	.short	0x0038


	//----- nvinfo : EIATTR_PARAM_CBANK
	.align		4
        /*00e4*/ 	.byte	0x04, 0x0a
        /*00e6*/ 	.short	(.L_547 - .L_546)
	.align		4
.L_546:
        /*00e8*/ 	.word	index@(.nv.constant0._ZN3cub18CUB_300001_SM_10006detail9transform16transform_kernelINS2_10policy_hubILb0EN4cuda3std3__45tupleIJN6thrust24THRUST_300001_SM_1000_NS6detail15normal_iteratorINSA_10device_ptrIjEEEESF_EEEE10policy1000ElNS7_5minusIjEENSC_INSD_IiEEEEJPjSN_EEEvT0_iT1_T2_DpNS2_10kernel_argIT3_EE)
        /*00ec*/ 	.short	0x0380
        /*00ee*/ 	.short	0x0038


	//----- nvinfo : EIATTR_SW_WAR
	.align		4
.L_547:
        /*00f0*/ 	.byte	0x04, 0x36
        /*00f2*/ 	.short	(.L_549 - .L_548)
.L_548:
        /*00f4*/ 	.word	0x00000008
.L_549:


//--------------------- .nv.info._ZN3cub18CUB_300001_SM_10006detail9transform16transform_kernelINS2_10policy_hubILb0EN4cuda3std3__45tupleIJN6thrust24THRUST_300001_SM_1000_NS6detail15normal_iteratorINSA_10device_ptrIjEEEESF_EEEE10policy1000EiNS7_5minusIjEENSC_INSD_IiEEEEJPjSN_EEEvT0_iT1_T2_DpNS2_10kernel_argIT3_EE --------------------------
	.section	.nv.info._ZN3cub18CUB_300001_SM_10006detail9transform16transform_kernelINS2_10policy_hubILb0EN4cuda3std3__45tupleIJN6thrust24THRUST_300001_SM_1000_NS6detail15normal_iteratorINSA_10device_ptrIjEEEESF_EEEE10policy1000EiNS7_5minusIjEENSC_INSD_IiEEEEJPjSN_EEEvT0_iT1_T2_DpNS2_10kernel_argIT3_EE,"",@"SHT_CUDA_INFO"
	.sectionflags	@""
	.align	4


	//----- nvinfo : EIATTR_CUDA_API_VERSION
	.align		4
        /*0000*/ 	.byte	0x04, 0x37
        /*0002*/ 	.short	(.L_551 - .L_550)
.L_550:
        /*0004*/ 	.word	0x00000082


	//----- nvinfo : EIATTR_KPARAM_INFO
	.align		4
.L_551:
        /*0008*/ 	.byte	0x04, 0x17
        /*000a*/ 	.short	(.L_553 - .L_552)
.L_552:
        /*000c*/ 	.word	0x00000000
        /*0010*/ 	.short	0x0005
        /*0012*/ 	.short	0x0028
        /*0014*/ 	.byte	0x00, 0xf0, 0x41, 0x00


	//----- nvinfo : EIATTR_KPARAM_INFO
	.align		4
.L_553:
        /*0018*/ 	.byte	0x04, 0x17
        /*001a*/ 	.short	(.L_555 - .L_554)
.L_554:
        /*001c*/ 	.word	0x00000000
        /*0020*/ 	.short	0x0004
        /*0022*/ 	.short	0x0018
        /*0024*/ 	.byte	0x00, 0xf0, 0x41, 0x00


	//----- nvinfo : EIATTR_KPARAM_INFO
	.align		4
.L_555:
        /*0028*/ 	.byte	0x04, 0x17
        /*002a*/ 	.short	(.L_557 - .L_556)
.L_556:
        /*002c*/ 	.word	0x00000000
        /*0030*/ 	.short	0x0003
        /*0032*/ 	.short	0x0010
        /*0034*/ 	.byte	0x00, 0xf0, 0x21, 0x00


	//----- nvinfo : EIATTR_KPARAM_INFO
	.align		4
.L_557:
        /*0038*/ 	.byte	0x04, 0x17
        /*003a*/ 	.short	(.L_559 - .L_558)
.L_558:
        /*003c*/ 	.word	0x00000000
        /*0040*/ 	.short	0x0002
        /*0042*/ 	.short	0x0008
        /*0044*/ 	.byte	0x00, 0xf0, 0x05, 0x00


	//----- nvinfo : EIATTR_KPARAM_INFO
	.align		4
.L_559:
        /*0048*/ 	.byte	0x04, 0x17
        /*004a*/ 	.short	(.L_561 - .L_560)
.L_560:
        /*004c*/ 	.word	0x00000000
        /*0050*/ 	.short	0x0001
        /*0052*/ 	.short	0x0004
        /*0054*/ 	.byte	0x00, 0xf0, 0x11, 0x00


	//----- nvinfo : EIATTR_KPARAM_INFO
	.align		4
.L_561:
        /*0058*/ 	.byte	0x04, 0x17
        /*005a*/ 	.short	(.L_563 - .L_562)
.L_562:
        /*005c*/ 	.word	0x00000000
        /*0060*/ 	.short	0x0000
        /*0062*/ 	.short	0x0000
        /*0064*/ 	.byte	0x00, 0xf0, 0x11, 0x00


	//----- nvinfo : EIATTR_SPARSE_MMA_MASK
	.align		4
.L_563:
        /*0068*/ 	.byte	0x03, 0x50
        /*006a*/ 	.short	0x0000


	//----- nvinfo : EIATTR_MAXREG_COUNT
	.align		4
        /*006c*/ 	.byte	0x03, 0x1b
        /*006e*/ 	.short	0x00ff


	//----- nvinfo : EIATTR_NUM_BARRIERS
	.align		4
        /*0070*/ 	.byte	0x02, 0x4c
        /*0072*/ 	.byte	0x01
	.zero		1


	//----- nvinfo : EIATTR_MERCURY_ISA_VERSION
	.align		4
        /*0074*/ 	.byte	0x03, 0x5f
        /*0076*/ 	.short	0x0101


	//----- nvinfo : EIATTR_COOP_GROUP_MASK_REGIDS
	.align		4
        /*0078*/ 	.byte	0x04, 0x29
        /*007a*/ 	.short	(.L_565 - .L_564)


	//   ....[0]....
.L_564:
        /*007c*/ 	.word	0xffffffff


	//----- nvinfo : EIATTR_COOP_GROUP_INSTR_OFFSETS
	.align		4
.L_565:
        /*0080*/ 	.byte	0x04, 0x28
        /*0082*/ 	.short	(.L_567 - .L_566)


	//   ....[0]....
.L_566:
        /*0084*/ 	.word	0x000019e0


	//----- nvinfo : EIATTR_VRC_CTA_INIT_COUNT
	.align		4
.L_567:
        /*0088*/ 	.byte	0x02, 0x4a
	.zero		1
	.zero		1


	//----- nvinfo : EIATTR_MBARRIER_INSTR_OFFSETS
	.align		4
        /*008c*/ 	.byte	0x04, 0x39
        /*008e*/ 	.short	(.L_569 - .L_568)


	//   ....[0]....
.L_568:
        /*0090*/ 	.word	0x00000270
        /*0094*/ 	.word	0x000000ff
        /*0098*/ 	.word	0x00000000
        /*009c*/ 	.short	0x0100
        /*009e*/ 	.byte	0x0f
	.zero		1


	//   ....[1]....
        /*00a0*/ 	.word	0x00000420
        /*00a4*/ 	.word	0x000000ff
        /*00a8*/ 	.word	0x00000000
        /*00ac*/ 	.short	0x010a
        /*00ae*/ 	.byte	0x04
	.zero		1


	//----- nvinfo : EIATTR_NUM_MBARRIERS
	.align		4
.L_569:
        /*00b0*/ 	.byte	0x03, 0x38
        /*00b2*/ 	.short	0x0001


	//----- nvinfo : EIATTR_EXIT_INSTR_OFFSETS
	.align		4
        /*00b4*/ 	.byte	0x04, 0x1c
        /*00b6*/ 	.short	(.L_571 - .L_570)


	//   ....[0]....
.L_570:
        /*00b8*/ 	.word	0x00001a30


	//   ....[1]....
        /*00bc*/ 	.word	0x00001bc0


	//   ....[2]....
        /*00c0*/ 	.word	0x00001c30


	//   ....[3]....
        /*00c4*/ 	.word	0x00001e10


	//----- nvinfo : EIATTR_MAX_THREADS
	.align		4
.L_571:
        /*00c8*/ 	.byte	0x04, 0x05
        /*00ca*/ 	.short	(.L_573 - .L_572)
.L_572:
        /*00cc*/ 	.word	0x00000080
        /*00d0*/ 	.word	0x00000001
        /*00d4*/ 	.word	0x00000001


	//----- nvinfo : EIATTR_CRS_STACK_SIZE
	.align		4
.L_573:
        /*00d8*/ 	.byte	0x04, 0x1e
        /*00da*/ 	.short	(.L_575 - .L_574)
.L_574:
        /*00dc*/ 	.word	0x00000000


	//----- nvinfo : EIATTR_CBANK_PARAM_SIZE
	.align		4
.L_575:
        /*00e0*/ 	.byte	0x03, 0x19
        /*00e2*/ 	.short	0x0038


	//----- nvinfo : EIATTR_PARAM_CBANK
	.align		4
        /*00e4*/ 	.byte	0x04, 0x0a
        /*00e6*/ 	.short	(.L_577 - .L_576)
	.align		4
.L_576:
        /*00e8*/ 	.word	index@(.nv.constant0._ZN3cub18CUB_300001_SM_10006detail9transform16transform_kernelINS2_10policy_hubILb0EN4cuda3std3__45tupleIJN6thrust24THRUST_300001_SM_1000_NS6detail15normal_iteratorINSA_10device_ptrIjEEEESF_EEEE10policy1000EiNS7_5minusIjEENSC_INSD_IiEEEEJPjSN_EEEvT0_iT1_T2_DpNS2_10kernel_argIT3_EE)
        /*00ec*/ 	.short	0x0380
        /*00ee*/ 	.short	0x0038


	//----- nvinfo : EIATTR_SW_WAR
	.align		4
.L_577:
        /*00f0*/ 	.byte	0x04, 0x36
        /*00f2*/ 	.short	(.L_579 - .L_578)
.L_578:
        /*00f4*/ 	.word	0x00000008
.L_579:


//--------------------- .nv.info._ZN3cub18CUB_300001_SM_10006detail8for_each13static_kernelINS2_12policy_hub_t12policy_500_tElNS2_12op_wrapper_tIlN6thrust24THRUST_300001_SM_1000_NS6system6detail7generic6detail21binary_search_functorINS8_6detail15normal_iteratorINS8_10device_ptrIiEEEENSC_18binary_search_lessENSC_3ubfEEENS8_12zip_iteratorIN4cuda3std3__45tupleIJNS8_17counting_iteratorIjNS8_11use_defaultESS_SS_EENSF_INSG_IjEEEEEEEEEEEEEvT0_T1_ --------------------------
	.section	.nv.info._ZN3cub18CUB_300001_SM_10006detail8for_each13static_kernelINS2_12policy_hub_t12policy_500_tElNS2_12op_wrapper_tIlN6thrust24THRUST_300001_SM_1000_NS6system6detail7generic6detail21binary_search_functorINS8_6detail15normal_iteratorINS8_10device_ptrIiEEEENSC_18binary_search_lessENSC_3ubfEEENS8_12zip_iteratorIN4cuda3std3__45tupleIJNS8_17counting_iteratorIjNS8_11use_defaultESS_SS_EENSF_INSG_IjEEEEEEEEEEEEEvT0_T1_,"",@"SHT_CUDA_INFO"
	.sectionflags	@""
	.align	4


	//----- nvinfo : EIATTR_CUDA_API_VERSION
	.align		4
        /*0000*/ 	.byte	0x04, 0x37
        /*0002*/ 	.short	(.L_581 - .L_580)
.L_580:
        /*0004*/ 	.word	0x00000082


	//----- nvinfo : EIATTR_KPARAM_INFO
	.align		4
.L_581:
        /*0008*/ 	.byte	0x04, 0x17
        /*000a*/ 	.short	(.L_583 - .L_582)
.L_582:
        /*000c*/ 	.word	0x00000000
        /*0010*/ 	.short	0x0001
        /*0012*/ 	.short	0x0008
        /*0014*/ 	.byte	0x00, 0xf0, 0xa1, 0x00


	//----- nvinfo : EIATTR_KPARAM_INFO
	.align		4
.L_583:
        /*0018*/ 	.byte	0x04, 0x17
        /*001a*/ 	.short	(.L_585 - .L_584)
.L_584:
        /*001c*/ 	.word	0x00000000
        /*0020*/ 	.short	0x0000
        /*0022*/ 	.short	0x0000
        /*0024*/ 	.byte	0x00, 0xf0, 0x21, 0x00


	//----- nvinfo : EIATTR_SPARSE_MMA_MASK
	.align		4
.L_585:
        /*0028*/ 	.byte	0x03, 0x50
        /*002a*/ 	.short	0x0000


	//----- nvinfo : EIATTR_MAXREG_COUNT
	.align		4
        /*002c*/ 	.byte	0x03, 0x1b
        /*002e*/ 	.short	0x00ff


	//----- nvinfo : EIATTR_MERCURY_ISA_VERSION
	.align		4
        /*0030*/ 	.byte	0x03, 0x5f
        /*0032*/ 	.short	0x0101


	//----- nvinfo : EIATTR_VRC_CTA_INIT_COUNT
	.align		4
        /*0034*/ 	.byte	0x02, 0x4a
	.zero		1
	.zero		1


	//----- nvinfo : EIATTR_EXIT_INSTR_OFFSETS
	.align		4
        /*0038*/ 	.byte	0x04, 0x1c
        /*003a*/ 	.short	(.L_587 - .L_586)


	//   ....[0]....
.L_586:
        /*003c*/ 	.word	0x00000540


	//   ....[1]....
        /*0040*/ 	.word	0x000005c0


	//   ....[2]....
        /*0044*/ 	.word	0x00000970


	//   ....[3]....
        /*0048*/ 	.word	0x00000b90


	//   ....[4]....
        /*004c*/ 	.word	0x00000c70


	//   ....[5]....
        /*0050*/ 	.word	0x00000c90


	//----- nvinfo : EIATTR_MAX_THREADS
	.align		4
.L_587:
        /*0054*/ 	.byte	0x04, 0x05
        /*0056*/ 	.short	(.L_589 - .L_588)
.L_588:
        /*0058*/ 	.word	0x00000100
        /*005c*/ 	.word	0x00000001
        /*0060*/ 	.word	0x00000001


	//----- nvinfo : EIATTR_CRS_STACK_SIZE
	.align		4
.L_589:
        /*0064*/ 	.byte	0x04, 0x1e
        /*0066*/ 	.short	(.L_591 - .L_590)
.L_590:
        /*0068*/ 	.word	0x00000000


	//----- nvinfo : EIATTR_CBANK_PARAM_SIZE
	.align		4
.L_591:
        /*006c*/ 	.byte	0x03, 0x19
        /*006e*/ 	.short	0x0030


	//----- nvinfo : EIATTR_PARAM_CBANK
	.align		4
        /*0070*/ 	.byte	0x04, 0x0a
        /*0072*/ 	.short	(.L_593 - .L_592)
	.align		4
.L_592:
        /*0074*/ 	.word	index@(.nv.constant0._ZN3cub18CUB_300001_SM_10006detail8for_each13static_kernelINS2_12policy_hub_t12policy_500_tElNS2_12op_wrapper_tIlN6thrust24THRUST_300001_SM_1000_NS6system6detail7generic6detail21binary_search_functorINS8_6detail15normal_iteratorINS8_10device_ptrIiEEEENSC_18binary_search_lessENSC_3ubfEEENS8_12zip_iteratorIN4cuda3std3__45tupleIJNS8_17counting_iteratorIjNS8_11use_defaultESS_SS_EENSF_INSG_IjEEEEEEEEEEEEEvT0_T1_)
        /*0078*/ 	.short	0x0380
        /*007a*/ 	.short	0x0030


	//----- nvinfo : EIATTR_SW_WAR
	.align		4
.L_593:
        /*007c*/ 	.byte	0x04, 0x36
        /*007e*/ 	.short	(.L_595 - .L_594)
.L_594:
        /*0080*/ 	.word	0x00000008
.L_595:


//--------------------- .nv.info._ZN3cub18CUB_300001_SM_10006detail8for_each13static_kernelINS2_12policy_hub_t12policy_500_tElNS2_12op_wrapper_tIlN6thrust24THRUST_300001_SM_1000_NS6system6detail7generic6detail21binary_search_functorINS8_6detail15normal_iteratorINS8_10device_ptrIiEEEENSC_18binary_search_lessENSC_3lbfEEENS8_12zip_iteratorIN4cuda3std3__45tupleIJNS8_17counting_iteratorIjNS8_11use_defaultESS_SS_EENSF_INSG_IjEEEEEEEEEEEEEvT0_T1_ --------------------------
	.section	.nv.info._ZN3cub18CUB_300001_SM_10006detail8for_each13static_kernelINS2_12policy_hub_t12policy_500_tElNS2_12op_wrapper_tIlN6thrust24THRUST_300001_SM_1000_NS6system6detail7generic6detail21binary_search_functorINS8_6detail15normal_iteratorINS8_10device_ptrIiEEEENSC_18binary_search_lessENSC_3lbfEEENS8_12zip_iteratorIN4cuda3std3__45tupleIJNS8_17counting_iteratorIjNS8_11use_defaultESS_SS_EENSF_INSG_IjEEEEEEEEEEEEEvT0_T1_,"",@"SHT_CUDA_INFO"
	.sectionflags	@""
	.align	4


	//----- nvinfo : EIATTR_CUDA_API_VERSION
	.align		4
        /*0000*/ 	.byte	0x04, 0x37
        /*0002*/ 	.short	(.L_597 - .L_596)
.L_596:
        /*0004*/ 	.word	0x00000082


	//----- nvinfo : EIATTR_KPARAM_INFO
	.align		4
.L_597:
        /*0008*/ 	.byte	0x04, 0x17
        /*000a*/ 	.short	(.L_599 - .L_598)
.L_598:
        /*000c*/ 	.word	0x00000000
        /*0010*/ 	.short	0x0001
        /*0012*/ 	.short	0x0008
        /*0014*/ 	.byte	0x00, 0xf0, 0xa1, 0x00


	//----- nvinfo : EIATTR_KPARAM_INFO
	.align		4
.L_599:
        /*0018*/ 	.byte	0x04, 0x17
        /*001a*/ 	.short	(.L_601 - .L_600)
.L_600:
        /*001c*/ 	.word	0x00000000
        /*0020*/ 	.short	0x0000
        /*0022*/ 	.short	0x0000
        /*0024*/ 	.byte	0x00, 0xf0, 0x21, 0x00


	//----- nvinfo : EIATTR_SPARSE_MMA_MASK
	.align		4
.L_601:
        /*0028*/ 	.byte	0x03, 0x50
        /*002a*/ 	.short	0x0000


	//----- nvinfo : EIATTR_MAXREG_COUNT
	.align		4
        /*002c*/ 	.byte	0x03, 0x1b
        /*002e*/ 	.short	0x00ff


	//----- nvinfo : EIATTR_MERCURY_ISA_VERSION
	.align		4
        /*0030*/ 	.byte	0x03, 0x5f
        /*0032*/ 	.short	0x0101


	//----- nvinfo : EIATTR_VRC_CTA_INIT_COUNT
	.align		4
        /*0034*/ 	.byte	0x02, 0x4a
	.zero		1
	.zero		1


	//----- nvinfo : EIATTR_EXIT_INSTR_OFFSETS
	.align		4
        /*0038*/ 	.byte	0x04, 0x1c
        /*003a*/ 	.short	(.L_603 - .L_602)


	//   ....[0]....
.L_602:
        /*003c*/ 	.word	0x00000540


	//   ....[1]....
        /*0040*/ 	.word	0x000005c0


	//   ....[2]....
        /*0044*/ 	.word	0x00000970


	//   ....[3]....
        /*0048*/ 	.word	0x00000b90


	//   ....[4]....
        /*004c*/ 	.word	0x00000c70


	//   ....[5]....
        /*0050*/ 	.word	0x00000c90


	//----- nvinfo : EIATTR_MAX_THREADS
	.align		4
.L_603:
        /*0054*/ 	.byte	0x04, 0x05
        /*0056*/ 	.short	(.L_605 - .L_604)
.L_604:
        /*0058*/ 	.word	0x00000100
        /*005c*/ 	.word	0x00000001
        /*0060*/ 	.word	0x00000001


	//----- nvinfo : EIATTR_CRS_STACK_SIZE
	.align		4
.L_605:
        /*0064*/ 	.byte	0x04, 0x1e
        /*0066*/ 	.short	(.L_607 - .L_606)
.L_606:
        /*0068*/ 	.word	0x00000000


	//----- nvinfo : EIATTR_CBANK_PARAM_SIZE
	.align		4
.L_607:
        /*006c*/ 	.byte	0x03, 0x19
        /*006e*/ 	.short	0x0030


	//----- nvinfo : EIATTR_PARAM_CBANK
	.align		4
        /*0070*/ 	.byte	0x04, 0x0a
        /*0072*/ 	.short	(.L_609 - .L_608)
	.align		4
.L_608:
        /*0074*/ 	.word	index@(.nv.constant0._ZN3cub18CUB_300001_SM_10006detail8for_each13static_kernelINS2_12policy_hub_t12policy_500_tElNS2_12op_wrapper_tIlN6thrust24THRUST_300001_SM_1000_NS6system6detail7generic6detail21binary_search_functorINS8_6detail15normal_iteratorINS8_10device_ptrIiEEEENSC_18binary_search_lessENSC_3lbfEEENS8_12zip_iteratorIN4cuda3std3__45tupleIJNS8_17counting_iteratorIjNS8_11use_defaultESS_SS_EENSF_INSG_IjEEEEEEEEEEEEEvT0_T1_)
        /*0078*/ 	.short	0x0380
        /*007a*/ 	.short	0x0030


	//----- nvinfo : EIATTR_SW_WAR
	.align		4
.L_609:
        /*007c*/ 	.byte	0x04, 0x36
        /*007e*/ 	.short	(.L_611 - .L_610)
.L_610:
        /*0080*/ 	.word	0x00000008
.L_611:


//--------------------- .nv.info._ZN3cub18CUB_300001_SM_10006detail8for_each13static_kernelINS2_12policy_hub_t12policy_500_tEmN6thrust24THRUST_300001_SM_1000_NS8cuda_cub20__uninitialized_fill7functorINS7_10device_ptrIjEEjEEEEvT0_T1_ --------------------------
	.section	.nv.info._ZN3cub18CUB_300001_SM_10006detail8for_each13static_kernelINS2_12policy_hub_t12policy_500_tEmN6thrust24THRUST_300001_SM_1000_NS8cuda_cub20__uninitialized_fill7functorINS7_10device_ptrIjEEjEEEEvT0_T1_,"",@"SHT_CUDA_INFO"
	.sectionflags	@""
	.align	4


	//----- nvinfo : EIATTR_CUDA_API_VERSION
	.align		4
        /*0000*/ 	.byte	0x04, 0x37
        /*0002*/ 	.short	(.L_613 - .L_612)
.L_612:
        /*0004*/ 	.word	0x00000082


	//----- nvinfo : EIATTR_KPARAM_INFO
	.align		4
.L_613:
        /*0008*/ 	.byte	0x04, 0x17
        /*000a*/ 	.short	(.L_615 - .L_614)
.L_614:
        /*000c*/ 	.word	0x00000000
        /*0010*/ 	.short	0x0001
        /*0012*/ 	.short	0x0008
        /*0014*/ 	.byte	0x00, 0xf0, 0x41, 0x00


	//----- nvinfo : EIATTR_KPARAM_INFO
	.align		4
.L_615:
        /*0018*/ 	.byte	0x04, 0x17
        /*001a*/ 	.short	(.L_617 - .L_616)
.L_616:
        /*001c*/ 	.word	0x00000000
        /*0020*/ 	.short	0x0000
        /*0022*/ 	.short	0x0000
        /*0024*/ 	.byte	0x00, 0xf0, 0x21, 0x00


	//----- nvinfo : EIATTR_SPARSE_MMA_MASK
	.align		4
.L_617:
        /*0028*/ 	.byte	0x03, 0x50
        /*002a*/ 	.short	0x0000


	//----- nvinfo : EIATTR_MAXREG_COUNT
	.align		4
        /*002c*/ 	.byte	0x03, 0x1b
        /*002e*/ 	.short	0x00ff


	//----- nvinfo : EIATTR_MERCURY_ISA_VERSION
	.align		4
        /*0030*/ 	.byte	0x03, 0x5f
        /*0032*/ 	.short	0x0101


	//----- nvinfo : EIATTR_VRC_CTA_INIT_COUNT
	.align		4
        /*0034*/ 	.byte	0x02, 0x4a
	.zero		1
	.zero		1


	//----- nvinfo : EIATTR_EXIT_INSTR_OFFSETS
	.align		4
        /*0038*/ 	.byte	0x04, 0x1c
        /*003a*/ 	.short	(.L_619 - .L_618)


	//   ....[0]....
.L_618:
        /*003c*/ 	.word	0x00000130


	//   ....[1]....
        /*0040*/ 	.word	0x00000230


	//   ....[2]....
        /*0044*/ 	.word	0x00000260


	//----- nvinfo : EIATTR_MAX_THREADS
	.align		4
.L_619:
        /*0048*/ 	.byte	0x04, 0x05
        /*004a*/ 	.short	(.L_621 - .L_620)
.L_620:
        /*004c*/ 	.word	0x00000100
        /*0050*/ 	.word	0x00000001
        /*0054*/ 	.word	0x00000001


	//----- nvinfo : EIATTR_CBANK_PARAM_SIZE
	.align		4
.L_621:
        /*0058*/ 	.byte	0x03, 0x19
        /*005a*/ 	.short	0x0018


	//----- nvinfo : EIATTR_PARAM_CBANK
	.align		4
        /*005c*/ 	.byte	0x04, 0x0a
        /*005e*/ 	.short	(.L_623 - .L_622)
	.align		4
.L_622:
        /*0060*/ 	.word	index@(.nv.constant0._ZN3cub18CUB_300001_SM_10006detail8for_each13static_kernelINS2_12policy_hub_t12policy_500_tEmN6thrust24THRUST_300001_SM_1000_NS8cuda_cub20__uninitialized_fill7functorINS7_10device_ptrIjEEjEEEEvT0_T1_)
        /*0064*/ 	.short	0x0380
        /*0066*/ 	.short	0x0018


	//----- nvinfo : EIATTR_SW_WAR
	.align		4
.L_623:
        /*0068*/ 	.byte	0x04, 0x36
        /*006a*/ 	.short	(.L_625 - .L_624)
.L_624:
        /*006c*/ 	.word	0x00000008
.L_625:


//--------------------- .nv.info._ZN3cub18CUB_300001_SM_10006detail8for_each13static_kernelINS2_12policy_hub_t12policy_500_tElN6thrust24THRUST_300001_SM_1000_NS8cuda_cub6__fill7functorINS7_6detail15normal_iteratorINS7_10device_ptrIfEEEEiEEEEvT0_T1_ --------------------------
	.section	.nv.info._ZN3cub18CUB_300001_SM_10006detail8for_each13static_kernelINS2_12policy_hub_t12policy_500_tElN6thrust24THRUST_300001_SM_1000_NS8cuda_cub6__fill7functorINS7_6detail15normal_iteratorINS7_10device_ptrIfEEEEiEEEEvT0_T1_,"",@"SHT_CUDA_INFO"
	.sectionflags	@""
	.align	4


	//----- nvinfo : EIATTR_CUDA_API_VERSION
	.align		4
        /*0000*/ 	.byte	0x04, 0x37
        /*0002*/ 	.short	(.L_627 - .L_626)
.L_626:
        /*0004*/ 	.word	0x00000082


	//----- nvinfo : EIATTR_KPARAM_INFO
	.align		4
.L_627:
        /*0008*/ 	.byte	0x04, 0x17
        /*000a*/ 	.short	(.L_629 - .L_628)
.L_628:
        /*000c*/ 	.word	0x00000000
        /*0010*/ 	.short	0x0001
        /*0012*/ 	.short	0x0008
        /*0014*/ 	.byte	0x00, 0xf0, 0x41, 0x00


	//----- nvinfo : EIATTR_KPARAM_INFO
	.align		4
.L_629:
        /*0018*/ 	.byte	0x04, 0x17
        /*001a*/ 	.short	(.L_631 - .L_630)
.L_630:
        /*001c*/ 	.word	0x00000000
        /*0020*/ 	.short	0x0000
        /*0022*/ 	.short	0x0000
        /*0024*/ 	.byte	0x00, 0xf0, 0x21, 0x00


	//----- nvinfo : EIATTR_SPARSE_MMA_MASK
	.align		4
.L_631:
        /*0028*/ 	.byte	0x03, 0x50
        /*002a*/ 	.short	0x0000


	//----- nvinfo : EIATTR_MAXREG_COUNT
	.align		4
        /*002c*/ 	.byte	0x03, 0x1b
        /*002e*/ 	.short	0x00ff


	//----- nvinfo : EIATTR_MERCURY_ISA_VERSION
	.align		4
        /*0030*/ 	.byte	0x03, 0x5f
        /*0032*/ 	.short	0x0101


	//----- nvinfo : EIATTR_VRC_CTA_INIT_COUNT
	.align		4
        /*0034*/ 	.byte	0x02, 0x4a
	.zero		1
	.zero		1


	//----- nvinfo : EIATTR_EXIT_INSTR_OFFSETS
	.align		4
        /*0038*/ 	.byte	0x04, 0x1c
        /*003a*/ 	.short	(.L_633 - .L_632)


	//   ....[0]....
.L_632:
        /*003c*/ 	.word	0x00000140


	//   ....[1]....
        /*0040*/ 	.word	0x00000260


	//   ....[2]....
        /*0044*/ 	.word	0x00000280


	//----- nvinfo : EIATTR_MAX_THREADS
	.align		4
.L_633:
        /*0048*/ 	.byte	0x04, 0x05
        /*004a*/ 	.short	(.L_635 - .L_634)
.L_634:
        /*004c*/ 	.word	0x00000100
        /*0050*/ 	.word	0x00000001
        /*0054*/ 	.word	0x00000001


	//----- nvinfo : EIATTR_CBANK_PARAM_SIZE
	.align		4
.L_635:
        /*0058*/ 	.byte	0x03, 0x19
        /*005a*/ 	.short	0x0018


	//----- nvinfo : EIATTR_PARAM_CBANK
	.align		4
        /*005c*/ 	.byte	0x04, 0x0a
        /*005e*/ 	.short	(.L_637 - .L_636)
	.align		4
.L_636:
        /*0060*/ 	.word	index@(.nv.constant0._ZN3cub18CUB_300001_SM_10006detail8for_each13static_kernelINS2_12policy_hub_t12policy_500_tElN6thrust24THRUST_300001_SM_1000_NS8cuda_cub6__fill7functorINS7_6detail15normal_iteratorINS7_10device_ptrIfEEEEiEEEEvT0_T1_)
        /*0064*/ 	.short	0x0380
        /*0066*/ 	.short	0x0018


	//----- nvinfo : EIATTR_SW_WAR
	.align		4
.L_637:
        /*0068*/ 	.byte	0x04, 0x36
        /*006a*/ 	.short	(.L_639 - .L_638)
.L_638:
        /*006c*/ 	.word	0x00000008
.L_639:


//--------------------- .nv.info._ZN3cub18CUB_300001_SM_10006detail8for_each13static_kernelINS2_12policy_hub_t12policy_500_tEmN6thrust24THRUST_300001_SM_1000_NS8cuda_cub20__uninitialized_fill7functorINS7_10device_ptrIfEEfEEEEvT0_T1_ --------------------------
	.section	.nv.info._ZN3cub18CUB_300001_SM_10006detail8for_each13static_kernelINS2_12policy_hub_t12policy_500_tEmN6thrust24THRUST_300001_SM_1000_NS8cuda_cub20__uninitialized_fill7functorINS7_10device_ptrIfEEfEEEEvT0_T1_,"",@"SHT_CUDA_INFO"
	.sectionflags	@""
	.align	4


	//----- nvinfo : EIATTR_CUDA_API_VERSION
	.align		4
        /*0000*/ 	.byte	0x04, 0x37
        /*0002*/ 	.short	(.L_641 - .L_640)
.L_640:
        /*0004*/ 	.word	0x00000082


	//----- nvinfo : EIATTR_KPARAM_INFO
	.align		4
.L_641:
        /*0008*/ 	.byte	0x04, 0x17
        /*000a*/ 	.short	(.L_643 - .L_642)
.L_642:
        /*000c*/ 	.word	0x00000000
        /*0010*/ 	.short	0x0001
        /*0012*/ 	.short	0x0008
        /*0014*/ 	.byte	0x00, 0xf0, 0x41, 0x00


	//----- nvinfo : EIATTR_KPARAM_INFO
	.align		4
.L_643:
        /*0018*/ 	.byte	0x04, 0x17
        /*001a*/ 	.short	(.L_645 - .L_644)
.L_644:
        /*001c*/ 	.word	0x00000000
        /*0020*/ 	.short	0x0000
        /*0022*/ 	.short	0x0000
        /*0024*/ 	.byte	0x00, 0xf0, 0x21, 0x00


	//----- nvinfo : EIATTR_SPARSE_MMA_MASK
	.align		4
.L_645:
        /*0028*/ 	.byte	0x03, 0x50
        /*002a*/ 	.short	0x0000


	//----- nvinfo : EIATTR_MAXREG_COUNT
	.align		4
        /*002c*/ 	.byte	0x03, 0x1b
        /*002e*/ 	.short	0x00ff


	//----- nvinfo : EIATTR_MERCURY_ISA_VERSION
	.align		4
        /*0030*/ 	.byte	0x03, 0x5f
        /*0032*/ 	.short	0x0101


	//----- nvinfo : EIATTR_VRC_CTA_INIT_COUNT
	.align		4
        /*0034*/ 	.byte	0x02, 0x4a
	.zero		1
	.zero		1


	//----- nvinfo : EIATTR_EXIT_INSTR_OFFSETS
	.align		4
        /*0038*/ 	.byte	0x04, 0x1c
        /*003a*/ 	.short	(.L_647 - .L_646)


	//   ....[0]....
.L_646:
        /*003c*/ 	.word	0x00000130


	//   ....[1]....
        /*0040*/ 	.word	0x00000230


	//   ....[2]....
        /*0044*/ 	.word	0x00000260


	//----- nvinfo : EIATTR_MAX_THREADS
	.align		4
.L_647:
        /*0048*/ 	.byte	0x04, 0x05
        /*004a*/ 	.short	(.L_649 - .L_648)
.L_648:
        /*004c*/ 	.word	0x00000100
        /*0050*/ 	.word	0x00000001
        /*0054*/ 	.word	0x00000001


	//----- nvinfo : EIATTR_CBANK_PARAM_SIZE
	.align		4
.L_649:
        /*0058*/ 	.byte	0x03, 0x19
        /*005a*/ 	.short	0x0018


	//----- nvinfo : EIATTR_PARAM_CBANK
	.align		4
        /*005c*/ 	.byte	0x04, 0x0a
        /*005e*/ 	.short	(.L_651 - .L_650)
	.align		4
.L_650:
        /*0060*/ 	.word	index@(.nv.constant0._ZN3cub18CUB_300001_SM_10006detail8for_each13static_kernelINS2_12policy_hub_t12policy_500_tEmN6thrust24THRUST_300001_SM_1000_NS8cuda_cub20__uninitialized_fill7functorINS7_10device_ptrIfEEfEEEEvT0_T1_)
        /*0064*/ 	.short	0x0380
        /*0066*/ 	.short	0x0018


	//----- nvinfo : EIATTR_SW_WAR
	.align		4
.L_651:
        /*0068*/ 	.byte	0x04, 0x36
        /*006a*/ 	.short	(.L_653 - .L_652)
.L_652:
        /*006c*/ 	.word	0x00000008
.L_653:


//--------------------- .nv.info._ZN3cub18CUB_300001_SM_10006detail8for_each13static_kernelINS2_12policy_hub_t12policy_500_tEmN6thrust24THRUST_300001_SM_1000_NS8cuda_cub20__uninitialized_fill7functorINS7_10device_ptrIiEEiEEEEvT0_T1_ --------------------------
	.section	.nv.info._ZN3cub18CUB_300001_SM_10006detail8for_each13static_kernelINS2_12policy_hub_t12policy_500_tEmN6thrust24THRUST_300001_SM_1000_NS8cuda_cub20__uninitialized_fill7functorINS7_10device_ptrIiEEiEEEEvT0_T1_,"",@"SHT_CUDA_INFO"
	.sectionflags	@""
	.align	4


	//----- nvinfo : EIATTR_CUDA_API_VERSION
	.align		4
        /*0000*/ 	.byte	0x04, 0x37
        /*0002*/ 	.short	(.L_655 - .L_654)
.L_654:
        /*0004*/ 	.word	0x00000082


	//----- nvinfo : EIATTR_KPARAM_INFO
	.align		4
.L_655:
        /*0008*/ 	.byte	0x04, 0x17
        /*000a*/ 	.short	(.L_657 - .L_656)
.L_656:
        /*000c*/ 	.word	0x00000000
        /*0010*/ 	.short	0x0001
        /*0012*/ 	.short	0x0008
        /*0014*/ 	.byte	0x00, 0xf0, 0x41, 0x00


	//----- nvinfo : EIATTR_KPARAM_INFO
	.align		4
.L_657:
        /*0018*/ 	.byte	0x04, 0x17
        /*001a*/ 	.short	(.L_659 - .L_658)
.L_658:
        /*001c*/ 	.word	0x00000000
        /*0020*/ 	.short	0x0000
        /*0022*/ 	.short	0x0000
        /*0024*/ 	.byte	0x00, 0xf0, 0x21, 0x00


	//----- nvinfo : EIATTR_SPARSE_MMA_MASK
	.align		4
.L_659:
        /*0028*/ 	.byte	0x03, 0x50
        /*002a*/ 	.short	0x0000


	//----- nvinfo : EIATTR_MAXREG_COUNT
	.align		4
        /*002c*/ 	.byte	0x03, 0x1b
        /*002e*/ 	.short	0x00ff


	//----- nvinfo : EIATTR_MERCURY_ISA_VERSION
	.align		4
        /*0030*/ 	.byte	0x03, 0x5f
        /*0032*/ 	.short	0x0101


	//----- nvinfo : EIATTR_VRC_CTA_INIT_COUNT
	.align		4
        /*0034*/ 	.byte	0x02, 0x4a
	.zero		1
	.zero		1


	//----- nvinfo : EIATTR_EXIT_INSTR_OFFSETS
	.align		4
        /*0038*/ 	.byte	0x04, 0x1c
        /*003a*/ 	.short	(.L_661 - .L_660)


	//   ....[0]....
.L_660:
        /*003c*/ 	.word	0x00000130


	//   ....[1]....
        /*0040*/ 	.word	0x00000230


	//   ....[2]....
        /*0044*/ 	.word	0x00000260


	//----- nvinfo : EIATTR_MAX_THREADS
	.align		4
.L_661:
        /*0048*/ 	.byte	0x04, 0x05
        /*004a*/ 	.short	(.L_663 - .L_662)
.L_662:
        /*004c*/ 	.word	0x00000100
        /*0050*/ 	.word	0x00000001
        /*0054*/ 	.word	0x00000001


	//----- nvinfo : EIATTR_CBANK_PARAM_SIZE
	.align		4
.L_663:
        /*0058*/ 	.byte	0x03, 0x19
        /*005a*/ 	.short	0x0018


	//----- nvinfo : EIATTR_PARAM_CBANK
	.align		4
        /*005c*/ 	.byte	0x04, 0x0a
        /*005e*/ 	.short	(.L_665 - .L_664)
	.align		4
.L_664:
        /*0060*/ 	.word	index@(.nv.constant0._ZN3cub18CUB_300001_SM_10006detail8for_each13static_kernelINS2_12policy_hub_t12policy_500_tEmN6thrust24THRUST_300001_SM_1000_NS8cuda_cub20__uninitialized_fill7functorINS7_10device_ptrIiEEiEEEEvT0_T1_)
        /*0064*/ 	.short	0x0380
        /*0066*/ 	.short	0x0018


	//----- nvinfo : EIATTR_SW_WAR
	.align		4
.L_665:
        /*0068*/ 	.byte	0x04, 0x36
        /*006a*/ 	.short	(.L_667 - .L_666)
.L_666:
        /*006c*/ 	.word	0x00000008
.L_667:


//--------------------- .nv.info._ZN3cub18CUB_300001_SM_10006detail6reduce28DeviceReduceSingleTileKernelINS2_10policy_hubIN4cuda3std3__45tupleIJblEEEyN6thrust24THRUST_300001_SM_1000_NS8cuda_cub9__find_if7functorIS9_EEE10Policy1000EPS9_SI_iSF_S9_S9_NS7_10__identityEEEvT0_T1_T2_T3_T4_T6_ --------------------------
	.section	.nv.info._ZN3cub18CUB_300001_SM_10006detail6reduce28DeviceReduceSingleTileKernelINS2_10policy_hubIN4cuda3std3__45tupleIJblEEEyN6thrust24THRUST_300001_SM_1000_NS8cuda_cub9__find_if7functorIS9_EEE10Policy1000EPS9_SI_iSF_S9_S9_NS7_10__identityEEEvT0_T1_T2_T3_T4_T6_,"",@"SHT_CUDA_INFO"
	.sectionflags	@""
	.align	4


	//----- nvinfo : EIATTR_CUDA_API_VERSION
	.align		4
        /*0000*/ 	.byte	0x04, 0x37
        /*0002*/ 	.short	(.L_669 - .L_668)
.L_668:
        /*0004*/ 	.word	0x00000082


	//----- nvinfo : EIATTR_KPARAM_INFO
	.align		4
.L_669:
        /*0008*/ 	.byte	0x04, 0x17
        /*000a*/ 	.short	(.L_671 - .L_670)
.L_670:
        /*000c*/ 	.word	0x00000000
        /*0010*/ 	.short	0x0005
        /*0012*/ 	.short	0x0028
        /*0014*/ 	.byte	0x00, 0xf0, 0x05, 0x00


	//----- nvinfo : EIATTR_KPARAM_INFO
	.align		4
.L_671:
        /*0018*/ 	.byte	0x04, 0x17
        /*001a*/ 	.short	(.L_673 - .L_672)
.L_672:
        /*001c*/ 	.word	0x00000000
        /*0020*/ 	.short	0x0004
        /*0022*/ 	.short	0x0018
        /*0024*/ 	.byte	0x00, 0xf0, 0x41, 0x00


	//----- nvinfo : EIATTR_KPARAM_INFO
	.align		4
.L_673:
        /*0028*/ 	.byte	0x04, 0x17
        /*002a*/ 	.short	(.L_675 - .L_674)
.L_674:
        /*002c*/ 	.word	0x00000000
        /*0030*/ 	.short	0x0003
        /*0032*/ 	.short	0x0014
        /*0034*/ 	.byte	0x00, 0xf0, 0x05, 0x00


	//----- nvinfo : EIATTR_KPARAM_INFO
	.align		4
.L_675:
        /*0038*/ 	.byte	0x04, 0x17
        /*003a*/ 	.short	(.L_677 - .L_676)
.L_676:
        /*003c*/ 	.word	0x00000000
        /*0040*/ 	.short	0x0002
        /*0042*/ 	.short	0x0010
        /*0044*/ 	.byte	0x00, 0xf0, 0x11, 0x00


	//----- nvinfo : EIATTR_KPARAM_INFO
	.align		4
.L_677:
        /*0048*/ 	.byte	0x04, 0x17
        /*004a*/ 	.short	(.L_679 - .L_678)
.L_678:
        /*004c*/ 	.word	0x00000000
        /*0050*/ 	.short	0x0001
        /*0052*/ 	.short	0x0008
        /*0054*/ 	.byte	0x00, 0xf5, 0x21, 0x00


	//----- nvinfo : EIATTR_KPARAM_INFO
	.align		4
.L_679:
        /*0058*/ 	.byte	0x04, 0x17
        /*005a*/ 	.short	(.L_681 - .L_680)
.L_680:
        /*005c*/ 	.word	0x00000000
        /*0060*/ 	.short	0x0000
        /*0062*/ 	.short	0x0000
        /*0064*/ 	.byte	0x00, 0xf5, 0x21, 0x00


	//----- nvinfo : EIATTR_SPARSE_MMA_MASK
	.align		4
.L_681:
        /*0068*/ 	.byte	0x03, 0x50
        /*006a*/ 	.short	0x0000


	//----- nvinfo : EIATTR_MAXREG_COUNT
	.align		4
        /*006c*/ 	.byte	0x03, 0x1b
        /*006e*/ 	.short	0x00ff


	//----- nvinfo : EIATTR_NUM_BARRIERS
	.align		4
        /*0070*/ 	.byte	0x02, 0x4c
        /*0072*/ 	.byte	0x01
	.zero		1


	//----- nvinfo : EIATTR_MERCURY_ISA_VERSION
	.align		4
        /*0074*/ 	.byte	0x03, 0x5f
        /*0076*/ 	.short	0x0101


	//----- nvinfo : EIATTR_COOP_GROUP_MASK_REGIDS
	.align		4
        /*0078*/ 	.byte	0x04, 0x29
        /*007a*/ 	.short	(.L_683 - .L_682)


	//   ....[0]....
.L_682:
        /*007c*/ 	.word	0xffffffff


	//   ....[1]....
        /*0080*/ 	.word	0xffffffff


	//   ....[2]....
        /*0084*/ 	.word	0xffffffff


	//   ....[3]....
        /*0088*/ 	.word	0xffffffff


	//   ....[4]....
        /*008c*/ 	.word	0xffffffff


	//   ....[5]....
        /*0090*/ 	.word	0xffffffff


	//   ....[6]....
        /*0094*/ 	.word	0xffffffff


	//   ....[7]....
        /*0098*/ 	.word	0xffffffff


	//   ....[8]....
        /*009c*/ 	.word	0xffffffff


	//   ....[9]....
        /*00a0*/ 	.word	0xffffffff


	//   ....[10]....
        /*00a4*/ 	.word	0xffffffff


	//   ....[11]....
        /*00a8*/ 	.word	0xffffffff


	//   ....[12]....
        /*00ac*/ 	.word	0xffffffff


	//   ....[13]....
        /*00b0*/ 	.word	0xffffffff


	//   ....[14]....
        /*00b4*/ 	.word	0xffffffff


	//   ....[15]....
        /*00b8*/ 	.word	0xffffffff


	//   ....[16]....
        /*00bc*/ 	.word	0xffffffff


	//   ....[17]....
        /*00c0*/ 	.word	0xffffffff


	//   ....[18]....
        /*00c4*/ 	.word	0xffffffff


	//   ....[19]....
        /*00c8*/ 	.word	0xffffffff


	//   ....[20]....
        /*00cc*/ 	.word	0xffffffff


	//   ....[21]....
        /*00d0*/ 	.word	0xffffffff


	//   ....[22]....
        /*00d4*/ 	.word	0xffffffff


	//   ....[23]....
        /*00d8*/ 	.word	0xffffffff


	//   ....[24]....
        /*00dc*/ 	.word	0xffffffff


	//   ....[25]....
        /*00e0*/ 	.word	0xffffffff


	//   ....[26]....
        /*00e4*/ 	.word	0xffffffff


	//   ....[27]....
        /*00e8*/ 	.word	0xffffffff


	//   ....[28]....
        /*00ec*/ 	.word	0xffffffff


	//   ....[29]....
        /*00f0*/ 	.word	0xffffffff


	//   ....[30]....
        /*00f4*/ 	.word	0xffffffff


	//   ....[31]....
        /*00f8*/ 	.word	0xffffffff


	//   ....[32]....
        /*00fc*/ 	.word	0xffffffff


	//   ....[33]....
        /*0100*/ 	.word	0xffffffff


	//   ....[34]....
        /*0104*/ 	.word	0xffffffff


	//   ....[35]....
        /*0108*/ 	.word	0xffffffff


	//   ....[36]....
        /*010c*/ 	.word	0xffffffff


	//   ....[37]....
        /*0110*/ 	.word	0xffffffff


	//   ....[38]....
        /*0114*/ 	.word	0xffffffff


	//   ....[39]....
        /*0118*/ 	.word	0xffffffff


	//   ....[40]....
        /*011c*/ 	.word	0xffffffff


	//   ....[41]....
        /*0120*/ 	.word	0xffffffff


	//   ....[42]....
        /*0124*/ 	.word	0xffffffff


	//   ....[43]....
        /*0128*/ 	.word	0xffffffff


	//   ....[44]....
        /*012c*/ 	.word	0xffffffff


	//----- nvinfo : EIATTR_COOP_GROUP_INSTR_OFFSETS
	.align		4
.L_683:
        /*0130*/ 	.byte	0x04, 0x28
        /*0132*/ 	.short	(.L_685 - .L_684)


	//   ....[0]....
.L_684:
        /*0134*/ 	.word	0x000007d0


	//   ....[1]....
        /*0138*/ 	.word	0x000007e0


	//   ....[2]....
        /*013c*/ 	.word	0x000007f0


	//   ....[3]....
        /*0140*/ 	.word	0x00000940


	//   ....[4]....
        /*0144*/ 	.word	0x00000970


	//   ....[5]....
        /*0148*/ 	.word	0x000009a0


	//   ....[6]....
        /*014c*/ 	.word	0x00000ac0


	//   ....[7]....
        /*0150*/ 	.word	0x00000ae0


	//   ....[8]....
        /*0154*/ 	.word	0x00000af0


	//   ....[9]....
        /*0158*/ 	.word	0x00000c10


	//   ....[10]....
        /*015c*/ 	.word	0x00000c30


	//   ....[11]....
        /*0160*/ 	.word	0x00000c40


	//   ....[12]....
        /*0164*/ 	.word	0x00000d60


	//   ....[13]....
        /*0168*/ 	.word	0x00000d80


	//   ....[14]....
        /*016c*/ 	.word	0x00000d90


	//   ....[15]....
        /*0170*/ 	.word	0x00001520


	//   ....[16]....
        /*0174*/ 	.word	0x000015b0


	//   ....[17]....
        /*0178*/ 	.word	0x000015e0


	//   ....[18]....
        /*017c*/ 	.word	0x00001700


	//   ....[19]....
        /*0180*/ 	.word	0x00001730


	//   ....[20]....
        /*0184*/ 	.word	0x00001740


	//   ....[21]....
        /*0188*/ 	.word	0x00001860


	//   ....[22]....
        /*018c*/ 	.word	0x00001880


	//   ....[23]....
        /*0190*/ 	.word	0x00001890


	//   ....[24]....
        /*0194*/ 	.word	0x000019b0


	//   ....[25]....
        /*0198*/ 	.word	0x000019d0


	//   ....[26]....
        /*019c*/ 	.word	0x000019e0


	//   ....[27]....
        /*01a0*/ 	.word	0x00001b00


	//   ....[28]....
        /*01a4*/ 	.word	0x00001b20


	//   ....[29]....
        /*01a8*/ 	.word	0x00001b30


	//   ....[30]....
        /*01ac*/ 	.word	0x000031b0


	//   ....[31]....
        /*01b0*/ 	.word	0x000031c0


	//   ....[32]....
        /*01b4*/ 	.word	0x000031d0


	//   ....[33]....
        /*01b8*/ 	.word	0x00003320


	//   ....[34]....
        /*01bc*/ 	.word	0x00003350


	//   ....[35]....
        /*01c0*/ 	.word	0x00003380


	//   ....[36]....
        /*01c4*/ 	.word	0x000034a0


	//   ....[37]....
        /*01c8*/ 	.word	0x000034c0


	//   ....[38]....
        /*01cc*/ 	.word	0x000034d0


	//   ....[39]....
        /*01d0*/ 	.word	0x000035f0


	//   ....[40]....
        /*01d4*/ 	.word	0x00003610


	//   ....[41]....
        /*01d8*/ 	.word	0x00003620


	//   ....[42]....
        /*01dc*/ 	.word	0x00003740


	//   ....[43]....
        /*01e0*/ 	.word	0x00003760


	//   ....[44]....
        /*01e4*/ 	.word	0x00003770


	//----- nvinfo : EIATTR_VRC_CTA_INIT_COUNT
	.align		4
.L_685:
        /*01e8*/ 	.byte	0x02, 0x4a
	.zero		1
	.zero		1


	//----- nvinfo : EIATTR_EXIT_INSTR_OFFSETS
	.align		4
        /*01ec*/ 	.byte	0x04, 0x1c
        /*01ee*/ 	.short	(.L_687 - .L_686)


	//   ....[0]....
.L_686:
        /*01f0*/ 	.word	0x00000080


	//   ....[1]....
        /*01f4*/ 	.word	0x000000d0


	//   ....[2]....
        /*01f8*/ 	.word	0x00003e80


	//   ....[3]....
        /*01fc*/ 	.word	0x00003f70


	//----- nvinfo : EIATTR_MAX_THREADS
	.align		4
.L_687:
        /*0200*/ 	.byte	0x04, 0x05
        /*0202*/ 	.short	(.L_689 - .L_688)
.L_688:
        /*0204*/ 	.word	0x00000100
        /*0208*/ 	.word	0x00000001
        /*020c*/ 	.word	0x00000001


	//----- nvinfo : EIATTR_CRS_STACK_SIZE
	.align		4
.L_689:
        /*0210*/ 	.byte	0x04, 0x1e
        /*0212*/ 	.short	(.L_691 - .L_690)
.L_690:
        /*0214*/ 	.word	0x00000000


	//----- nvinfo : EIATTR_CBANK_PARAM_SIZE
	.align		4
.L_691:
        /*0218*/ 	.byte	0x03, 0x19
        /*021a*/ 	.short	0x0029


	//----- nvinfo : EIATTR_PARAM_CBANK
	.align		4
        /*021c*/ 	.byte	0x04, 0x0a
        /*021e*/ 	.short	(.L_693 - .L_692)
	.align		4
.L_692:
        /*0220*/ 	.word	index@(.nv.constant0._ZN3cub18CUB_300001_SM_10006detail6reduce28DeviceReduceSingleTileKernelINS2_10policy_hubIN4cuda3std3__45tupleIJblEEEyN6thrust24THRUST_300001_SM_1000_NS8cuda_cub9__find_if7functorIS9_EEE10Policy1000EPS9_SI_iSF_S9_S9_NS7_10__identityEEEvT0_T1_T2_T3_T4_T6_)
        /*0224*/ 	.short	0x0380
        /*0226*/ 	.short	0x0029


	//----- nvinfo : EIATTR_SW_WAR
	.align		4
.L_693:
        /*0228*/ 	.byte	0x04, 0x36
        /*022a*/ 	.short	(.L_695 - .L_694)
.L_694:
        /*022c*/ 	.word	0x00000008
.L_695:


//--------------------- .nv.info._ZN3cub18CUB_300001_SM_10006detail6reduce18DeviceReduceKernelINS2_10policy_hubIN4cuda3std3__45tupleIJblEEEyN6thrust24THRUST_300001_SM_1000_NS8cuda_cub9__find_if7functorIS9_EEE10Policy1000ENSB_12zip_iteratorINS8_IJNSD_26transform_input_iterator_tIbNSC_6detail35transform_pair_of_input_iterators_tIbNSB_6detail15normal_iteratorINSB_10device_ptrIiEEEESQ_NS7_8equal_toIiEEEENS7_10__not_fn_tINS7_10__identityEEEEENSB_17counting_iteratorIlNSB_11use_defaultESZ_SZ_EEEEEEEySF_S9_SV_EEvT0_PT3_T1_NS0_13GridEvenShareIS16_EET2_T4_ --------------------------
	.section	.nv.info._ZN3cub18CUB_300001_SM_10006detail6reduce18DeviceReduceKernelINS2_10policy_hubIN4cuda3std3__45tupleIJblEEEyN6thrust24THRUST_300001_SM_1000_NS8cuda_cub9__find_if7functorIS9_EEE10Policy1000ENSB_12zip_iteratorINS8_IJNSD_26transform_input_iterator_tIbNSC_6detail35transform_pair_of_input_iterators_tIbNSB_6detail15normal_iteratorINSB_10device_ptrIiEEEESQ_NS7_8equal_toIiEEEENS7_10__not_fn_tINS7_10__identityEEEEENSB_17counting_iteratorIlNSB_11use_defaultESZ_SZ_EEEEEEEySF_S9_SV_EEvT0_PT3_T1_NS0_13GridEvenShareIS16_EET2_T4_,"",@"SHT_CUDA_INFO"
	.sectionflags	@""
	.align	4


	//----- nvinfo : EIATTR_CUDA_API_VERSION
	.align		4
        /*0000*/ 	.byte	0x04, 0x37
        /*0002*/ 	.short	(.L_697 - .L_696)
.L_696:
        /*0004*/ 	.word	0x00000082


	//----- nvinfo : EIATTR_KPARAM_INFO
	.align		4
.L_697:
        /*0008*/ 	.byte	0x04, 0x17
        /*000a*/ 	.short	(.L_699 - .L_698)
.L_698:
        /*000c*/ 	.word	0x00000000
        /*0010*/ 	.short	0x0005
        /*0012*/ 	.short	0x0081
        /*0014*/ 	.byte	0x00, 0xf0, 0x05, 0x00


	//----- nvinfo : EIATTR_KPARAM_INFO
	.align		4
.L_699:
        /*0018*/ 	.byte	0x04, 0x17
        /*001a*/ 	.short	(.L_701 - .L_700)
.L_700:
        /*001c*/ 	.word	0x00000000
        /*0020*/ 	.short	0x0004
        /*0022*/ 	.short	0x0080
        /*0024*/ 	.byte	0x00, 0xf0, 0x05, 0x00


	//----- nvinfo : EIATTR_KPARAM_INFO
	.align		4
.L_701:
        /*0028*/ 	.byte	0x04, 0x17
        /*002a*/ 	.short	(.L_703 - .L_702)
.L_702:
        /*002c*/ 	.word	0x00000000
        /*0030*/ 	.short	0x0003
        /*0032*/ 	.short	0x0038
        /*0034*/ 	.byte	0x00, 0xf0, 0x21, 0x01


	//----- nvinfo : EIATTR_KPARAM_INFO
	.align		4
.L_703:
        /*0038*/ 	.byte	0x04, 0x17
        /*003a*/ 	.short	(.L_705 - .L_704)
.L_704:
        /*003c*/ 	.word	0x00000000
        /*0040*/ 	.short	0x0002
        /*0042*/ 	.short	0x0030
        /*0044*/ 	.byte	0x00, 0xf0, 0x21, 0x00


	//----- nvinfo : EIATTR_KPARAM_INFO
	.align		4
.L_705:
        /*0048*/ 	.byte	0x04, 0x17
        /*004a*/ 	.short	(.L_707 - .L_706)
.L_706:
        /*004c*/ 	.word	0x00000000
        /*0050*/ 	.short	0x0001
        /*0052*/ 	.short	0x0028
        /*0054*/ 	.byte	0x00, 0xf5, 0x21, 0x00


	//----- nvinfo : EIATTR_KPARAM_INFO
	.align		4
.L_707:
        /*0058*/ 	.byte	0x04, 0x17
        /*005a*/ 	.short	(.L_709 - .L_708)
.L_708:
        /*005c*/ 	.word	0x00000000
        /*0060*/ 	.short	0x0000
        /*0062*/ 	.short	0x0000
        /*0064*/ 	.byte	0x00, 0xf0, 0xa1, 0x00


	//----- nvinfo : EIATTR_SPARSE_MMA_MASK
	.align		4
.L_709:
        /*0068*/ 	.byte	0x03, 0x50
        /*006a*/ 	.short	0x0000


	//----- nvinfo : EIATTR_MAXREG_COUNT
	.align		4
        /*006c*/ 	.byte	0x03, 0x1b
        /*006e*/ 	.short	0x00ff


	//----- nvinfo : EIATTR_NUM_BARRIERS
	.align		4
        /*0070*/ 	.byte	0x02, 0x4c
        /*0072*/ 	.byte	0x01
	.zero		1


	//----- nvinfo : EIATTR_MERCURY_ISA_VERSION
	.align		4
        /*0074*/ 	.byte	0x03, 0x5f
        /*0076*/ 	.short	0x0101


	//----- nvinfo : EIATTR_COOP_GROUP_MASK_REGIDS
	.align		4
        /*0078*/ 	.byte	0x04, 0x29
        /*007a*/ 	.short	(.L_711 - .L_710)


	//   ....[0]....
.L_710:
        /*007c*/ 	.word	0xffffffff


	//   ....[1]....
        /*0080*/ 	.word	0xffffffff


	//   ....[2]....
        /*0084*/ 	.word	0xffffffff


	//   ....[3]....
        /*0088*/ 	.word	0xffffffff


	//   ....[4]....
        /*008c*/ 	.word	0xffffffff


	//   ....[5]....
        /*0090*/ 	.word	0xffffffff


	//   ....[6]....
        /*0094*/ 	.word	0xffffffff


	//   ....[7]....
        /*0098*/ 	.word	0xffffffff


	//   ....[8]....
        /*009c*/ 	.word	0xffffffff


	//   ....[9]....
        /*00a0*/ 	.word	0xffffffff


	//   ....[10]....
        /*00a4*/ 	.word	0xffffffff


	//   ....[11]....
        /*00a8*/ 	.word	0xffffffff


	//   ....[12]....
        /*00ac*/ 	.word	0xffffffff


	//   ....[13]....
        /*00b0*/ 	.word	0xffffffff


	//   ....[14]....
        /*00b4*/ 	.word	0xffffffff


	//   ....[15]....
        /*00b8*/ 	.word	0xffffffff


	//   ....[16]....
        /*00bc*/ 	.word	0xffffffff


	//   ....[17]....
        /*00c0*/ 	.word	0xffffffff


	//   ....[18]....
        /*00c4*/ 	.word	0xffffffff


	//   ....[19]....
        /*00c8*/ 	.word	0xffffffff


	//   ....[20]....
        /*00cc*/ 	.word	0xffffffff


	//   ....[21]....
        /*00d0*/ 	.word	0xffffffff


	//   ....[22]....
        /*00d4*/ 	.word	0xffffffff


	//   ....[23]....
        /*00d8*/ 	.word	0xffffffff


	//   ....[24]....
        /*00dc*/ 	.word	0xffffffff


	//   ....[25]....
        /*00e0*/ 	.word	0xffffffff


	//   ....[26]....
        /*00e4*/ 	.word	0xffffffff


	//   ....[27]....
        /*00e8*/ 	.word	0xffffffff


	//   ....[28]....
        /*00ec*/ 	.word	0xffffffff


	//   ....[29]....
        /*00f0*/ 	.word	0xffffffff


	//   ....[30]....
        /*00f4*/ 	.word	0xffffffff


	//   ....[31]....
        /*00f8*/ 	.word	0xffffffff


	//   ....[32]....
        /*00fc*/ 	.word	0xffffffff


	//   ....[33]....
        /*0100*/ 	.word	0xffffffff


	//   ....[34]....
        /*0104*/ 	.word	0xffffffff


	//   ....[35]....
        /*0108*/ 	.word	0xffffffff


	//   ....[36]....
        /*010c*/ 	.word	0xffffffff


	//   ....[37]....
        /*0110*/ 	.word	0xffffffff


	//   ....[38]....
        /*0114*/ 	.word	0xffffffff


	//   ....[39]....
        /*0118*/ 	.word	0xffffffff


	//   ....[40]....
        /*011c*/ 	.word	0xffffffff


	//   ....[41]....
        /*0120*/ 	.word	0xffffffff


	//   ....[42]....
        /*0124*/ 	.word	0xffffffff


	//   ....[43]....
        /*0128*/ 	.word	0xffffffff


	//   ....[44]....
        /*012c*/ 	.word	0xffffffff


	//----- nvinfo : EIATTR_COOP_GROUP_INSTR_OFFSETS
	.align		4
.L_711:
        /*0130*/ 	.byte	0x04, 0x28
        /*0132*/ 	.short	(.L_713 - .L_712)


	//   ....[0]....
.L_712:
        /*0134*/ 	.word	0x00001720


	//   ....[1]....
        /*0138*/ 	.word	0x00001730


	//   ....[2]....
        /*013c*/ 	.word	0x00001740


	//   ....[3]....
        /*0140*/ 	.word	0x00001890


	//   ....[4]....
        /*0144*/ 	.word	0x000018c0


	//   ....[5]....
        /*0148*/ 	.word	0x000018f0


	//   ....[6]....
        /*014c*/ 	.word	0x00001a10


	//   ....[7]....
        /*0150*/ 	.word	0x00001a30


	//   ....[8]....
        /*0154*/ 	.word	0x00001a40


	//   ....[9]....
        /*0158*/ 	.word	0x00001b60


	//   ....[10]....
        /*015c*/ 	.word	0x00001b80


	//   ....[11]....
        /*0160*/ 	.word	0x00001b90


	//   ....[12]....
        /*0164*/ 	.word	0x00001cb0


	//   ....[13]....
        /*0168*/ 	.word	0x00001cd0


	//   ....[14]....
        /*016c*/ 	.word	0x00001ce0


	//   ....[15]....
        /*0170*/ 	.word	0x00002470


	//   ....[16]....
        /*0174*/ 	.word	0x00002500


	//   ....[17]....
        /*0178*/ 	.word	0x00002530


	//   ....[18]....
        /*017c*/ 	.word	0x00002650


	//   ....[19]....
        /*0180*/ 	.word	0x00002680


	//   ....[20]....
        /*0184*/ 	.word	0x00002690


	//   ....[21]....
        /*0188*/ 	.word	0x000027b0


	//   ....[22]....
        /*018c*/ 	.word	0x000027d0


	//   ....[23]....
        /*0190*/ 	.word	0x000027e0


	//   ....[24]....
        /*0194*/ 	.word	0x00002900


	//   ....[25]....
        /*0198*/ 	.word	0x00002920


	//   ....[26]....
        /*019c*/ 	.word	0x00002930


	//   ....[27]....
        /*01a0*/ 	.word	0x00002a50


	//   ....[28]....
        /*01a4*/ 	.word	0x00002a70


	//   ....[29]....
        /*01a8*/ 	.word	0x00002a80


	//   ....[30]....
        /*01ac*/ 	.word	0x000050d0


	//   ....[31]....
        /*01b0*/ 	.word	0x000050e0


	//   ....[32]....
        /*01b4*/ 	.word	0x000050f0


	//   ....[33]....
        /*01b8*/ 	.word	0x00005230


	//   ....[34]....
        /*01bc*/ 	.word	0x00005260


	//   ....[35]....
        /*01c0*/ 	.word	0x00005290


	//   ....[36]....
        /*01c4*/ 	.word	0x000053c0


	//   ....[37]....
        /*01c8*/ 	.word	0x000053e0


	//   ....[38]....
        /*01cc*/ 	.word	0x000053f0


	//   ....[39]....
        /*01d0*/ 	.word	0x00005510


	//   ....[40]....
        /*01d4*/ 	.word	0x00005530


	//   ....[41]....
        /*01d8*/ 	.word	0x00005540


	//   ....[42]....
        /*01dc*/ 	.word	0x00005660


	//   ....[43]....
        /*01e0*/ 	.word	0x00005680


	//   ....[44]....
        /*01e4*/ 	.word	0x00005690


	//----- nvinfo : EIATTR_VRC_CTA_INIT_COUNT
	.align		4
.L_713:
        /*01e8*/ 	.byte	0x02, 0x4a
	.zero		1
	.zero		1


	//----- nvinfo : EIATTR_EXIT_INSTR_OFFSETS
	.align		4
        /*01ec*/ 	.byte	0x04, 0x1c
        /*01ee*/ 	.short	(.L_715 - .L_714)


	//   ....[0]....
.L_714:
        /*01f0*/ 	.word	0x00005da0


	//   ....[1]....
        /*01f4*/ 	.word	0x00005df0


	//----- nvinfo : EIATTR_MAX_THREADS
	.align		4
.L_715:
        /*01f8*/ 	.byte	0x04, 0x05
        /*01fa*/ 	.short	(.L_717 - .L_716)
.L_716:
        /*01fc*/ 	.word	0x00000100
        /*0200*/ 	.word	0x00000001
        /*0204*/ 	.word	0x00000001


	//----- nvinfo : EIATTR_CRS_STACK_SIZE
	.align		4
.L_717:
        /*0208*/ 	.byte	0x04, 0x1e
        /*020a*/ 	.short	(.L_719 - .L_718)
.L_718:
        /*020c*/ 	.word	0x00000000


	//----- nvinfo : EIATTR_CBANK_PARAM_SIZE
	.align		4
.L_719:
        /*0210*/ 	.byte	0x03, 0x19
        /*0212*/ 	.short	0x0082


	//----- nvinfo : EIATTR_PARAM_CBANK
	.align		4
        /*0214*/ 	.byte	0x04, 0x0a
        /*0216*/ 	.short	(.L_721 - .L_720)
	.align		4
.L_720:
        /*0218*/ 	.word	index@(.nv.constant0._ZN3cub18CUB_300001_SM_10006detail6reduce18DeviceReduceKernelINS2_10policy_hubIN4cuda3std3__45tupleIJblEEEyN6thrust24THRUST_300001_SM_1000_NS8cuda_cub9__find_if7functorIS9_EEE10Policy1000ENSB_12zip_iteratorINS8_IJNSD_26transform_input_iterator_tIbNSC_6detail35transform_pair_of_input_iterators_tIbNSB_6detail15normal_iteratorINSB_10device_ptrIiEEEESQ_NS7_8equal_toIiEEEENS7_10__not_fn_tINS7_10__identityEEEEENSB_17counting_iteratorIlNSB_11use_defaultESZ_SZ_EEEEEEEySF_S9_SV_EEvT0_PT3_T1_NS0_13GridEvenShareIS16_EET2_T4_)
        /*021c*/ 	.short	0x0380
        /*021e*/ 	.short	0x0082


	//----- nvinfo : EIATTR_SW_WAR
	.align		4
.L_721:
        /*0220*/ 	.byte	0x04, 0x36
        /*0222*/ 	.short	(.L_723 - .L_722)
.L_722:
        /*0224*/ 	.word	0x00000008
.L_723:


//--------------------- .nv.info._ZN3cub18CUB_300001_SM_10006detail6reduce28DeviceReduceSingleTileKernelINS2_10policy_hubIN4cuda3std3__45tupleIJblEEEyN6thrust24THRUST_300001_SM_1000_NS8cuda_cub9__find_if7functorIS9_EEE10Policy1000ENSB_12zip_iteratorINS8_IJNSD_26transform_input_iterator_tIbNSC_6detail35transform_pair_of_input_iterators_tIbNSB_6detail15normal_iteratorINSB_10device_ptrIiEEEESQ_NS7_8equal_toIiEEEENS7_10__not_fn_tINS7_10__identityEEEEENSB_17counting_iteratorIlNSB_11use_defaultESZ_SZ_EEEEEEEPS9_ySF_S9_S9_SV_EEvT0_T1_T2_T3_T4_T6_ --------------------------
	.section	.nv.info._ZN3cub18CUB_300001_SM_10006detail6reduce28DeviceReduceSingleTileKernelINS2_10policy_hubIN4cuda3std3__45tupleIJblEEEyN6thrust24THRUST_300001_SM_1000_NS8cuda_cub9__find_if7functorIS9_EEE10Policy1000ENSB_12zip_iteratorINS8_IJNSD_26transform_input_iterator_tIbNSC_6detail35transform_pair_of_input_iterators_tIbNSB_6detail15normal_iteratorINSB_10device_ptrIiEEEESQ_NS7_8equal_toIiEEEENS7_10__not_fn_tINS7_10__identityEEEEENSB_17counting_iteratorIlNSB_11use_defaultESZ_SZ_EEEEEEEPS9_ySF_S9_S9_SV_EEvT0_T1_T2_T3_T4_T6_,"",@"SHT_CUDA_INFO"
	.sectionflags	@""
	.align	4


	//----- nvinfo : EIATTR_CUDA_API_VERSION
	.align		4
        /*0000*/ 	.byte	0x04, 0x37
        /*0002*/ 	.short	(.L_725 - .L_724)
.L_724:
        /*0004*/ 	.word	0x00000082


	//----- nvinfo : EIATTR_KPARAM_INFO
	.align		4
.L_725:
        /*0008*/ 	.byte	0x04, 0x17
        /*000a*/ 	.short	(.L_727 - .L_726)
.L_726:
        /*000c*/ 	.word	0x00000000
        /*0010*/ 	.short	0x0005
        /*0012*/ 	.short	0x0050
        /*0014*/ 	.byte	0x00, 0xf0, 0x05, 0x00


	//----- nvinfo : EIATTR_KPARAM_INFO
	.align		4
.L_727:
        /*0018*/ 	.byte	0x04, 0x17
        /*001a*/ 	.short	(.L_729 - .L_728)
.L_728:
        /*001c*/ 	.word	0x00000000
        /*0020*/ 	.short	0x0004
        /*0022*/ 	.short	0x0040
        /*0024*/ 	.byte	0x00, 0xf0, 0x41, 0x00


	//----- nvinfo : EIATTR_KPARAM_INFO
	.align		4
.L_729:
        /*0028*/ 	.byte	0x04, 0x17
        /*002a*/ 	.short	(.L_731 - .L_730)
.L_730:
        /*002c*/ 	.word	0x00000000
        /*0030*/ 	.short	0x0003
        /*0032*/ 	.short	0x0038
        /*0034*/ 	.byte	0x00, 0xf0, 0x05, 0x00


	//----- nvinfo : EIATTR_KPARAM_INFO
	.align		4
.L_731:
        /*0038*/ 	.byte	0x04, 0x17
        /*003a*/ 	.short	(.L_733 - .L_732)
.L_732:
        /*003c*/ 	.word	0x00000000
        /*0040*/ 	.short	0x0002
        /*0042*/ 	.short	0x0030
        /*0044*/ 	.byte	0x00, 0xf0, 0x21, 0x00


	//----- nvinfo : EIATTR_KPARAM_INFO
	.align		4
.L_733:
        /*0048*/ 	.byte	0x04, 0x17
        /*004a*/ 	.short	(.L_735 - .L_734)
.L_734:
        /*004c*/ 	.word	0x00000000
        /*0050*/ 	.short	0x0001
        /*0052*/ 	.short	0x0028
        /*0054*/ 	.byte	0x00, 0xf5, 0x21, 0x00


	//----- nvinfo : EIATTR_KPARAM_INFO
	.align		4
.L_735:
        /*0058*/ 	.byte	0x04, 0x17
        /*005a*/ 	.short	(.L_737 - .L_736)
.L_736:
        /*005c*/ 	.word	0x00000000
        /*0060*/ 	.short	0x0000
        /*0062*/ 	.short	0x0000
        /*0064*/ 	.byte	0x00, 0xf0, 0xa1, 0x00


	//----- nvinfo : EIATTR_SPARSE_MMA_MASK
	.align		4
.L_737:
        /*0068*/ 	.byte	0x03, 0x50
        /*006a*/ 	.short	0x0000


	//----- nvinfo : EIATTR_MAXREG_COUNT
	.align		4
        /*006c*/ 	.byte	0x03, 0x1b
        /*006e*/ 	.short	0x00ff


	//----- nvinfo : EIATTR_NUM_BARRIERS
	.align		4
        /*0070*/ 	.byte	0x02, 0x4c
        /*0072*/ 	.byte	0x01
	.zero		1


	//----- nvinfo : EIATTR_MERCURY_ISA_VERSION
	.align		4
        /*0074*/ 	.byte	0x03, 0x5f
        /*0076*/ 	.short	0x0101


	//----- nvinfo : EIATTR_COOP_GROUP_MASK_REGIDS
	.align		4
        /*0078*/ 	.byte	0x04, 0x29
        /*007a*/ 	.short	(.L_739 - .L_738)


	//   ....[0]....
.L_738:
        /*007c*/ 	.word	0xffffffff


	//   ....[1]....
        /*0080*/ 	.word	0xffffffff


	//   ....[2]....
        /*0084*/ 	.word	0xffffffff


	//   ....[3]....
        /*0088*/ 	.word	0xffffffff


	//   ....[4]....
        /*008c*/ 	.word	0xffffffff


	//   ....[5]....
        /*0090*/ 	.word	0xffffffff


	//   ....[6]....
        /*0094*/ 	.word	0xffffffff


	//   ....[7]....
        /*0098*/ 	.word	0xffffffff


	//   ....[8]....
        /*009c*/ 	.word	0xffffffff


	//   ....[9]....
        /*00a0*/ 	.word	0xffffffff


	//   ....[10]....
        /*00a4*/ 	.word	0xffffffff


	//   ....[11]....
        /*00a8*/ 	.word	0xffffffff


	//   ....[12]....
        /*00ac*/ 	.word	0xffffffff


	//   ....[13]....
        /*00b0*/ 	.word	0xffffffff


	//   ....[14]....
        /*00b4*/ 	.word	0xffffffff


	//   ....[15]....
        /*00b8*/ 	.word	0xffffffff


	//   ....[16]....
        /*00bc*/ 	.word	0xffffffff


	//   ....[17]....
        /*00c0*/ 	.word	0xffffffff


	//   ....[18]....
        /*00c4*/ 	.word	0xffffffff


	//   ....[19]....
        /*00c8*/ 	.word	0xffffffff


	//   ....[20]....
        /*00cc*/ 	.word	0xffffffff


	//   ....[21]....
        /*00d0*/ 	.word	0xffffffff


	//   ....[22]....
        /*00d4*/ 	.word	0xffffffff


	//   ....[23]....
        /*00d8*/ 	.word	0xffffffff


	//   ....[24]....
        /*00dc*/ 	.word	0xffffffff


	//   ....[25]....
        /*00e0*/ 	.word	0xffffffff


	//   ....[26]....
        /*00e4*/ 	.word	0xffffffff


	//   ....[27]....
        /*00e8*/ 	.word	0xffffffff


	//   ....[28]....
        /*00ec*/ 	.word	0xffffffff


	//   ....[29]....
        /*00f0*/ 	.word	0xffffffff


	//   ....[30]....
        /*00f4*/ 	.word	0xffffffff


	//   ....[31]....
        /*00f8*/ 	.word	0xffffffff


	//   ....[32]....
        /*00fc*/ 	.word	0xffffffff


	//   ....[33]....
        /*0100*/ 	.word	0xffffffff


	//   ....[34]....
        /*0104*/ 	.word	0xffffffff


	//   ....[35]....
        /*0108*/ 	.word	0xffffffff


	//   ....[36]....
        /*010c*/ 	.word	0xffffffff


	//   ....[37]....
        /*0110*/ 	.word	0xffffffff


	//   ....[38]....
        /*0114*/ 	.word	0xffffffff


	//   ....[39]....
        /*0118*/ 	.word	0xffffffff


	//   ....[40]....
        /*011c*/ 	.word	0xffffffff


	//   ....[41]....
        /*0120*/ 	.word	0xffffffff


	//   ....[42]....
        /*0124*/ 	.word	0xffffffff


	//   ....[43]....
        /*0128*/ 	.word	0xffffffff


	//   ....[44]....
        /*012c*/ 	.word	0xffffffff


	//----- nvinfo : EIATTR_COOP_GROUP_INSTR_OFFSETS
	.align		4
.L_739:
        /*0130*/ 	.byte	0x04, 0x28
        /*0132*/ 	.short	(.L_741 - .L_740)


	//   ....[0]....
.L_740:
        /*0134*/ 	.word	0x00001490


	//   ....[1]....
        /*0138*/ 	.word	0x000014a0


	//   ....[2]....
        /*013c*/ 	.word	0x000014b0


	//   ....[3]....
        /*0140*/ 	.word	0x00001600


	//   ....[4]....
        /*0144*/ 	.word	0x00001630


	//   ....[5]....
        /*0148*/ 	.word	0x00001660


	//   ....[6]....
        /*014c*/ 	.word	0x00001780


	//   ....[7]....
        /*0150*/ 	.word	0x000017a0


	//   ....[8]....
        /*0154*/ 	.word	0x000017b0


	//   ....[9]....
        /*0158*/ 	.word	0x000018d0


	//   ....[10]....
        /*015c*/ 	.word	0x000018f0


	//   ....[11]....
        /*0160*/ 	.word	0x00001900


	//   ....[12]....
        /*0164*/ 	.word	0x00001a20


	//   ....[13]....
        /*0168*/ 	.word	0x00001a40


	//   ....[14]....
        /*016c*/ 	.word	0x00001a50


	//   ....[15]....
        /*0170*/ 	.word	0x000021d0


	//   ....[16]....
        /*0174*/ 	.word	0x00002260


	//   ....[17]....
        /*0178*/ 	.word	0x00002290


	//   ....[18]....
        /*017c*/ 	.word	0x000023b0


	//   ....[19]....
        /*0180*/ 	.word	0x000023e0


	//   ....[20]....
        /*0184*/ 	.word	0x000023f0


	//   ....[21]....
        /*0188*/ 	.word	0x00002510


	//   ....[22]....
        /*018c*/ 	.word	0x00002530


	//   ....[23]....
        /*0190*/ 	.word	0x00002540


	//   ....[24]....
        /*0194*/ 	.word	0x00002660


	//   ....[25]....
        /*0198*/ 	.word	0x00002680


	//   ....[26]....
        /*019c*/ 	.word	0x00002690


	//   ....[27]....
        /*01a0*/ 	.word	0x000027b0


	//   ....[28]....
        /*01a4*/ 	.word	0x000027d0


	//   ....[29]....
        /*01a8*/ 	.word	0x000027e0


	//   ....[30]....
        /*01ac*/ 	.word	0x00004d20


	//   ....[31]....
        /*01b0*/ 	.word	0x00004d30


	//   ....[32]....
        /*01b4*/ 	.word	0x00004d40


	//   ....[33]....
        /*01b8*/ 	.word	0x00004e90


	//   ....[34]....
        /*01bc*/ 	.word	0x00004ec0


	//   ....[35]....
        /*01c0*/ 	.word	0x00004ef0


	//   ....[36]....
        /*01c4*/ 	.word	0x00005010


	//   ....[37]....
        /*01c8*/ 	.word	0x00005030


	//   ....[38]....
        /*01cc*/ 	.word	0x00005040


	//   ....[39]....
        /*01d0*/ 	.word	0x00005160


	//   ....[40]....
        /*01d4*/ 	.word	0x00005180


	//   ....[41]....
        /*01d8*/ 	.word	0x00005190


	//   ....[42]....
        /*01dc*/ 	.word	0x000052b0


	//   ....[43]....
        /*01e0*/ 	.word	0x000052d0


	//   ....[44]....
        /*01e4*/ 	.word	0x000052e0


	//----- nvinfo : EIATTR_VRC_CTA_INIT_COUNT
	.align		4
.L_741:
        /*01e8*/ 	.byte	0x02, 0x4a
	.zero		1
	.zero		1


	//----- nvinfo : EIATTR_EXIT_INSTR_OFFSETS
	.align		4
        /*01ec*/ 	.byte	0x04, 0x1c
        /*01ee*/ 	.short	(.L_743 - .L_742)


	//   ....[0]....
.L_742:
        /*01f0*/ 	.word	0x00000090


	//   ....[1]....
        /*01f4*/ 	.word	0x000000e0


	//   ....[2]....
        /*01f8*/ 	.word	0x000059e0


	//   ....[3]....
        /*01fc*/ 	.word	0x00005ad0


	//----- nvinfo : EIATTR_MAX_THREADS
	.align		4
.L_743:
        /*0200*/ 	.byte	0x04, 0x05
        /*0202*/ 	.short	(.L_745 - .L_744)
.L_744:
        /*0204*/ 	.word	0x00000100
        /*0208*/ 	.word	0x00000001
        /*020c*/ 	.word	0x00000001


	//----- nvinfo : EIATTR_CRS_STACK_SIZE
	.align		4
.L_745:
        /*0210*/ 	.byte	0x04, 0x1e
        /*0212*/ 	.short	(.L_747 - .L_746)
.L_746:
        /*0214*/ 	.word	0x00000000


	//----- nvinfo : EIATTR_CBANK_PARAM_SIZE
	.align		4
.L_747:
        /*0218*/ 	.byte	0x03, 0x19
        /*021a*/ 	.short	0x0051


	//----- nvinfo : EIATTR_PARAM_CBANK
	.align		4
        /*021c*/ 	.byte	0x04, 0x0a
        /*021e*/ 	.short	(.L_749 - .L_748)
	.align		4
.L_748:
        /*0220*/ 	.word	index@(.nv.constant0._ZN3cub18CUB_300001_SM_10006detail6reduce28DeviceReduceSingleTileKernelINS2_10policy_hubIN4cuda3std3__45tupleIJblEEEyN6thrust24THRUST_300001_SM_1000_NS8cuda_cub9__find_if7functorIS9_EEE10Policy1000ENSB_12zip_iteratorINS8_IJNSD_26transform_input_iterator_tIbNSC_6detail35transform_pair_of_input_iterators_tIbNSB_6detail15normal_iteratorINSB_10device_ptrIiEEEESQ_NS7_8equal_toIiEEEENS7_10__not_fn_tINS7_10__identityEEEEENSB_17counting_iteratorIlNSB_11use_defaultESZ_SZ_EEEEEEEPS9_ySF_S9_S9_SV_EEvT0_T1_T2_T3_T4_T6_)
        /*0224*/ 	.short	0x0380
        /*0226*/ 	.short	0x0051


	//----- nvinfo : EIATTR_SW_WAR
	.align		4
.L_749:
        /*0228*/ 	.byte	0x04, 0x36
        /*022a*/ 	.short	(.L_751 - .L_750)
.L_750:
        /*022c*/ 	.word	0x00000008
.L_751:


//--------------------- .nv.info._ZN3cub18CUB_300001_SM_10006detail6reduce28DeviceReduceSingleTileKernelINS2_10policy_hubIN4cuda3std3__45tupleIJblEEEjN6thrust24THRUST_300001_SM_1000_NS8cuda_cub9__find_if7functorIS9_EEE10Policy1000EPS9_SI_iSF_S9_S9_NS7_10__identityEEEvT0_T1_T2_T3_T4_T6_ --------------------------
	.section	.nv.info._ZN3cub18CUB_300001_SM_10006detail6reduce28DeviceReduceSingleTileKernelINS2_10policy_hubIN4cuda3std3__45tupleIJblEEEjN6thrust24THRUST_300001_SM_1000_NS8cuda_cub9__find_if7functorIS9_EEE10Policy1000EPS9_SI_iSF_S9_S9_NS7_10__identityEEEvT0_T1_T2_T3_T4_T6_,"",@"SHT_CUDA_INFO"
	.sectionflags	@""
	.align	4


	//----- nvinfo : EIATTR_CUDA_API_VERSION
	.align		4
        /*0000*/ 	.byte	0x04, 0x37
        /*0002*/ 	.short	(.L_753 - .L_752)
.L_752:
        /*0004*/ 	.word	0x00000082


	//----- nvinfo : EIATTR_KPARAM_INFO
	.align		4
.L_753:
        /*0008*/ 	.byte	0x04, 0x17
        /*000a*/ 	.short	(.L_755 - .L_754)
.L_754:
        /*000c*/ 	.word	0x00000000
        /*0010*/ 	.short	0x0005
        /*0012*/ 	.short	0x0028
        /*0014*/ 	.byte	0x00, 0xf0, 0x05, 0x00


	//----- nvinfo : EIATTR_KPARAM_INFO
	.align		4
.L_755:
        /*0018*/ 	.byte	0x04, 0x17
        /*001a*/ 	.short	(.L_757 - .L_756)
.L_756:
        /*001c*/ 	.word	0x00000000
        /*0020*/ 	.short	0x0004
        /*0022*/ 	.short	0x0018
        /*0024*/ 	.byte	0x00, 0xf0, 0x41, 0x00


	//----- nvinfo : EIATTR_KPARAM_INFO
	.align		4
.L_757:
        /*0028*/ 	.byte	0x04, 0x17
        /*002a*/ 	.short	(.L_759 - .L_758)
.L_758:
        /*002c*/ 	.word	0x00000000
        /*0030*/ 	.short	0x0003
        /*0032*/ 	.short	0x0014
        /*0034*/ 	.byte	0x00, 0xf0, 0x05, 0x00


	//----- nvinfo : EIATTR_KPARAM_INFO
	.align		4
.L_759:
        /*0038*/ 	.byte	0x04, 0x17
        /*003a*/ 	.short	(.L_761 - .L_760)
.L_760:
        /*003c*/ 	.word	0x00000000
        /*0040*/ 	.short	0x0002
        /*0042*/ 	.short	0x0010
        /*0044*/ 	.byte	0x00, 0xf0, 0x11, 0x00


	//----- nvinfo : EIATTR_KPARAM_INFO
	.align		4
.L_761:
        /*0048*/ 	.byte	0x04, 0x17
        /*004a*/ 	.short	(.L_763 - .L_762)
.L_762:
        /*004c*/ 	.word	0x00000000
        /*0050*/ 	.short	0x0001
        /*0052*/ 	.short	0x0008
        /*0054*/ 	.byte	0x00, 0xf5, 0x21, 0x00


	//----- nvinfo : EIATTR_KPARAM_INFO
	.align		4
.L_763:
        /*0058*/ 	.byte	0x04, 0x17
        /*005a*/ 	.short	(.L_765 - .L_764)
.L_764:
        /*005c*/ 	.word	0x00000000
        /*0060*/ 	.short	0x0000
        /*0062*/ 	.short	0x0000
        /*0064*/ 	.byte	0x00, 0xf5, 0x21, 0x00


	//----- nvinfo : EIATTR_SPARSE_MMA_MASK
	.align		4
.L_765:
        /*0068*/ 	.byte	0x03, 0x50
        /*006a*/ 	.short	0x0000


	//----- nvinfo : EIATTR_MAXREG_COUNT
	.align		4
        /*006c*/ 	.byte	0x03, 0x1b
        /*006e*/ 	.short	0x00ff


	//----- nvinfo : EIATTR_NUM_BARRIERS
	.align		4
        /*0070*/ 	.byte	0x02, 0x4c
        /*0072*/ 	.byte	0x01
	.zero		1


	//----- nvinfo : EIATTR_MERCURY_ISA_VERSION
	.align		4
        /*0074*/ 	.byte	0x03, 0x5f
        /*0076*/ 	.short	0x0101


	//----- nvinfo : EIATTR_COOP_GROUP_MASK_REGIDS
	.align		4
        /*0078*/ 	.byte	0x04, 0x29
        /*007a*/ 	.short	(.L_767 - .L_766)


	//   ....[0]....
.L_766:
        /*007c*/ 	.word	0xffffffff


	//   ....[1]....
        /*0080*/ 	.word	0xffffffff


	//   ....[2]....
        /*0084*/ 	.word	0xffffffff


	//   ....[3]....
        /*0088*/ 	.word	0xffffffff


	//   ....[4]....
        /*008c*/ 	.word	0xffffffff


	//   ....[5]....
        /*0090*/ 	.word	0xffffffff


	//   ....[6]....
        /*0094*/ 	.word	0xffffffff


	//   ....[7]....
        /*0098*/ 	.word	0xffffffff


	//   ....[8]....
        /*009c*/ 	.word	0xffffffff


	//   ....[9]....
        /*00a0*/ 	.word	0xffffffff


	//   ....[10]....
        /*00a4*/ 	.word	0xffffffff


	//   ....[11]....
        /*00a8*/ 	.word	0xffffffff


	//   ....[12]....
        /*00ac*/ 	.word	0xffffffff


	//   ....[13]....
        /*00b0*/ 	.word	0xffffffff


	//   ....[14]....
        /*00b4*/ 	.word	0xffffffff


	//   ....[15]....
        /*00b8*/ 	.word	0xffffffff


	//   ....[16]....
        /*00bc*/ 	.word	0xffffffff


	//   ....[17]....
        /*00c0*/ 	.word	0xffffffff


	//   ....[18]....
        /*00c4*/ 	.word	0xffffffff


	//   ....[19]....
        /*00c8*/ 	.word	0xffffffff


	//   ....[20]....
        /*00cc*/ 	.word	0xffffffff


	//   ....[21]....
        /*00d0*/ 	.word	0xffffffff


	//   ....[22]....
        /*00d4*/ 	.word	0xffffffff


	//   ....[23]....
        /*00d8*/ 	.word	0xffffffff


	//   ....[24]....
        /*00dc*/ 	.word	0xffffffff


	//   ....[25]....
        /*00e0*/ 	.word	0xffffffff


	//   ....[26]....
        /*00e4*/ 	.word	0xffffffff


	//   ....[27]....
        /*00e8*/ 	.word	0xffffffff


	//   ....[28]....
        /*00ec*/ 	.word	0xffffffff


	//   ....[29]....
        /*00f0*/ 	.word	0xffffffff


	//   ....[30]....
        /*00f4*/ 	.word	0xffffffff


	//   ....[31]....
        /*00f8*/ 	.word	0xffffffff


	//   ....[32]....
        /*00fc*/ 	.word	0xffffffff


	//   ....[33]....
        /*0100*/ 	.word	0xffffffff


	//   ....[34]....
        /*0104*/ 	.word	0xffffffff


	//   ....[35]....
        /*0108*/ 	.word	0xffffffff


	//   ....[36]....
        /*010c*/ 	.word	0xffffffff


	//   ....[37]....
        /*0110*/ 	.word	0xffffffff


	//   ....[38]....
        /*0114*/ 	.word	0xffffffff


	//   ....[39]....
        /*0118*/ 	.word	0xffffffff


	//   ....[40]....
        /*011c*/ 	.word	0xffffffff


	//   ....[41]....
        /*0120*/ 	.word	0xffffffff


	//   ....[42]....
        /*0124*/ 	.word	0xffffffff


	//   ....[43]....
        /*0128*/ 	.word	0xffffffff


	//   ....[44]....
        /*012c*/ 	.word	0xffffffff


	//----- nvinfo : EIATTR_COOP_GROUP_INSTR_OFFSETS
	.align		4
.L_767:
        /*0130*/ 	.byte	0x04, 0x28
        /*0132*/ 	.short	(.L_769 - .L_768)


	//   ....[0]....
.L_768:
        /*0134*/ 	.word	0x000007d0


	//   ....[1]....
        /*0138*/ 	.word	0x000007e0


	//   ....[2]....
        /*013c*/ 	.word	0x000007f0


	//   ....[3]....
        /*0140*/ 	.word	0x00000940


	//   ....[4]....
        /*0144*/ 	.word	0x00000970


	//   ....[5]....
        /*0148*/ 	.word	0x000009a0


	//   ....[6]....
        /*014c*/ 	.word	0x00000ac0


	//   ....[7]....
        /*0150*/ 	.word	0x00000ae0


	//   ....[8]....
        /*0154*/ 	.word	0x00000af0


	//   ....[9]....
        /*0158*/ 	.word	0x00000c10


	//   ....[10]....
        /*015c*/ 	.word	0x00000c30


	//   ....[11]....
        /*0160*/ 	.word	0x00000c40


	//   ....[12]....
        /*0164*/ 	.word	0x00000d60


	//   ....[13]....
        /*0168*/ 	.word	0x00000d80


	//   ....[14]....
        /*016c*/ 	.word	0x00000d90


	//   ....[15]....
        /*0170*/ 	.word	0x00001520


	//   ....[16]....
        /*0174*/ 	.word	0x000015b0


	//   ....[17]....
        /*0178*/ 	.word	0x000015e0


	//   ....[18]....
        /*017c*/ 	.word	0x00001700


	//   ....[19]....
        /*0180*/ 	.word	0x00001730


	//   ....[20]....
        /*0184*/ 	.word	0x00001740


	//   ....[21]....
        /*0188*/ 	.word	0x00001860


	//   ....[22]....
        /*018c*/ 	.word	0x00001880


	//   ....[23]....
        /*0190*/ 	.word	0x00001890


	//   ....[24]....
        /*0194*/ 	.word	0x000019b0


	//   ....[25]....
        /*0198*/ 	.word	0x000019d0


	//   ....[26]....
        /*019c*/ 	.word	0x000019e0


	//   ....[27]....
        /*01a0*/ 	.word	0x00001b00


	//   ....[28]....
        /*01a4*/ 	.word	0x00001b20


	//   ....[29]....
        /*01a8*/ 	.word	0x00001b30


	//   ....[30]....
        /*01ac*/ 	.word	0x000031b0


	//   ....[31]....
        /*01b0*/ 	.word	0x000031c0


	//   ....[32]....
        /*01b4*/ 	.word	0x000031d0


	//   ....[33]....
        /*01b8*/ 	.word	0x00003320


	//   ....[34]....
        /*01bc*/ 	.word	0x00003350


	//   ....[35]....
        /*01c0*/ 	.word	0x00003380


	//   ....[36]....
        /*01c4*/ 	.word	0x000034a0


	//   ....[37]....
        /*01c8*/ 	.word	0x000034c0


	//   ....[38]....
        /*01cc*/ 	.word	0x000034d0


	//   ....[39]....
        /*01d0*/ 	.word	0x000035f0


	//   ....[40]....
        /*01d4*/ 	.word	0x00003610


	//   ....[41]....
        /*01d8*/ 	.word	0x00003620


	//   ....[42]....
        /*01dc*/ 	.word	0x00003740


	//   ....[43]....
        /*01e0*/ 	.word	0x00003760


	//   ....[44]....
        /*01e4*/ 	.word	0x00003770


	//----- nvinfo : EIATTR_VRC_CTA_INIT_COUNT
	.align		4
.L_769:
        /*01e8*/ 	.byte	0x02, 0x4a
	.zero		1
	.zero		1


	//----- nvinfo : EIATTR_EXIT_INSTR_OFFSETS
	.align		4
        /*01ec*/ 	.byte	0x04, 0x1c
        /*01ee*/ 	.short	(.L_771 - .L_770)


	//   ....[0]....
.L_770:
        /*01f0*/ 	.word	0x00000080


	//   ....[1]....
        /*01f4*/ 	.word	0x000000d0


	//   ....[2]....
        /*01f8*/ 	.word	0x00003e80


	//   ....[3]....
        /*01fc*/ 	.word	0x00003f70


	//----- nvinfo : EIATTR_MAX_THREADS
	.align		4
.L_771:
        /*0200*/ 	.byte	0x04, 0x05
        /*0202*/ 	.short	(.L_773 - .L_772)
.L_772:
        /*0204*/ 	.word	0x00000100
        /*0208*/ 	.word	0x00000001
        /*020c*/ 	.word	0x00000001


	//----- nvinfo : EIATTR_CRS_STACK_SIZE
	.align		4
.L_773:
        /*0210*/ 	.byte	0x04, 0x1e
        /*0212*/ 	.short	(.L_775 - .L_774)
.L_774:
        /*0214*/ 	.word	0x00000000


	//----- nvinfo : EIATTR_CBANK_PARAM_SIZE
	.align		4
.L_775:
        /*0218*/ 	.byte	0x03, 0x19
        /*021a*/ 	.short	0x0029


	//----- nvinfo : EIATTR_PARAM_CBANK
	.align		4
        /*021c*/ 	.byte	0x04, 0x0a
        /*021e*/ 	.short	(.L_777 - .L_776)
	.align		4
.L_776:
        /*0220*/ 	.word	index@(.nv.constant0._ZN3cub18CUB_300001_SM_10006detail6reduce28DeviceReduceSingleTileKernelINS2_10policy_hubIN4cuda3std3__45tupleIJblEEEjN6thrust24THRUST_300001_SM_1000_NS8cuda_cub9__find_if7functorIS9_EEE10Policy1000EPS9_SI_iSF_S9_S9_NS7_10__identityEEEvT0_T1_T2_T3_T4_T6_)
        /*0224*/ 	.short	0x0380
        /*0226*/ 	.short	0x0029


	//----- nvinfo : EIATTR_SW_WAR
	.align		4
.L_777:
        /*0228*/ 	.byte	0x04, 0x36
        /*022a*/ 	.short	(.L_779 - .L_778)
.L_778:
        /*022c*/ 	.word	0x00000008
.L_779:


//--------------------- .nv.info._ZN3cub18CUB_300001_SM_10006detail6reduce18DeviceReduceKernelINS2_10policy_hubIN4cuda3std3__45tupleIJblEEEjN6thrust24THRUST_300001_SM_1000_NS8cuda_cub9__find_if7functorIS9_EEE10Policy1000ENSB_12zip_iteratorINS8_IJNSD_26transform_input_iterator_tIbNSC_6detail35transform_pair_of_input_iterators_tIbNSB_6detail15normal_iteratorINSB_10device_ptrIiEEEESQ_NS7_8equal_toIiEEEENS7_10__not_fn_tINS7_10__identityEEEEENSB_17counting_iteratorIlNSB_11use_defaultESZ_SZ_EEEEEEEjSF_S9_SV_EEvT0_PT3_T1_NS0_13GridEvenShareIS16_EET2_T4_ --------------------------
	.section	.nv.info._ZN3cub18CUB_300001_SM_10006detail6reduce18DeviceReduceKernelINS2_10policy_hubIN4cuda3std3__45tupleIJblEEEjN6thrust24THRUST_300001_SM_1000_NS8cuda_cub9__find_if7functorIS9_EEE10Policy1000ENSB_12zip_iteratorINS8_IJNSD_26transform_input_iterator_tIbNSC_6detail35transform_pair_of_input_iterators_tIbNSB_6detail15normal_iteratorINSB_10device_ptrIiEEEESQ_NS7_8equal_toIiEEEENS7_10__not_fn_tINS7_10__identityEEEEENSB_17counting_iteratorIlNSB_11use_defaultESZ_SZ_EEEEEEEjSF_S9_SV_EEvT0_PT3_T1_NS0_13GridEvenShareIS16_EET2_T4_,"",@"SHT_CUDA_INFO"
	.sectionflags	@""
	.align	4


	//----- nvinfo : EIATTR_CUDA_API_VERSION
	.align		4
        /*0000*/ 	.byte	0x04, 0x37
        /*0002*/ 	.short	(.L_781 - .L_780)
.L_780:
        /*0004*/ 	.word	0x00000082


	//----- nvinfo : EIATTR_KPARAM_INFO
	.align		4
.L_781:
        /*0008*/ 	.byte	0x04, 0x17
        /*000a*/ 	.short	(.L_783 - .L_782)
.L_782:
        /*000c*/ 	.word	0x00000000
        /*0010*/ 	.short	0x0005
        /*0012*/ 	.short	0x005d
        /*0014*/ 	.byte	0x00, 0xf0, 0x05, 0x00


	//----- nvinfo : EIATTR_KPARAM_INFO
	.align		4
.L_783:
        /*0018*/ 	.byte	0x04, 0x17
        /*001a*/ 	.short	(.L_785 - .L_784)
.L_784:
        /*001c*/ 	.word	0x00000000
        /*0020*/ 	.short	0x0004
        /*0022*/ 	.short	0x005c
        /*0024*/ 	.byte	0x00, 0xf0, 0x05, 0x00


	//----- nvinfo : EIATTR_KPARAM_INFO
	.align		4
.L_785:
        /*0028*/ 	.byte	0x04, 0x17
        /*002a*/ 	.short	(.L_787 - .L_786)
.L_786:
        /*002c*/ 	.word	0x00000000
        /*0030*/ 	.short	0x0003
        /*0032*/ 	.short	0x0034
        /*0034*/ 	.byte	0x00, 0xf0, 0xa1, 0x00


	//----- nvinfo : EIATTR_KPARAM_INFO
	.align		4
.L_787:
        /*0038*/ 	.byte	0x04, 0x17
        /*003a*/ 	.short	(.L_789 - .L_788)
.L_788:
        /*003c*/ 	.word	0x00000000
        /*0040*/ 	.short	0x0002
        /*0042*/ 	.short	0x0030
        /*0044*/ 	.byte	0x00, 0xf0, 0x11, 0x00


	//----- nvinfo : EIATTR_KPARAM_INFO
	.align		4
.L_789:
        /*0048*/ 	.byte	0x04, 0x17
        /*004a*/ 	.short	(.L_791 - .L_790)
.L_790:
        /*004c*/ 	.word	0x00000000
        /*0050*/ 	.short	0x0001
        /*0052*/ 	.short	0x0028
        /*0054*/ 	.byte	0x00, 0xf5, 0x21, 0x00


	//----- nvinfo : EIATTR_KPARAM_INFO
	.align		4
.L_791:
        /*0058*/ 	.byte	0x04, 0x17
        /*005a*/ 	.short	(.L_793 - .L_792)
.L_792:
        /*005c*/ 	.word	0x00000000
        /*0060*/ 	.short	0x0000
        /*0062*/ 	.short	0x0000
        /*0064*/ 	.byte	0x00, 0xf0, 0xa1, 0x00


	//----- nvinfo : EIATTR_SPARSE_MMA_MASK
	.align		4
.L_793:
        /*0068*/ 	.byte	0x03, 0x50
        /*006a*/ 	.short	0x0000


	//----- nvinfo : EIATTR_MAXREG_COUNT
	.align		4
        /*006c*/ 	.byte	0x03, 0x1b
        /*006e*/ 	.short	0x00ff


	//----- nvinfo : EIATTR_NUM_BARRIERS
	.align		4
        /*0070*/ 	.byte	0x02, 0x4c
        /*0072*/ 	.byte	0x01
	.zero		1


	//----- nvinfo : EIATTR_MERCURY_ISA_VERSION
	.align		4
        /*0074*/ 	.byte	0x03, 0x5f
        /*0076*/ 	.short	0x0101


	//----- nvinfo : EIATTR_COOP_GROUP_MASK_REGIDS
	.align		4
        /*0078*/ 	.byte	0x04, 0x29
        /*007a*/ 	.short	(.L_795 - .L_794)


	//   ....[0]....
.L_794:
        /*007c*/ 	.word	0xffffffff


	//   ....[1]....
        /*0080*/ 	.word	0xffffffff


	//   ....[2]....
        /*0084*/ 	.word	0xffffffff


	//   ....[3]....
        /*0088*/ 	.word	0xffffffff


	//   ....[4]....
        /*008c*/ 	.word	0xffffffff


	//   ....[5]....
        /*0090*/ 	.word	0xffffffff


	//   ....[6]....
        /*0094*/ 	.word	0xffffffff


	//   ....[7]....
        /*0098*/ 	.word	0xffffffff


	//   ....[8]....
        /*009c*/ 	.word	0xffffffff


	//   ....[9]....
        /*00a0*/ 	.word	0xffffffff


	//   ....[10]....
        /*00a4*/ 	.word	0xffffffff


	//   ....[11]....
        /*00a8*/ 	.word	0xffffffff


	//   ....[12]....
        /*00ac*/ 	.word	0xffffffff


	//   ....[13]....
        /*00b0*/ 	.word	0xffffffff


	//   ....[14]....
        /*00b4*/ 	.word	0xffffffff


	//   ....[15]....
        /*00b8*/ 	.word	0xffffffff


	//   ....[16]....
        /*00bc*/ 	.word	0xffffffff


	//   ....[17]....
        /*00c0*/ 	.word	0xffffffff


	//   ....[18]....
        /*00c4*/ 	.word	0xffffffff


	//   ....[19]....
        /*00c8*/ 	.word	0xffffffff


	//   ....[20]....
        /*00cc*/ 	.word	0xffffffff


	//   ....[21]....
        /*00d0*/ 	.word	0xffffffff


	//   ....[22]....
        /*00d4*/ 	.word	0xffffffff


	//   ....[23]....
        /*00d8*/ 	.word	0xffffffff


	//   ....[24]....
        /*00dc*/ 	.word	0xffffffff


	//   ....[25]....
        /*00e0*/ 	.word	0xffffffff


	//   ....[26]....
        /*00e4*/ 	.word	0xffffffff


	//   ....[27]....
        /*00e8*/ 	.word	0xffffffff


	//   ....[28]....
        /*00ec*/ 	.word	0xffffffff


	//   ....[29]....
        /*00f0*/ 	.word	0xffffffff


	//   ....[30]....
        /*00f4*/ 	.word	0xffffffff


	//   ....[31]....
        /*00f8*/ 	.word	0xffffffff


	//   ....[32]....
        /*00fc*/ 	.word	0xffffffff


	//   ....[33]....
        /*0100*/ 	.word	0xffffffff


	//   ....[34]....
        /*0104*/ 	.word	0xffffffff


	//   ....[35]....
        /*0108*/ 	.word	0xffffffff


	//   ....[36]....
        /*010c*/ 	.word	0xffffffff


	//   ....[37]....
        /*0110*/ 	.word	0xffffffff


	//   ....[38]....
        /*0114*/ 	.word	0xffffffff


	//   ....[39]....
        /*0118*/ 	.word	0xffffffff


	//   ....[40]....
        /*011c*/ 	.word	0xffffffff


	//   ....[41]....
        /*0120*/ 	.word	0xffffffff


	//   ....[42]....
        /*0124*/ 	.word	0xffffffff


	//   ....[43]....
        /*0128*/ 	.word	0xffffffff


	//   ....[44]....
        /*012c*/ 	.word	0xffffffff


	//----- nvinfo : EIATTR_COOP_GROUP_INSTR_OFFSETS
	.align		4
.L_795:
        /*0130*/ 	.byte	0x04, 0x28
        /*0132*/ 	.short	(.L_797 - .L_796)


	//   ....[0]....
.L_796:
        /*0134*/ 	.word	0x00001680


	//   ....[1]....
        /*0138*/ 	.word	0x00001690


	//   ....[2]....
        /*013c*/ 	.word	0x000016a0


	//   ....[3]....
        /*0140*/ 	.word	0x000017f0


	//   ....[4]....
        /*0144*/ 	.word	0x00001820


	//   ....[5]....
        /*0148*/ 	.word	0x00001850


	//   ....[6]....
        /*014c*/ 	.word	0x00001970


	//   ....[7]....
        /*0150*/ 	.word	0x00001990


	//   ....[8]....
        /*0154*/ 	.word	0x000019a0


	//   ....[9]....
        /*0158*/ 	.word	0x00001ac0


	//   ....[10]....
        /*015c*/ 	.word	0x00001ae0


	//   ....[11]....
        /*0160*/ 	.word	0x00001af0


	//   ....[12]....
        /*0164*/ 	.word	0x00001c10


	//   ....[13]....
        /*0168*/ 	.word	0x00001c30


	//   ....[14]....
        /*016c*/ 	.word	0x00001c40


	//   ....[15]....
        /*0170*/ 	.word	0x000023d0


	//   ....[16]....
        /*0174*/ 	.word	0x00002460


	//   ....[17]....
        /*0178*/ 	.word	0x00002490


	//   ....[18]....
        /*017c*/ 	.word	0x000025b0


	//   ....[19]....
        /*0180*/ 	.word	0x000025e0


	//   ....[20]....
        /*0184*/ 	.word	0x000025f0


	//   ....[21]....
        /*0188*/ 	.word	0x00002710


	//   ....[22]....
        /*018c*/ 	.word	0x00002730


	//   ....[23]....
        /*0190*/ 	.word	0x00002740


	//   ....[24]....
        /*0194*/ 	.word	0x00002860


	//   ....[25]....
        /*0198*/ 	.word	0x00002880


	//   ....[26]....
        /*019c*/ 	.word	0x00002890


	//   ....[27]....
        /*01a0*/ 	.word	0x000029b0


	//   ....[28]....
        /*01a4*/ 	.word	0x000029d0


	//   ....[29]....
        /*01a8*/ 	.word	0x000029e0


	//   ....[30]....
        /*01ac*/ 	.word	0x00005120


	//   ....[31]....
        /*01b0*/ 	.word	0x00005130


	//   ....[32]....
        /*01b4*/ 	.word	0x00005140


	//   ....[33]....
        /*01b8*/ 	.word	0x00005290


	//   ....[34]....
        /*01bc*/ 	.word	0x000052c0


	//   ....[35]....
        /*01c0*/ 	.word	0x000052f0


	//   ....[36]....
        /*01c4*/ 	.word	0x00005410


	//   ....[37]....
        /*01c8*/ 	.word	0x00005430


	//   ....[38]....
        /*01cc*/ 	.word	0x00005440


	//   ....[39]....
        /*01d0*/ 	.word	0x00005560


	//   ....[40]....
        /*01d4*/ 	.word	0x00005580


	//   ....[41]....
        /*01d8*/ 	.word	0x00005590


	//   ....[42]....
        /*01dc*/ 	.word	0x000056b0


	//   ....[43]....
        /*01e0*/ 	.word	0x000056d0


	//   ....[44]....
        /*01e4*/ 	.word	0x000056e0


	//----- nvinfo : EIATTR_VRC_CTA_INIT_COUNT
	.align		4
.L_797:
        /*01e8*/ 	.byte	0x02, 0x4a
	.zero		1
	.zero		1


	//----- nvinfo : EIATTR_EXIT_INSTR_OFFSETS
	.align		4
        /*01ec*/ 	.byte	0x04, 0x1c
        /*01ee*/ 	.short	(.L_799 - .L_798)


	//   ....[0]....
.L_798:
        /*01f0*/ 	.word	0x00005df0


	//   ....[1]....
        /*01f4*/ 	.word	0x00005e50


	//----- nvinfo : EIATTR_MAX_THREADS
	.align		4
.L_799:
        /*01f8*/ 	.byte	0x04, 0x05
        /*01fa*/ 	.short	(.L_801 - .L_800)
.L_800:
        /*01fc*/ 	.word	0x00000100
        /*0200*/ 	.word	0x00000001
        /*0204*/ 	.word	0x00000001


	//----- nvinfo : EIATTR_CRS_STACK_SIZE
	.align		4
.L_801:
        /*0208*/ 	.byte	0x04, 0x1e
        /*020a*/ 	.short	(.L_803 - .L_802)
.L_802:
        /*020c*/ 	.word	0x00000000


	//----- nvinfo : EIATTR_CBANK_PARAM_SIZE
	.align		4
.L_803:
        /*0210*/ 	.byte	0x03, 0x19
        /*0212*/ 	.short	0x005e


	//----- nvinfo : EIATTR_PARAM_CBANK
	.align		4
        /*0214*/ 	.byte	0x04, 0x0a
        /*0216*/ 	.short	(.L_805 - .L_804)
	.align		4
.L_804:
        /*0218*/ 	.word	index@(.nv.constant0._ZN3cub18CUB_300001_SM_10006detail6reduce18DeviceReduceKernelINS2_10policy_hubIN4cuda3std3__45tupleIJblEEEjN6thrust24THRUST_300001_SM_1000_NS8cuda_cub9__find_if7functorIS9_EEE10Policy1000ENSB_12zip_iteratorINS8_IJNSD_26transform_input_iterator_tIbNSC_6detail35transform_pair_of_input_iterators_tIbNSB_6detail15normal_iteratorINSB_10device_ptrIiEEEESQ_NS7_8equal_toIiEEEENS7_10__not_fn_tINS7_10__identityEEEEENSB_17counting_iteratorIlNSB_11use_defaultESZ_SZ_EEEEEEEjSF_S9_SV_EEvT0_PT3_T1_NS0_13GridEvenShareIS16_EET2_T4_)
        /*021c*/ 	.short	0x0380
        /*021e*/ 	.short	0x005e


	//----- nvinfo : EIATTR_SW_WAR
	.align		4
.L_805:
        /*0220*/ 	.byte	0x04, 0x36
        /*0222*/ 	.short	(.L_807 - .L_806)
.L_806:
        /*0224*/ 	.word	0x00000008
.L_807:


//--------------------- .nv.info._ZN3cub18CUB_300001_SM_10006detail6reduce28DeviceReduceSingleTileKernelINS2_10policy_hubIN4cuda3std3__45tupleIJblEEEjN6thrust24THRUST_300001_SM_1000_NS8cuda_cub9__find_if7functorIS9_EEE10Policy1000ENSB_12zip_iteratorINS8_IJNSD_26transform_input_iterator_tIbNSC_6detail35transform_pair_of_input_iterators_tIbNSB_6detail15normal_iteratorINSB_10device_ptrIiEEEESQ_NS7_8equal_toIiEEEENS7_10__not_fn_tINS7_10__identityEEEEENSB_17counting_iteratorIlNSB_11use_defaultESZ_SZ_EEEEEEEPS9_jSF_S9_S9_SV_EEvT0_T1_T2_T3_T4_T6_ --------------------------
	.section	.nv.info._ZN3cub18CUB_300001_SM_10006detail6reduce28DeviceReduceSingleTileKernelINS2_10policy_hubIN4cuda3std3__45tupleIJblEEEjN6thrust24THRUST_300001_SM_1000_NS8cuda_cub9__find_if7functorIS9_EEE10Policy1000ENSB_12zip_iteratorINS8_IJNSD_26transform_input_iterator_tIbNSC_6detail35transform_pair_of_input_iterators_tIbNSB_6detail15normal_iteratorINSB_10device_ptrIiEEEESQ_NS7_8equal_toIiEEEENS7_10__not_fn_tINS7_10__identityEEEEENSB_17counting_iteratorIlNSB_11use_defaultESZ_SZ_EEEEEEEPS9_jSF_S9_S9_SV_EEvT0_T1_T2_T3_T4_T6_,"",@"SHT_CUDA_INFO"
	.sectionflags	@""
	.align	4


	//----- nvinfo : EIATTR_CUDA_API_VERSION
	.align		4
        /*0000*/ 	.byte	0x04, 0x37
        /*0002*/ 	.short	(.L_809 - .L_808)
.L_808:
        /*0004*/ 	.word	0x00000082


	//----- nvinfo : EIATTR_KPARAM_INFO
	.align		4
.L_809:
        /*0008*/ 	.byte	0x04, 0x17
        /*000a*/ 	.short	(.L_811 - .L_810)
.L_810:
        /*000c*/ 	.word	0x00000000
        /*0010*/ 	.short	0x0005
        /*0012*/ 	.short	0x0048
        /*0014*/ 	.byte	0x00, 0xf0, 0x05, 0x00


	//----- nvinfo : EIATTR_KPARAM_INFO
	.align		4
.L_811:
        /*0018*/ 	.byte	0x04, 0x17
        /*001a*/ 	.short	(.L_813 - .L_812)
.L_812:
        /*001c*/ 	.word	0x00000000
        /*0020*/ 	.short	0x0004
        /*0022*/ 	.short	0x0038
        /*0024*/ 	.byte	0x00, 0xf0, 0x41, 0x00


	//----- nvinfo : EIATTR_KPARAM_INFO
	.align		4
.L_813:
        /*0028*/ 	.byte	0x04, 0x17
        /*002a*/ 	.short	(.L_815 - .L_814)
.L_814:
        /*002c*/ 	.word	0x00000000
        /*0030*/ 	.short	0x0003
        /*0032*/ 	.short	0x0034
        /*0034*/ 	.byte	0x00, 0xf0, 0x05, 0x00


	//----- nvinfo : EIATTR_KPARAM_INFO
	.align		4
.L_815:
        /*0038*/ 	.byte	0x04, 0x17
        /*003a*/ 	.short	(.L_817 - .L_816)
.L_816:
        /*003c*/ 	.word	0x00000000
        /*0040*/ 	.short	0x0002
        /*0042*/ 	.short	0x0030
        /*0044*/ 	.byte	0x00, 0xf0, 0x11, 0x00


	//----- nvinfo : EIATTR_KPARAM_INFO
	.align		4
.L_817:
        /*0048*/ 	.byte	0x04, 0x17
        /*004a*/ 	.short	(.L_819 - .L_818)
.L_818:
        /*004c*/ 	.word	0x00000000
        /*0050*/ 	.short	0x0001
        /*0052*/ 	.short	0x0028
        /*0054*/ 	.byte	0x00, 0xf5, 0x21, 0x00


	//----- nvinfo : EIATTR_KPARAM_INFO
	.align		4
.L_819:
        /*0058*/ 	.byte	0x04, 0x17
        /*005a*/ 	.short	(.L_821 - .L_820)
.L_820:
        /*005c*/ 	.word	0x00000000
        /*0060*/ 	.short	0x0000
        /*0062*/ 	.short	0x0000
        /*0064*/ 	.byte	0x00, 0xf0, 0xa1, 0x00


	//----- nvinfo : EIATTR_SPARSE_MMA_MASK
	.align		4
.L_821:
        /*0068*/ 	.byte	0x03, 0x50
        /*006a*/ 	.short	0x0000


	//----- nvinfo : EIATTR_MAXREG_COUNT
	.align		4
        /*006c*/ 	.byte	0x03, 0x1b
        /*006e*/ 	.short	0x00ff


	//----- nvinfo : EIATTR_NUM_BARRIERS
	.align		4
        /*0070*/ 	.byte	0x02, 0x4c
        /*0072*/ 	.byte	0x01
	.zero		1


	//----- nvinfo : EIATTR_MERCURY_ISA_VERSION
	.align		4
        /*0074*/ 	.byte	0x03, 0x5f
        /*0076*/ 	.short	0x0101


	//----- nvinfo : EIATTR_COOP_GROUP_MASK_REGIDS
	.align		4
        /*0078*/ 	.byte	0x04, 0x29
        /*007a*/ 	.short	(.L_823 - .L_822)


	//   ....[0]....
.L_822:
        /*007c*/ 	.word	0xffffffff


	//   ....[1]....
        /*0080*/ 	.word	0xffffffff


	//   ....[2]....
        /*0084*/ 	.word	0xffffffff


	//   ....[3]....
        /*0088*/ 	.word	0xffffffff


	//   ....[4]....
        /*008c*/ 	.word	0xffffffff


	//   ....[5]....
        /*0090*/ 	.word	0xffffffff


	//   ....[6]....
        /*0094*/ 	.word	0xffffffff


	//   ....[7]....
        /*0098*/ 	.word	0xffffffff


	//   ....[8]....
        /*009c*/ 	.word	0xffffffff


	//   ....[9]....
        /*00a0*/ 	.word	0xffffffff


	//   ....[10]....
        /*00a4*/ 	.word	0xffffffff


	//   ....[11]....
        /*00a8*/ 	.word	0xffffffff


	//   ....[12]....
        /*00ac*/ 	.word	0xffffffff


	//   ....[13]....
        /*00b0*/ 	.word	0xffffffff


	//   ....[14]....
        /*00b4*/ 	.word	0xffffffff


	//   ....[15]....
        /*00b8*/ 	.word	0xffffffff


	//   ....[16]....
        /*00bc*/ 	.word	0xffffffff


	//   ....[17]....
        /*00c0*/ 	.word	0xffffffff


	//   ....[18]....
        /*00c4*/ 	.word	0xffffffff


	//   ....[19]....
        /*00c8*/ 	.word	0xffffffff


	//   ....[20]....
        /*00cc*/ 	.word	0xffffffff


	//   ....[21]....
        /*00d0*/ 	.word	0xffffffff


	//   ....[22]....
        /*00d4*/ 	.word	0xffffffff


	//   ....[23]....
        /*00d8*/ 	.word	0xffffffff


	//   ....[24]....
        /*00dc*/ 	.word	0xffffffff


	//   ....[25]....
        /*00e0*/ 	.word	0xffffffff


	//   ....[26]....
        /*00e4*/ 	.word	0xffffffff


	//   ....[27]....
        /*00e8*/ 	.word	0xffffffff


	//   ....[28]....
        /*00ec*/ 	.word	0xffffffff


	//   ....[29]....
        /*00f0*/ 	.word	0xffffffff


	//   ....[30]....
        /*00f4*/ 	.word	0xffffffff


	//   ....[31]....
        /*00f8*/ 	.word	0xffffffff


	//   ....[32]....
        /*00fc*/ 	.word	0xffffffff


	//   ....[33]....
        /*0100*/ 	.word	0xffffffff


	//   ....[34]....
        /*0104*/ 	.word	0xffffffff


	//   ....[35]....
        /*0108*/ 	.word	0xffffffff


	//   ....[36]....
        /*010c*/ 	.word	0xffffffff


	//   ....[37]....
        /*0110*/ 	.word	0xffffffff


	//   ....[38]....
        /*0114*/ 	.word	0xffffffff


	//   ....[39]....
        /*0118*/ 	.word	0xffffffff


	//   ....[40]....
        /*011c*/ 	.word	0xffffffff


	//   ....[41]....
        /*0120*/ 	.word	0xffffffff


	//   ....[42]....
        /*0124*/ 	.word	0xffffffff


	//   ....[43]....
        /*0128*/ 	.word	0xffffffff


	//   ....[44]....
        /*012c*/ 	.word	0xffffffff


	//----- nvinfo : EIATTR_COOP_GROUP_INSTR_OFFSETS
	.align		4
.L_823:
        /*0130*/ 	.byte	0x04, 0x28
        /*0132*/ 	.short	(.L_825 - .L_824)


	//   ....[0]....
.L_824:
        /*0134*/ 	.word	0x00001460


	//   ....[1]....
        /*0138*/ 	.word	0x00001470


	//   ....[2]....
        /*013c*/ 	.word	0x00001480


	//   ....[3]....
        /*0140*/ 	.word	0x000015d0


	//   ....[4]....
        /*0144*/ 	.word	0x00001600


	//   ....[5]....
        /*0148*/ 	.word	0x00001630


	//   ....[6]....
        /*014c*/ 	.word	0x00001750


	//   ....[7]....
        /*0150*/ 	.word	0x00001770


	//   ....[8]....
        /*0154*/ 	.word	0x00001780


	//   ....[9]....
        /*0158*/ 	.word	0x000018a0


	//   ....[10]....
        /*015c*/ 	.word	0x000018c0


	//   ....[11]....
        /*0160*/ 	.word	0x000018d0


	//   ....[12]....
        /*0164*/ 	.word	0x000019f0


	//   ....[13]....
        /*0168*/ 	.word	0x00001a10


	//   ....[14]....
        /*016c*/ 	.word	0x00001a20


	//   ....[15]....
        /*0170*/ 	.word	0x000021b0


	//   ....[16]....
        /*0174*/ 	.word	0x00002240


	//   ....[17]....
        /*0178*/ 	.word	0x00002270


	//   ....[18]....
        /*017c*/ 	.word	0x00002390


	//   ....[19]....
        /*0180*/ 	.word	0x000023c0


	//   ....[20]....
        /*0184*/ 	.word	0x000023d0


	//   ....[21]....
        /*0188*/ 	.word	0x000024f0


	//   ....[22]....
        /*018c*/ 	.word	0x00002510


	//   ....[23]....
        /*0190*/ 	.word	0x00002520


	//   ....[24]....
        /*0194*/ 	.word	0x00002640


	//   ....[25]....
        /*0198*/ 	.word	0x00002660


	//   ....[26]....
        /*019c*/ 	.word	0x00002670


	//   ....[27]....
        /*01a0*/ 	.word	0x00002790


	//   ....[28]....
        /*01a4*/ 	.word	0x000027b0


	//   ....[29]....
        /*01a8*/ 	.word	0x000027c0


	//   ....[30]....
        /*01ac*/ 	.word	0x00004cc0


	//   ....[31]....
        /*01b0*/ 	.word	0x00004cd0


	//   ....[32]....
        /*01b4*/ 	.word	0x00004ce0


	//   ....[33]....
        /*01b8*/ 	.word	0x00004e30


	//   ....[34]....
        /*01bc*/ 	.word	0x00004e60


	//   ....[35]....
        /*01c0*/ 	.word	0x00004e90


	//   ....[36]....
        /*01c4*/ 	.word	0x00004fb0


	//   ....[37]....
        /*01c8*/ 	.word	0x00004fd0


	//   ....[38]....
        /*01cc*/ 	.word	0x00004fe0


	//   ....[39]....
        /*01d0*/ 	.word	0x00005100


	//   ....[40]....
        /*01d4*/ 	.word	0x00005120


	//   ....[41]....
        /*01d8*/ 	.word	0x00005130


	//   ....[42]....
        /*01dc*/ 	.word	0x00005250


	//   ....[43]....
        /*01e0*/ 	.word	0x00005270


	//   ....[44]....
        /*01e4*/ 	.word	0x00005280


	//----- nvinfo : EIATTR_VRC_CTA_INIT_COUNT
	.align		4
.L_825:
        /*01e8*/ 	.byte	0x02, 0x4a
	.zero		1
	.zero		1


	//----- nvinfo : EIATTR_EXIT_INSTR_OFFSETS
	.align		4
        /*01ec*/ 	.byte	0x04, 0x1c
        /*01ee*/ 	.short	(.L_827 - .L_826)


	//   ....[0]....
.L_826:
        /*01f0*/ 	.word	0x00000080


	//   ....[1]....
        /*01f4*/ 	.word	0x000000d0


	//   ....[2]....
        /*01f8*/ 	.word	0x00005990


	//   ....[3]....
        /*01fc*/ 	.word	0x00005a80


	//----- nvinfo : EIATTR_MAX_THREADS
	.align		4
.L_827:
        /*0200*/ 	.byte	0x04, 0x05
        /*0202*/ 	.short	(.L_829 - .L_828)
.L_828:
        /*0204*/ 	.word	0x00000100
        /*0208*/ 	.word	0x00000001
        /*020c*/ 	.word	0x00000001


	//----- nvinfo : EIATTR_CRS_STACK_SIZE
	.align		4
.L_829:
        /*0210*/ 	.byte	0x04, 0x1e
        /*0212*/ 	.short	(.L_831 - .L_830)
.L_830:
        /*0214*/ 	.word	0x00000000


	//----- nvinfo : EIATTR_CBANK_PARAM_SIZE
	.align		4
.L_831:
        /*0218*/ 	.byte	0x03, 0x19
        /*021a*/ 	.short	0x0049


	//----- nvinfo : EIATTR_PARAM_CBANK
	.align		4
        /*021c*/ 	.byte	0x04, 0x0a
        /*021e*/ 	.short	(.L_833 - .L_832)
	.align		4
.L_832:
        /*0220*/ 	.word	index@(.nv.constant0._ZN3cub18CUB_300001_SM_10006detail6reduce28DeviceReduceSingleTileKernelINS2_10policy_hubIN4cuda3std3__45tupleIJblEEEjN6thrust24THRUST_300001_SM_1000_NS8cuda_cub9__find_if7functorIS9_EEE10Policy1000ENSB_12zip_iteratorINS8_IJNSD_26transform_input_iterator_tIbNSC_6detail35transform_pair_of_input_iterators_tIbNSB_6detail15normal_iteratorINSB_10device_ptrIiEEEESQ_NS7_8equal_toIiEEEENS7_10__not_fn_tINS7_10__identityEEEEENSB_17counting_iteratorIlNSB_11use_defaultESZ_SZ_EEEEEEEPS9_jSF_S9_S9_SV_EEvT0_T1_T2_T3_T4_T6_)
        /*0224*/ 	.short	0x0380
        /*0226*/ 	.short	0x0049


	//----- nvinfo : EIATTR_SW_WAR
	.align		4
.L_833:
        /*0228*/ 	.byte	0x04, 0x36
        /*022a*/ 	.short	(.L_835 - .L_834)
.L_834:
        /*022c*/ 	.word	0x00000008
.L_835:


//--------------------- .nv.info._ZN3cub18CUB_300001_SM_10006detail11EmptyKernelIvEEvv --------------------------
	.section	.nv.info._ZN3cub18CUB_300001_SM_10006detail11EmptyKernelIvEEvv,"",@"SHT_CUDA_INFO"
	.sectionflags	@""
	.align	4


	//----- nvinfo : EIATTR_CUDA_API_VERSION
	.align		4
        /*0000*/ 	.byte	0x04, 0x37
        /*0002*/ 	.short	(.L_837 - .L_836)
.L_836:
        /*0004*/ 	.word	0x00000082


	//----- nvinfo : EIATTR_SPARSE_MMA_MASK
	.align		4
.L_837:
        /*0008*/ 	.byte	0x03, 0x50
        /*000a*/ 	.short	0x0000


	//----- nvinfo : EIATTR_MAXREG_COUNT
	.align		4
        /*000c*/ 	.byte	0x03, 0x1b
        /*000e*/ 	.short	0x00ff


	//----- nvinfo : EIATTR_MERCURY_ISA_VERSION
	.align		4
        /*0010*/ 	.byte	0x03, 0x5f
        /*0012*/ 	.short	0x0101


	//----- nvinfo : EIATTR_VRC_CTA_INIT_COUNT
	.align		4
        /*0014*/ 	.byte	0x02, 0x4a
	.zero		1
	.zero		1


	//----- nvinfo : EIATTR_EXIT_INSTR_OFFSETS
	.align		4
        /*0018*/ 	.byte	0x04, 0x1c
        /*001a*/ 	.short	(.L_839 - .L_838)


	//   ....[0]....
.L_838:
        /*001c*/ 	.word	0x00000010


	//----- nvinfo : EIATTR_SW_WAR
	.align		4
.L_839:
        /*0020*/ 	.byte	0x04, 0x36
        /*0022*/ 	.short	(.L_841 - .L_840)
.L_840:
        /*0024*/ 	.word	0x00000008
.L_841:


//--------------------- .nv.info._ZN6thrust24THRUST_300001_SM_1000_NS8cuda_cub4core6detail13_kernel_agentINS1_15__reduce_by_key16ReduceByKeyAgentINS0_6detail15normal_iteratorINS0_10device_ptrIiEEEENS8_INS9_IfEEEESB_SD_N4cuda3std3__48equal_toIiEENSG_4plusIfEEPllEEJSB_SD_SB_SD_SL_N3cub18CUB_300001_SM_100024ReduceByKeyScanTileStateIflLb1EEESI_SK_llEEEvDpT0_ --------------------------
	.section	.nv.info._ZN6thrust24THRUST_300001_SM_1000_NS8cuda_cub4core6detail13_kernel_agentINS1_15__reduce_by_key16ReduceByKeyAgentINS0_6detail15normal_iteratorINS0_10device_ptrIiEEEENS8_INS9_IfEEEESB_SD_N4cuda3std3__48equal_toIiEENSG_4plusIfEEPllEEJSB_SD_SB_SD_SL_N3cub18CUB_300001_SM_100024ReduceByKeyScanTileStateIflLb1EEESI_SK_llEEEvDpT0_,"",@"SHT_CUDA_INFO"
	.sectionflags	@""
	.align	4


	//----- nvinfo : EIATTR_CUDA_API_VERSION
	.align		4
        /*0000*/ 	.byte	0x04, 0x37
        /*0002*/ 	.short	(.L_843 - .L_842)
.L_842:
        /*0004*/ 	.word	0x00000082


	//----- nvinfo : EIATTR_KPARAM_INFO
	.align		4
.L_843:
        /*0008*/ 	.byte	0x04, 0x17
        /*000a*/ 	.short	(.L_845 - .L_844)
.L_844:
        /*000c*/ 	.word	0x00000000
        /*0010*/ 	.short	0x0009
        /*0012*/ 	.short	0x0040
        /*0014*/ 	.byte	0x00, 0xf0, 0x21, 0x00


	//----- nvinfo : EIATTR_KPARAM_INFO
	.align		4
.L_845:
        /*0018*/ 	.byte	0x04, 0x17
        /*001a*/ 	.short	(.L_847 - .L_846)
.L_846:
        /*001c*/ 	.word	0x00000000
        /*0020*/ 	.short	0x0008
        /*0022*/ 	.short	0x0038
        /*0024*/ 	.byte	0x00, 0xf0, 0x21, 0x00


	//----- nvinfo : EIATTR_KPARAM_INFO
	.align		4
.L_847:
        /*0028*/ 	.byte	0x04, 0x17
        /*002a*/ 	.short	(.L_849 - .L_848)
.L_848:
        /*002c*/ 	.word	0x00000000
        /*0030*/ 	.short	0x0007
        /*0032*/ 	.short	0x0031
        /*0034*/ 	.byte	0x00, 0xf0, 0x05, 0x00


	//----- nvinfo : EIATTR_KPARAM_INFO
	.align		4
.L_849:
        /*0038*/ 	.byte	0x04, 0x17
        /*003a*/ 	.short	(.L_851 - .L_850)
.L_850:
        /*003c*/ 	.word	0x00000000
        /*0040*/ 	.short	0x0006
        /*0042*/ 	.short	0x0030
        /*0044*/ 	.byte	0x00, 0xf0, 0x05, 0x00


	//----- nvinfo : EIATTR_KPARAM_INFO
	.align		4
.L_851:
        /*0048*/ 	.byte	0x04, 0x17
        /*004a*/ 	.short	(.L_853 - .L_852)
.L_852:
        /*004c*/ 	.word	0x00000000
        /*0050*/ 	.short	0x0005
        /*0052*/ 	.short	0x0028
        /*0054*/ 	.byte	0x00, 0xf0, 0x21, 0x00


	//----- nvinfo : EIATTR_KPARAM_INFO
	.align		4
.L_853:
        /*0058*/ 	.byte	0x04, 0x17
        /*005a*/ 	.short	(.L_855 - .L_854)
.L_854:
        /*005c*/ 	.word	0x00000000
        /*0060*/ 	.short	0x0004
        /*0062*/ 	.short	0x0020
        /*0064*/ 	.byte	0x00, 0xf5, 0x21, 0x00


	//----- nvinfo : EIATTR_KPARAM_INFO
	.align		4
.L_855:
        /*0068*/ 	.byte	0x04, 0x17
        /*006a*/ 	.short	(.L_857 - .L_856)
.L_856:
        /*006c*/ 	.word	0x00000000
        /*0070*/ 	.short	0x0003
        /*0072*/ 	.short	0x0018
        /*0074*/ 	.byte	0x00, 0xf0, 0x21, 0x00


	//----- nvinfo : EIATTR_KPARAM_INFO
	.align		4
.L_857:
        /*0078*/ 	.byte	0x04, 0x17
        /*007a*/ 	.short	(.L_859 - .L_858)
.L_858:
        /*007c*/ 	.word	0x00000000
        /*0080*/ 	.short	0x0002
        /*0082*/ 	.short	0x0010
        /*0084*/ 	.byte	0x00, 0xf0, 0x21, 0x00


	//----- nvinfo : EIATTR_KPARAM_INFO
	.align		4
.L_859:
        /*0088*/ 	.byte	0x04, 0x17
        /*008a*/ 	.short	(.L_861 - .L_860)
.L_860:
        /*008c*/ 	.word	0x00000000
        /*0090*/ 	.short	0x0001
        /*0092*/ 	.short	0x0008
        /*0094*/ 	.byte	0x00, 0xf0, 0x21, 0x00


	//----- nvinfo : EIATTR_KPARAM_INFO
	.align		4
.L_861:
        /*0098*/ 	.byte	0x04, 0x17
        /*009a*/ 	.short	(.L_863 - .L_862)
.L_862:
        /*009c*/ 	.word	0x00000000
        /*00a0*/ 	.short	0x0000
        /*00a2*/ 	.short	0x0000
        /*00a4*/ 	.byte	0x00, 0xf0, 0x21, 0x00


	//----- nvinfo : EIATTR_SPARSE_MMA_MASK
	.align		4
.L_863:
        /*00a8*/ 	.byte	0x03, 0x50
        /*00aa*/ 	.short	0x0000


	//----- nvinfo : EIATTR_MAXREG_COUNT
	.align		4
        /*00ac*/ 	.byte	0x03, 0x1b
        /*00ae*/ 	.short	0x00ff


	//----- nvinfo : EIATTR_NUM_BARRIERS
	.align		4
        /*00b0*/ 	.byte	0x02, 0x4c
        /*00b2*/ 	.byte	0x01
	.zero		1


	//----- nvinfo : EIATTR_MERCURY_ISA_VERSION
	.align		4
        /*00b4*/ 	.byte	0x03, 0x5f
        /*00b6*/ 	.short	0x0101


	//----- nvinfo : EIATTR_COOP_GROUP_MASK_REGIDS
	.align		4
        /*00b8*/ 	.byte	0x04, 0x29
        /*00ba*/ 	.short	(.L_865 - .L_864)


	//   ....[0]....
.L_864:
        /*00bc*/ 	.word	0xffffffff


	//   ....[1]....
        /*00c0*/ 	.word	0xffffffff


	//   ....[2]....
        /*00c4*/ 	.word	0xffffffff


	//   ....[3]....
        /*00c8*/ 	.word	0xffffffff


	//   ....[4]....
        /*00cc*/ 	.word	0xffffffff


	//   ....[5]....
        /*00d0*/ 	.word	0xffffffff


	//   ....[6]....
        /*00d4*/ 	.word	0xffffffff


	//   ....[7]....
        /*00d8*/ 	.word	0xffffffff


	//   ....[8]....
        /*00dc*/ 	.word	0xffffffff


	//   ....[9]....
        /*00e0*/ 	.word	0xffffffff


	//   ....[10]....
        /*00e4*/ 	.word	0xffffffff


	//   ....[11]....
        /*00e8*/ 	.word	0xffffffff


	//   ....[12]....
        /*00ec*/ 	.word	0xffffffff


	//   ....[13]....
        /*00f0*/ 	.word	0xffffffff


	//   ....[14]....
        /*00f4*/ 	.word	0xffffffff


	//   ....[15]....
        /*00f8*/ 	.word	0xffffffff


	//   ....[16]....
        /*00fc*/ 	.word	0xffffffff


	//   ....[17]....
        /*0100*/ 	.word	0xffffffff


	//   ....[18]....
        /*0104*/ 	.word	0xffffffff


	//   ....[19]....
        /*0108*/ 	.word	0xffffffff


	//   ....[20]....
        /*010c*/ 	.word	0xffffffff


	//   ....[21]....
        /*0110*/ 	.word	0xffffffff


	//   ....[22]....
        /*0114*/ 	.word	0xffffffff


	//   ....[23]....
        /*0118*/ 	.word	0xffffffff


	//   ....[24]....
        /*011c*/ 	.word	0xffffffff


	//   ....[25]....
        /*0120*/ 	.word	0xffffffff


	//   ....[26]....
        /*0124*/ 	.word	0xffffffff


	//   ....[27]....
        /*0128*/ 	.word	0xffffffff


	//   ....[28]....
        /*012c*/ 	.word	0xffffffff


	//   ....[29]....
        /*0130*/ 	.word	0xffffffff


	//   ....[30]....
        /*0134*/ 	.word	0xffffffff


	//   ....[31]....
        /*0138*/ 	.word	0xffffffff


	//   ....[32]....
        /*013c*/ 	.word	0xffffffff


	//   ....[33]....
        /*0140*/ 	.word	0xffffffff


	//   ....[34]....
        /*0144*/ 	.word	0xffffffff


	//   ....[35]....
        /*0148*/ 	.word	0xffffffff


	//   ....[36]....
        /*014c*/ 	.word	0xffffffff


	//   ....[37]....
        /*0150*/ 	.word	0xffffffff


	//   ....[38]....
        /*0154*/ 	.word	0xffffffff


	//   ....[39]....
        /*0158*/ 	.word	0xffffffff


	//   ....[40]....
        /*015c*/ 	.word	0xffffffff


	//   ....[41]....
        /*0160*/ 	.word	0xffffffff


	//   ....[42]....
        /*0164*/ 	.word	0xffffffff


	//   ....[43]....
        /*0168*/ 	.word	0xffffffff


	//   ....[44]....
        /*016c*/ 	.word	0xffffffff


	//   ....[45]....
        /*0170*/ 	.word	0xffffffff


	//   ....[46]....
        /*0174*/ 	.word	0xffffffff


	//   ....[47]....
        /*0178*/ 	.word	0xffffffff


	//   ....[48]....
        /*017c*/ 	.word	0xffffffff


	//   ....[49]....
        /*0180*/ 	.word	0xffffffff


	//   ....[50]....
        /*0184*/ 	.word	0xffffffff


	//   ....[51]....
        /*0188*/ 	.word	0xffffffff


	//   ....[52]....
        /*018c*/ 	.word	0xffffffff


	//   ....[53]....
        /*0190*/ 	.word	0xffffffff


	//   ....[54]....
        /*0194*/ 	.word	0xffffffff


	//   ....[55]....
        /*0198*/ 	.word	0xffffffff


	//   ....[56]....
        /*019c*/ 	.word	0xffffffff


	//   ....[57]....
        /*01a0*/ 	.word	0xffffffff


	//   ....[58]....
        /*01a4*/ 	.word	0xffffffff


	//   ....[59]....
        /*01a8*/ 	.word	0xffffffff


	//   ....[60]....
        /*01ac*/ 	.word	0xffffffff


	//   ....[61]....
        /*01b0*/ 	.word	0xffffffff


	//   ....[62]....
        /*01b4*/ 	.word	0xffffffff


	//   ....[63]....
        /*01b8*/ 	.word	0xffffffff


	//   ....[64]....
        /*01bc*/ 	.word	0xffffffff


	//   ....[65]....
        /*01c0*/ 	.word	0xffffffff


	//   ....[66]....
        /*01c4*/ 	.word	0xffffffff


	//   ....[67]....
        /*01c8*/ 	.word	0xffffffff


	//   ....[68]....
        /*01cc*/ 	.word	0xffffffff


	//   ....[69]....
        /*01d0*/ 	.word	0xffffffff


	//   ....[70]....
        /*01d4*/ 	.word	0xffffffff


	//   ....[71]....
        /*01d8*/ 	.word	0xffffffff


	//   ....[72]....
        /*01dc*/ 	.word	0xffffffff


	//   ....[73]....
        /*01e0*/ 	.word	0xffffffff


	//   ....[74]....
        /*01e4*/ 	.word	0xffffffff


	//   ....[75]....
        /*01e8*/ 	.word	0xffffffff


	//   ....[76]....
        /*01ec*/ 	.word	0xffffffff


	//   ....[77]....
        /*01f0*/ 	.word	0xffffffff


	//   ....[78]....
        /*01f4*/ 	.word	0xffffffff


	//   ....[79]....
        /*01f8*/ 	.word	0xffffffff


	//   ....[80]....
        /*01fc*/ 	.word	0xffffffff


	//   ....[81]....
        /*0200*/ 	.word	0xffffffff


	//   ....[82]....
        /*0204*/ 	.word	0xffffffff


	//   ....[83]....
        /*0208*/ 	.word	0xffffffff


	//   ....[84]....
        /*020c*/ 	.word	0xffffffff


	//   ....[85]....
        /*0210*/ 	.word	0xffffffff


	//   ....[86]....
        /*0214*/ 	.word	0xffffffff


	//   ....[87]....
        /*0218*/ 	.word	0xffffffff


	//   ....[88]....
        /*021c*/ 	.word	0xffffffff


	//   ....[89]....
        /*0220*/ 	.word	0xffffffff


	//   ....[90]....
        /*0224*/ 	.word	0xffffffff


	//   ....[91]....
        /*0228*/ 	.word	0xffffffff


	//   ....[92]....
        /*022c*/ 	.word	0xffffffff


	//   ....[93]....
        /*0230*/ 	.word	0xffffffff


	//   ....[94]....
        /*0234*/ 	.word	0xffffffff


	//   ....[95]....
        /*0238*/ 	.word	0xffffffff


	//   ....[96]....
        /*023c*/ 	.word	0xffffffff


	//   ....[97]....
        /*0240*/ 	.word	0xffffffff


	//   ....[98]....
        /*0244*/ 	.word	0xffffffff


	//   ....[99]....
        /*0248*/ 	.word	0xffffffff


	//   ....[100]....
        /*024c*/ 	.word	0xffffffff


	//   ....[101]....
        /*0250*/ 	.word	0xffffffff


	//   ....[102]....
        /*0254*/ 	.word	0xffffffff


	//   ....[103]....
        /*0258*/ 	.word	0xffffffff


	//   ....[104]....
        /*025c*/ 	.word	0xffffffff


	//   ....[105]....
        /*0260*/ 	.word	0xffffffff


	//   ....[106]....
        /*0264*/ 	.word	0xffffffff


	//   ....[107]....
        /*0268*/ 	.word	0xffffffff


	//   ....[108]....
        /*026c*/ 	.word	0xffffffff


	//   ....[109]....
        /*0270*/ 	.word	0xffffffff


	//   ....[110]....
        /*0274*/ 	.word	0xffffffff


	//   ....[111]....
        /*0278*/ 	.word	0xffffffff


	//   ....[112]....
        /*027c*/ 	.word	0xffffffff


	//   ....[113]....
        /*0280*/ 	.word	0xffffffff


	//   ....[114]....
        /*0284*/ 	.word	0xffffffff


	//   ....[115]....
        /*0288*/ 	.word	0xffffffff


	//   ....[116]....
        /*028c*/ 	.word	0xffffffff


	//   ....[117]....
        /*0290*/ 	.word	0xffffffff


	//   ....[118]....
        /*0294*/ 	.word	0xffffffff


	//   ....[119]....
        /*0298*/ 	.word	0xffffffff


	//   ....[120]....
        /*029c*/ 	.word	0xffffffff


	//   ....[121]....
        /*02a0*/ 	.word	0xffffffff


	//   ....[122]....
        /*02a4*/ 	.word	0xffffffff


	//   ....[123]....
        /*02a8*/ 	.word	0xffffffff


	//   ....[124]....
        /*02ac*/ 	.word	0xffffffff


	//   ....[125]....
        /*02b0*/ 	.word	0xffffffff


	//   ....[126]....
        /*02b4*/ 	.word	0xffffffff


	//   ....[127]....
        /*02b8*/ 	.word	0xffffffff


	//   ....[128]....
        /*02bc*/ 	.word	0xffffffff


	//   ....[129]....
        /*02c0*/ 	.word	0xffffffff


	//   ....[130]....
        /*02c4*/ 	.word	0xffffffff


	//   ....[131]....
        /*02c8*/ 	.word	0xffffffff


	//   ....[132]....
        /*02cc*/ 	.word	0xffffffff


	//   ....[133]....
        /*02d0*/ 	.word	0xffffffff


	//   ....[134]....
        /*02d4*/ 	.word	0xffffffff


	//   ....[135]....
        /*02d8*/ 	.word	0xffffffff


	//   ....[136]....
        /*02dc*/ 	.word	0xffffffff


	//   ....[137]....
        /*02e0*/ 	.word	0xffffffff


	//   ....[138]....
        /*02e4*/ 	.word	0xffffffff


	//   ....[139]....
        /*02e8*/ 	.word	0xffffffff


	//   ....[140]....
        /*02ec*/ 	.word	0xffffffff


	//   ....[141]....
        /*02f0*/ 	.word	0xffffffff


	//   ....[142]....
        /*02f4*/ 	.word	0xffffffff


	//   ....[143]....
        /*02f8*/ 	.word	0xffffffff


	//   ....[144]....
        /*02fc*/ 	.word	0xffffffff


	//   ....[145]....
        /*0300*/ 	.word	0xffffffff


	//   ....[146]....
        /*0304*/ 	.word	0xffffffff


	//   ....[147]....
        /*0308*/ 	.word	0xffffffff


	//   ....[148]....
        /*030c*/ 	.word	0xffffffff


	//   ....[149]....
        /*0310*/ 	.word	0xffffffff


	//   ....[150]....
        /*0314*/ 	.word	0xffffffff


	//   ....[151]....
        /*0318*/ 	.word	0xffffffff


	//   ....[152]....
        /*031c*/ 	.word	0x05000002


	//   ....[153]....
        /*0320*/ 	.word	0x05000002


	//   ....[154]....
        /*0324*/ 	.word	0x05000002


	//   ....[155]....
        /*0328*/ 	.word	0x05000002


	//   ....[156]....
        /*032c*/ 	.word	0x05000002


	//   ....[157]....
        /*0330*/ 	.word	0x05000002


	//   ....[158]....
        /*0334*/ 	.word	0x05000002


	//   ....[159]....
        /*0338*/ 	.word	0x05000002


	//   ....[160]....
        /*033c*/ 	.word	0x05000002


	//   ....[161]....
        /*0340*/ 	.word	0x05000002


	//   ....[162]....
        /*0344*/ 	.word	0x05000002


	//   ....[163]....
        /*0348*/ 	.word	0x05000002


	//   ....[164]....
        /*034c*/ 	.word	0x05000002


	//   ....[165]....
        /*0350*/ 	.word	0x05000002


	//   ....[166]....
        /*0354*/ 	.word	0x05000002


	//   ....[167]....
        /*0358*/ 	.word	0x05000002


	//   ....[168]....
        /*035c*/ 	.word	0x05000002


	//   ....[169]....
        /*0360*/ 	.word	0x05000002


	//   ....[170]....
        /*0364*/ 	.word	0x05000002


	//   ....[171]....
        /*0368*/ 	.word	0x05000002


	//   ....[172]....
        /*036c*/ 	.word	0x05000002


	//   ....[173]....
        /*0370*/ 	.word	0x05000002


	//   ....[174]....
        /*0374*/ 	.word	0x05000002


	//   ....[175]....
        /*0378*/ 	.word	0x05000002


	//   ....[176]....
        /*037c*/ 	.word	0x05000002


	//   ....[177]....
        /*0380*/ 	.word	0x05000002


	//   ....[178]....
        /*0384*/ 	.word	0x05000002


	//   ....[179]....
        /*0388*/ 	.word	0x05000002


	//   ....[180]....
        /*038c*/ 	.word	0x05000002


	//   ....[181]....
        /*0390*/ 	.word	0x05000002


	//   ....[182]....
        /*0394*/ 	.word	0x05000002


	//   ....[183]....
        /*0398*/ 	.word	0x05000002


	//   ....[184]....
        /*039c*/ 	.word	0x05000002


	//   ....[185]....
        /*03a0*/ 	.word	0x05000002


	//   ....[186]....
        /*03a4*/ 	.word	0x05000002


	//   ....[187]....
        /*03a8*/ 	.word	0x05000002


	//   ....[188]....
        /*03ac*/ 	.word	0x05000002


	//   ....[189]....
        /*03b0*/ 	.word	0x05000002


	//   ....[190]....
        /*03b4*/ 	.word	0x05000002


	//   ....[191]....
        /*03b8*/ 	.word	0x05000002


	//   ....[192]....
        /*03bc*/ 	.word	0x05000002


	//   ....[193]....
        /*03c0*/ 	.word	0x05000002


	//   ....[194]....
        /*03c4*/ 	.word	0x05000002


	//   ....[195]....
        /*03c8*/ 	.word	0x05000002


	//   ....[196]....
        /*03cc*/ 	.word	0x05000002


	//   ....[197]....
        /*03d0*/ 	.word	0x05000002


	//   ....[198]....
        /*03d4*/ 	.word	0x05000002


	//   ....[199]....
        /*03d8*/ 	.word	0x05000002


	//   ....[200]....
        /*03dc*/ 	.word	0x05000002


	//   ....[201]....
        /*03e0*/ 	.word	0x05000002


	//   ....[202]....
        /*03e4*/ 	.word	0x05000002


	//   ....[203]....
        /*03e8*/ 	.word	0x05000002


	//   ....[204]....
        /*03ec*/ 	.word	0x05000002


	//   ....[205]....
        /*03f0*/ 	.word	0x05000002


	//   ....[206]....
        /*03f4*/ 	.word	0x05000002


	//   ....[207]....
        /*03f8*/ 	.word	0x05000002


	//   ....[208]....
        /*03fc*/ 	.word	0x05000002


	//   ....[209]....
        /*0400*/ 	.word	0x05000002


	//   ....[210]....
        /*0404*/ 	.word	0x05000002


	//   ....[211]....
        /*0408*/ 	.word	0x05000002


	//   ....[212]....
        /*040c*/ 	.word	0x05000002


	//   ....[213]....
        /*0410*/ 	.word	0x05000002


	//   ....[214]....
        /*0414*/ 	.word	0x05000002


	//   ....[215]....
        /*0418*/ 	.word	0x05000002


	//   ....[216]....
        /*041c*/ 	.word	0x05000002


	//   ....[217]....
        /*0420*/ 	.word	0x05000002


	//   ....[218]....
        /*0424*/ 	.word	0x05000002


	//   ....[219]....
        /*0428*/ 	.word	0x05000002


	//   ....[220]....
        /*042c*/ 	.word	0x05000002


	//   ....[221]....
        /*0430*/ 	.word	0x05000002


	//   ....[222]....
        /*0434*/ 	.word	0x05000002


	//   ....[223]....
        /*0438*/ 	.word	0x05000002


	//   ....[224]....
        /*043c*/ 	.word	0x05000002


	//   ....[225]....
        /*0440*/ 	.word	0x05000002


	//   ....[226]....
        /*0444*/ 	.word	0x05000002


	//   ....[227]....
        /*0448*/ 	.word	0x05000002


	//   ....[228]....
        /*044c*/ 	.word	0x05000002


	//   ....[229]....
        /*0450*/ 	.word	0x05000002


	//   ....[230]....
        /*0454*/ 	.word	0x05000002


	//   ....[231]....
        /*0458*/ 	.word	0x05000002


	//   ....[232]....
        /*045c*/ 	.word	0x05000002


	//   ....[233]....
        /*0460*/ 	.word	0x05000002


	//   ....[234]....
        /*0464*/ 	.word	0x05000002


	//   ....[235]....
        /*0468*/ 	.word	0x05000002


	//   ....[236]....
        /*046c*/ 	.word	0x05000002


	//   ....[237]....
        /*0470*/ 	.word	0x05000002


	//   ....[238]....
        /*0474*/ 	.word	0x05000002


	//   ....[239]....
        /*0478*/ 	.word	0x05000002


	//   ....[240]....
        /*047c*/ 	.word	0x05000002


	//   ....[241]....
        /*0480*/ 	.word	0x05000002


	//   ....[242]....
        /*0484*/ 	.word	0x05000002


	//   ....[243]....
        /*0488*/ 	.word	0x05000002


	//----- nvinfo : EIATTR_COOP_GROUP_INSTR_OFFSETS
	.align		4
.L_865:
        /*048c*/ 	.byte	0x04, 0x28
        /*048e*/ 	.short	(.L_867 - .L_866)


	//   ....[0]....
.L_866:
        /*0490*/ 	.word	0x00000410


	//   ....[1]....
        /*0494*/ 	.word	0x000005d0


	//   ....[2]....
        /*0498*/ 	.word	0x00000960


	//   ....[3]....
        /*049c*/ 	.word	0x00000990


	//   ....[4]....
        /*04a0*/ 	.word	0x000009e0


	//   ....[5]....
        /*04a4*/ 	.word	0x00000a00


	//   ....[6]....
        /*04a8*/ 	.word	0x00000a50


	//   ....[7]....
        /*04ac*/ 	.word	0x00000aa0


	//   ....[8]....
        /*04b0*/ 	.word	0x00000ac0


	//   ....[9]....
        /*04b4*/ 	.word	0x00000b10


	//   ....[10]....
        /*04b8*/ 	.word	0x00000b60


	//   ....[11]....
        /*04bc*/ 	.word	0x00000b80


	//   ....[12]....
        /*04c0*/ 	.word	0x00000bd0


	//   ....[13]....
        /*04c4*/ 	.word	0x00000c20


	//   ....[14]....
        /*04c8*/ 	.word	0x00000c40


	//   ....[15]....
        /*04cc*/ 	.word	0x00000c90


	//   ....[16]....
        /*04d0*/ 	.word	0x00000ce0


	//   ....[17]....
        /*04d4*/ 	.word	0x00000d90


	//   ....[18]....
        /*04d8*/ 	.word	0x00001180


	//   ....[19]....
        /*04dc*/ 	.word	0x000011d0


	//   ....[20]....
        /*04e0*/ 	.word	0x00002740


	//   ....[21]....
        /*04e4*/ 	.word	0x000028c0


	//   ....[22]....
        /*04e8*/ 	.word	0x00002c40


	//   ....[23]....
        /*04ec*/ 	.word	0x00002c70


	//   ....[24]....
        /*04f0*/ 	.word	0x00002c90


	//   ....[25]....
        /*04f4*/ 	.word	0x00002d10


	//   ....[26]....
        /*04f8*/ 	.word	0x00002d40


	//   ....[27]....
        /*04fc*/ 	.word	0x00002d60


	//   ....[28]....
        /*0500*/ 	.word	0x00002db0


	//   ....[29]....
        /*0504*/ 	.word	0x00002df0


	//   ....[30]....
        /*0508*/ 	.word	0x00002e10


	//   ....[31]....
        /*050c*/ 	.word	0x00002e60


	//   ....[32]....
        /*0510*/ 	.word	0x00002ea0


	//   ....[33]....
        /*0514*/ 	.word	0x00002ed0


	//   ....[34]....
        /*0518*/ 	.word	0x00002f20


	//   ....[35]....
        /*051c*/ 	.word	0x00002f60


	//   ....[36]....
        /*0520*/ 	.word	0x00002f90


	//   ....[37]....
        /*0524*/ 	.word	0x00003060


	//   ....[38]....
        /*0528*/ 	.word	0x00003070


	//   ....[39]....
        /*052c*/ 	.word	0x00003320


	//   ....[40]....
        /*0530*/ 	.word	0x00003760


	//   ....[41]....
        /*0534*/ 	.word	0x000037e0


	//   ....[42]....
        /*0538*/ 	.word	0x00003840


	//   ....[43]....
        /*053c*/ 	.word	0x00003850


	//   ....[44]....
        /*0540*/ 	.word	0x00003860


	//   ....[45]....
        /*0544*/ 	.word	0x00003950


	//   ....[46]....
        /*0548*/ 	.word	0x00003960


	//   ....[47]....
        /*054c*/ 	.word	0x00003970


	//   ....[48]....
        /*0550*/ 	.word	0x00003a70


	//   ....[49]....
        /*0554*/ 	.word	0x00003a80


	//   ....[50]....
        /*0558*/ 	.word	0x00003a90


	//   ....[51]....
        /*055c*/ 	.word	0x00003b90


	//   ....[52]....
        /*0560*/ 	.word	0x00003ba0


	//   ....[53]....
        /*0564*/ 	.word	0x00003bb0


	//   ....[54]....
        /*0568*/ 	.word	0x00003cb0


	//   ....[55]....
        /*056c*/ 	.word	0x00003cc0


	//   ....[56]....
        /*0570*/ 	.word	0x00003cd0


	//   ....[57]....
        /*0574*/ 	.word	0x00003e20


	//   ....[58]....
        /*0578*/ 	.word	0x00003ea0


	//   ....[59]....
        /*057c*/ 	.word	0x00003f10


	//   ....[60]....
        /*0580*/ 	.word	0x00003f60


	//   ....[61]....
        /*0584*/ 	.word	0x00003f70


	//   ....[62]....
        /*0588*/ 	.word	0x00003f80


	//   ....[63]....
        /*058c*/ 	.word	0x00004070


	//   ....[64]....
        /*0590*/ 	.word	0x00004080


	//   ....[65]....
        /*0594*/ 	.word	0x00004090


	//   ....[66]....
        /*0598*/ 	.word	0x00004180


	//   ....[67]....
        /*059c*/ 	.word	0x00004190


	//   ....[68]....
        /*05a0*/ 	.word	0x000041a0


	//   ....[69]....
        /*05a4*/ 	.word	0x00004290


	//   ....[70]....
        /*05a8*/ 	.word	0x000042a0


	//   ....[71]....
        /*05ac*/ 	.word	0x000042b0


	//   ....[72]....
        /*05b0*/ 	.word	0x000043a0


	//   ....[73]....
        /*05b4*/ 	.word	0x000043b0


	//   ....[74]....
        /*05b8*/ 	.word	0x000043c0


	//   ....[75]....
        /*05bc*/ 	.word	0x00004520


	//   ....[76]....
        /*05c0*/ 	.word	0x00006080


	//   ....[77]....
        /*05c4*/ 	.word	0x000061c0


	//   ....[78]....
        /*05c8*/ 	.word	0x00006750


	//   ....[79]....
        /*05cc*/ 	.word	0x00006840


	//   ....[80]....
        /*05d0*/ 	.word	0x00006850


	//   ....[81]....
        /*05d4*/ 	.word	0x00006880


	//   ....[82]....
        /*05d8*/ 	.word	0x00006900


	//   ....[83]....
        /*05dc*/ 	.word	0x00006910


	//   ....[84]....
        /*05e0*/ 	.word	0x00006940


	//   ....[85]....
        /*05e4*/ 	.word	0x000069c0


	//   ....[86]....
        /*05e8*/ 	.word	0x000069d0


	//   ....[87]....
        /*05ec*/ 	.word	0x00006a00


	//   ....[88]....
        /*05f0*/ 	.word	0x00006a80


	//   ....[89]....
        /*05f4*/ 	.word	0x00006a90


	//   ....[90]....
        /*05f8*/ 	.word	0x00006ac0


	//   ....[91]....
        /*05fc*/ 	.word	0x00006b10


	//   ....[92]....
        /*0600*/ 	.word	0x00006b40


	//   ....[93]....
        /*0604*/ 	.word	0x00007000


	//   ....[94]....
        /*0608*/ 	.word	0x00007010


	//   ....[95]....
        /*060c*/ 	.word	0x00007090


	//   ....[96]....
        /*0610*/ 	.word	0x00008b50


	//   ....[97]....
        /*0614*/ 	.word	0x00008c90


	//   ....[98]....
        /*0618*/ 	.word	0x00009230


	//   ....[99]....
        /*061c*/ 	.word	0x00009260


	//   ....[100]....
        /*0620*/ 	.word	0x000092a0


	//   ....[101]....
        /*0624*/ 	.word	0x000092d0


	//   ....[102]....
        /*0628*/ 	.word	0x000092e0


	//   ....[103]....
        /*062c*/ 	.word	0x00009310


	//   ....[104]....
        /*0630*/ 	.word	0x00009390


	//   ....[105]....
        /*0634*/ 	.word	0x000093b0


	//   ....[106]....
        /*0638*/ 	.word	0x000093d0


	//   ....[107]....
        /*063c*/ 	.word	0x00009460


	//   ....[108]....
        /*0640*/ 	.word	0x00009480


	//   ....[109]....
        /*0644*/ 	.word	0x00009490


	//   ....[110]....
        /*0648*/ 	.word	0x00009530


	//   ....[111]....
        /*064c*/ 	.word	0x00009540


	//   ....[112]....
        /*0650*/ 	.word	0x00009550


	//   ....[113]....
        /*0654*/ 	.word	0x00009b10


	//   ....[114]....
        /*0658*/ 	.word	0x00009b20


	//   ....[115]....
        /*065c*/ 	.word	0x00009b30


	//   ....[116]....
        /*0660*/ 	.word	0x00009da0


	//   ....[117]....
        /*0664*/ 	.word	0x00009e20


	//   ....[118]....
        /*0668*/ 	.word	0x00009e80


	//   ....[119]....
        /*066c*/ 	.word	0x00009e90


	//   ....[120]....
        /*0670*/ 	.word	0x00009ea0


	//   ....[121]....
        /*0674*/ 	.word	0x00009f90


	//   ....[122]....
        /*0678*/ 	.word	0x00009fa0


	//   ....[123]....
        /*067c*/ 	.word	0x00009fb0


	//   ....[124]....
        /*0680*/ 	.word	0x0000a0b0


	//   ....[125]....
        /*0684*/ 	.word	0x0000a0c0


	//   ....[126]....
        /*0688*/ 	.word	0x0000a0d0


	//   ....[127]....
        /*068c*/ 	.word	0x0000a1d0


	//   ....[128]....
        /*0690*/ 	.word	0x0000a1e0


	//   ....[129]....
        /*0694*/ 	.word	0x0000a1f0


	//   ....[130]....
        /*0698*/ 	.word	0x0000a2f0


	//   ....[131]....
        /*069c*/ 	.word	0x0000a300


	//   ....[132]....
        /*06a0*/ 	.word	0x0000a310


	//   ....[133]....
        /*06a4*/ 	.word	0x0000a470


	//   ....[134]....
        /*06a8*/ 	.word	0x0000a4f0


	//   ....[135]....
        /*06ac*/ 	.word	0x0000a560


	//   ....[136]....
        /*06b0*/ 	.word	0x0000a5b0


	//   ....[137]....
        /*06b4*/ 	.word	0x0000a5c0


	//   ....[138]....
        /*06b8*/ 	.word	0x0000a5d0


	//   ....[139]....
        /*06bc*/ 	.word	0x0000a6c0


	//   ....[140]....
        /*06c0*/ 	.word	0x0000a6d0


	//   ....[141]....
        /*06c4*/ 	.word	0x0000a6e0


	//   ....[142]....
        /*06c8*/ 	.word	0x0000a7d0


	//   ....[143]....
        /*06cc*/ 	.word	0x0000a7e0


	//   ....[144]....
        /*06d0*/ 	.word	0x0000a7f0


	//   ....[145]....
        /*06d4*/ 	.word	0x0000a8e0


	//   ....[146]....
        /*06d8*/ 	.word	0x0000a8f0


	//   ....[147]....
        /*06dc*/ 	.word	0x0000a900


	//   ....[148]....
        /*06e0*/ 	.word	0x0000a9f0


	//   ....[149]....
        /*06e4*/ 	.word	0x0000aa10


	//   ....[150]....
        /*06e8*/ 	.word	0x0000aa20


	//   ....[151]....
        /*06ec*/ 	.word	0x0000ab80


	//   ....[152]....
        /*06f0*/ 	.word	0x0000c350


	//   ....[153]....
        /*06f4*/ 	.word	0x0000c3f0


	//   ....[154]....
        /*06f8*/ 	.word	0x0000c4b0


	//   ....[155]....
        /*06fc*/ 	.word	0x0000c500


	//   ....[156]....
        /*0700*/ 	.word	0x0000c550


	//   ....[157]....
        /*0704*/ 	.word	0x0000c5c0


	//   ....[158]....
        /*0708*/ 	.word	0x0000c650


	//   ....[159]....
        /*070c*/ 	.word	0x0000c6d0


	//   ....[160]....
        /*0710*/ 	.word	0x0000c720


	//   ....[161]....
        /*0714*/ 	.word	0x0000c790


	//   ....[162]....
        /*0718*/ 	.word	0x0000c820


	//   ....[163]....
        /*071c*/ 	.word	0x0000c8a0


	//   ....[164]....
        /*0720*/ 	.word	0x0000c8f0


	//   ....[165]....
        /*0724*/ 	.word	0x0000c960


	//   ....[166]....
        /*0728*/ 	.word	0x0000c9f0


	//   ....[167]....
        /*072c*/ 	.word	0x0000ca70


	//   ....[168]....
        /*0730*/ 	.word	0x0000cac0


	//   ....[169]....
        /*0734*/ 	.word	0x0000cb30


	//   ....[170]....
        /*0738*/ 	.word	0x0000cbc0


	//   ....[171]....
        /*073c*/ 	.word	0x0000cc40


	//   ....[172]....
        /*0740*/ 	.word	0x0000cc90


	//   ....[173]....
        /*0744*/ 	.word	0x0000cd00


	//   ....[174]....
        /*0748*/ 	.word	0x0000cd80


	//   ....[175]....
        /*074c*/ 	.word	0x0000ce10


	//   ....[176]....
        /*0750*/ 	.word	0x0000cea0


	//   ....[177]....
        /*0754*/ 	.word	0x0000cf50


	//   ....[178]....
        /*0758*/ 	.word	0x0000cfa0


	//   ....[179]....
        /*075c*/ 	.word	0x0000cff0


	//   ....[180]....
        /*0760*/ 	.word	0x0000d060


	//   ....[181]....
        /*0764*/ 	.word	0x0000d0f0


	//   ....[182]....
        /*0768*/ 	.word	0x0000d170


	//   ....[183]....
        /*076c*/ 	.word	0x0000d1c0


	//   ....[184]....
        /*0770*/ 	.word	0x0000d230


	//   ....[185]....
        /*0774*/ 	.word	0x0000d2c0


	//   ....[186]....
        /*0778*/ 	.word	0x0000d340


	//   ....[187]....
        /*077c*/ 	.word	0x0000d390


	//   ....[188]....
        /*0780*/ 	.word	0x0000d400


	//   ....[189]....
        /*0784*/ 	.word	0x0000d490


	//   ....[190]....
        /*0788*/ 	.word	0x0000d510


	//   ....[191]....
        /*078c*/ 	.word	0x0000d560


	//   ....[192]....
        /*0790*/ 	.word	0x0000d5d0


	//   ....[193]....
        /*0794*/ 	.word	0x0000d660


	//   ....[194]....
        /*0798*/ 	.word	0x0000d6e0


	//   ....[195]....
        /*079c*/ 	.word	0x0000d730


	//   ....[196]....
        /*07a0*/ 	.word	0x0000d7a0


	//   ....[197]....
        /*07a4*/ 	.word	0x0000d820


	//   ....[198]....
        /*07a8*/ 	.word	0x0000d8b0


	//   ....[199]....
        /*07ac*/ 	.word	0x0000d940


	//   ....[200]....
        /*07b0*/ 	.word	0x0000da00


	//   ....[201]....
        /*07b4*/ 	.word	0x0000da50


	//   ....[202]....
        /*07b8*/ 	.word	0x0000daa0


	//   ....[203]....
        /*07bc*/ 	.word	0x0000db10


	//   ....[204]....
        /*07c0*/ 	.word	0x0000dba0


	//   ....[205]....
        /*07c4*/ 	.word	0x0000dc20


	//   ....[206]....
        /*07c8*/ 	.word	0x0000dc70


	//   ....[207]....
        /*07cc*/ 	.word	0x0000dce0


	//   ....[208]....
        /*07d0*/ 	.word	0x0000dd70


	//   ....[209]....
        /*07d4*/ 	.word	0x0000ddf0


	//   ....[210]....
        /*07d8*/ 	.word	0x0000de40


	//   ....[211]....
        /*07dc*/ 	.word	0x0000deb0


	//   ....[212]....
        /*07e0*/ 	.word	0x0000df40


	//   ....[213]....
        /*07e4*/ 	.word	0x0000dfc0


	//   ....[214]....
        /*07e8*/ 	.word	0x0000e010


	//   ....[215]....
        /*07ec*/ 	.word	0x0000e080


	//   ....[216]....
        /*07f0*/ 	.word	0x0000e110


	//   ....[217]....
        /*07f4*/ 	.word	0x0000e190


	//   ....[218]....
        /*07f8*/ 	.word	0x0000e1e0


	//   ....[219]....
        /*07fc*/ 	.word	0x0000e250


	//   ....[220]....
        /*0800*/ 	.word	0x0000e2c0


	//   ....[221]....
        /*0804*/ 	.word	0x0000e340


	//   ....[222]....
        /*0808*/ 	.word	0x0000e3c0


	//   ....[223]....
        /*080c*/ 	.word	0x0000e470


	//   ....[224]....
        /*0810*/ 	.word	0x0000e4c0


	//   ....[225]....
        /*0814*/ 	.word	0x0000e510


	//   ....[226]....
        /*0818*/ 	.word	0x0000e580


	//   ....[227]....
        /*081c*/ 	.word	0x0000e610


	//   ....[228]....
        /*0820*/ 	.word	0x0000e690


	//   ....[229]....
        /*0824*/ 	.word	0x0000e6e0


	//   ....[230]....
        /*0828*/ 	.word	0x0000e750


	//   ....[231]....
        /*082c*/ 	.word	0x0000e7e0


	//   ....[232]....
        /*0830*/ 	.word	0x0000e860


	//   ....[233]....
        /*0834*/ 	.word	0x0000e8b0


	//   ....[234]....
        /*0838*/ 	.word	0x0000e920


	//   ....[235]....
        /*083c*/ 	.word	0x0000e9b0


	//   ....[236]....
        /*0840*/ 	.word	0x0000ea30


	//   ....[237]....
        /*0844*/ 	.word	0x0000ea80


	//   ....[238]....
        /*0848*/ 	.word	0x0000eaf0


	//   ....[239]....
        /*084c*/ 	.word	0x0000eb80


	//   ....[240]....
        /*0850*/ 	.word	0x0000ec10


	//   ....[241]....
        /*0854*/ 	.word	0x0000ec60


	//   ....[242]....
        /*0858*/ 	.word	0x0000ecd0


	//   ....[243]....
        /*085c*/ 	.word	0x0000ed40


	//----- nvinfo : EIATTR_VRC_CTA_INIT_COUNT
	.align		4
.L_867:
        /*0860*/ 	.byte	0x02, 0x4a
	.zero		1
	.zero		1


	//----- nvinfo : EIATTR_EXIT_INSTR_OFFSETS
	.align		4
        /*0864*/ 	.byte	0x04, 0x1c
        /*0866*/ 	.short	(.L_869 - .L_868)


	//   ....[0]....
.L_868:
        /*0868*/ 	.word	0x000017a0


	//   ....[1]....
        /*086c*/ 	.word	0x00001a90


	//   ....[2]....
        /*0870*/ 	.word	0x00001c80


	//   ....[3]....
        /*0874*/ 	.word	0x00002310


	//   ....[4]....
        /*0878*/ 	.word	0x000023b0


	//   ....[5]....
        /*087c*/ 	.word	0x00004e60


	//   ....[6]....
        /*0880*/ 	.word	0x00005170


	//   ....[7]....
        /*0884*/ 	.word	0x00005380


	//   ....[8]....
        /*0888*/ 	.word	0x00005a20


	//   ....[9]....
        /*088c*/ 	.word	0x00005ac0


	//   ....[10]....
        /*0890*/ 	.word	0x00005af0


	//   ....[11]....
        /*0894*/ 	.word	0x00008490


	//   ....[12]....
        /*0898*/ 	.word	0x000085b0


	//   ....[13]....
        /*089c*/ 	.word	0x0000c1f0


	//   ....[14]....
        /*08a0*/ 	.word	0x0000c300


	//----- nvinfo : EIATTR_MAX_THREADS
	.align		4
.L_869:
        /*08a4*/ 	.byte	0x04, 0x05
        /*08a6*/ 	.short	(.L_871 - .L_870)
.L_870:
        /*08a8*/ 	.word	0x00000100
        /*08ac*/ 	.word	0x00000001
        /*08b0*/ 	.word	0x00000001


	//----- nvinfo : EIATTR_CRS_STACK_SIZE
	.align		4
.L_871:
        /*08b4*/ 	.byte	0x04, 0x1e
        /*08b6*/ 	.short	(.L_873 - .L_872)
.L_872:
        /*08b8*/ 	.word	0x00000000


	//----- nvinfo : EIATTR_CBANK_PARAM_SIZE
	.align		4
.L_873:
        /*08bc*/ 	.byte	0x03, 0x19
        /*08be*/ 	.short	0x0048


	//----- nvinfo : EIATTR_PARAM_CBANK
	.align		4
        /*08c0*/ 	.byte	0x04, 0x0a
        /*08c2*/ 	.short	(.L_875 - .L_874)
	.align		4
.L_874:
        /*08c4*/ 	.word	index@(.nv.constant0._ZN6thrust24THRUST_300001_SM_1000_NS8cuda_cub4core6detail13_kernel_agentINS1_15__reduce_by_key16ReduceByKeyAgentINS0_6detail15normal_iteratorINS0_10device_ptrIiEEEENS8_INS9_IfEEEESB_SD_N4cuda3std3__48equal_toIiEENSG_4plusIfEEPllEEJSB_SD_SB_SD_SL_N3cub18CUB_300001_SM_100024ReduceByKeyScanTileStateIflLb1EEESI_SK_llEEEvDpT0_)
        /*08c8*/ 	.short	0x0380
        /*08ca*/ 	.short	0x0048


	//----- nvinfo : EIATTR_SW_WAR
	.align		4
.L_875:
        /*08cc*/ 	.byte	0x04, 0x36
        /*08ce*/ 	.short	(.L_877 - .L_876)
.L_876:
        /*08d0*/ 	.word	0x00000008
.L_877:


//--------------------- .nv.info._ZN6thrust24THRUST_300001_SM_1000_NS8cuda_cub4core6detail13_kernel_agentINS1_15__reduce_by_key9InitAgentIN3cub18CUB_300001_SM_100024ReduceByKeyScanTileStateIflLb1EEElPlEEJSA_lSB_EEEvDpT0_ --------------------------
	.section	.nv.info._ZN6thrust24THRUST_300001_SM_1000_NS8cuda_cub4core6detail13_kernel_agentINS1_15__reduce_by_key9InitAgentIN3cub18CUB_300001_SM_100024ReduceByKeyScanTileStateIflLb1EEElPlEEJSA_lSB_EEEvDpT0_,"",@"SHT_CUDA_INFO"
	.sectionflags	@""
	.align	4


	//----- nvinfo : EIATTR_CUDA_API_VERSION
	.align		4
        /*0000*/ 	.byte	0x04, 0x37
        /*0002*/ 	.short	(.L_879 - .L_878)
.L_878:
        /*0004*/ 	.word	0x00000082


	//----- nvinfo : EIATTR_KPARAM_INFO
	.align		4
.L_879:
        /*0008*/ 	.byte	0x04, 0x17
        /*000a*/ 	.short	(.L_881 - .L_880)
.L_880:
        /*000c*/ 	.word	0x00000000
        /*0010*/ 	.short	0x0002
        /*0012*/ 	.short	0x0010
        /*0014*/ 	.byte	0x00, 0xf5, 0x21, 0x00


	//----- nvinfo : EIATTR_KPARAM_INFO
	.align		4
.L_881:
        /*0018*/ 	.byte	0x04, 0x17
        /*001a*/ 	.short	(.L_883 - .L_882)
.L_882:
        /*001c*/ 	.word	0x00000000
        /*0020*/ 	.short	0x0001
        /*0022*/ 	.short	0x0008
        /*0024*/ 	.byte	0x00, 0xf0, 0x21, 0x00


	//----- nvinfo : EIATTR_KPARAM_INFO
	.align		4
.L_883:
        /*0028*/ 	.byte	0x04, 0x17
        /*002a*/ 	.short	(.L_885 - .L_884)
.L_884:
        /*002c*/ 	.word	0x00000000
        /*0030*/ 	.short	0x0000
        /*0032*/ 	.short	0x0000
        /*0034*/ 	.byte	0x00, 0xf0, 0x21, 0x00


	//----- nvinfo : EIATTR_SPARSE_MMA_MASK
	.align		4
.L_885:
        /*0038*/ 	.byte	0x03, 0x50
        /*003a*/ 	.short	0x0000


	//----- nvinfo : EIATTR_MAXREG_COUNT
	.align		4
        /*003c*/ 	.byte	0x03, 0x1b
        /*003e*/ 	.short	0x00ff


	//----- nvinfo : EIATTR_MERCURY_ISA_VERSION
	.align		4
        /*0040*/ 	.byte	0x03, 0x5f
        /*0042*/ 	.short	0x0101


	//----- nvinfo : EIATTR_VRC_CTA_INIT_COUNT
	.align		4
        /*0044*/ 	.byte	0x02, 0x4a
	.zero		1
	.zero		1


	//----- nvinfo : EIATTR_EXIT_INSTR_OFFSETS
	.align		4
        /*0048*/ 	.byte	0x04, 0x1c
        /*004a*/ 	.short	(.L_887 - .L_886)


	//   ....[0]....
.L_886:
        /*004c*/ 	.word	0x00000140


	//   ....[1]....
        /*0050*/ 	.word	0x00000170


	//----- nvinfo : EIATTR_MAX_THREADS
	.align		4
.L_887:
        /*0054*/ 	.byte	0x04, 0x05
        /*0056*/ 	.short	(.L_889 - .L_888)
.L_888:
        /*0058*/ 	.word	0x00000080
        /*005c*/ 	.word	0x00000001
        /*0060*/ 	.word	0x00000001


	//----- nvinfo : EIATTR_CBANK_PARAM_SIZE
	.align		4
.L_889:
        /*0064*/ 	.byte	0x03, 0x19
        /*0066*/ 	.short	0x0018


	//----- nvinfo : EIATTR_PARAM_CBANK
	.align		4
        /*0068*/ 	.byte	0x04, 0x0a
        /*006a*/ 	.short	(.L_891 - .L_890)
	.align		4
.L_890:
        /*006c*/ 	.word	index@(.nv.constant0._ZN6thrust24THRUST_300001_SM_1000_NS8cuda_cub4core6detail13_kernel_agentINS1_15__reduce_by_key9InitAgentIN3cub18CUB_300001_SM_100024ReduceByKeyScanTileStateIflLb1EEElPlEEJSA_lSB_EEEvDpT0_)
        /*0070*/ 	.short	0x0380
        /*0072*/ 	.short	0x0018


	//----- nvinfo : EIATTR_SW_WAR
	.align		4
.L_891:
        /*0074*/ 	.byte	0x04, 0x36
        /*0076*/ 	.short	(.L_893 - .L_892)
.L_892:
        /*0078*/ 	.word	0x00000008
.L_893:


//--------------------- .nv.info._ZN6thrust24THRUST_300001_SM_1000_NS8cuda_cub4core6detail13_kernel_agentINS1_15__reduce_by_key16ReduceByKeyAgentINS0_6detail15normal_iteratorINS0_10device_ptrIiEEEENS8_INS9_IfEEEESB_SD_N4cuda3std3__48equal_toIiEENSG_4plusIfEEPiiEEJSB_SD_SB_SD_SL_N3cub18CUB_300001_SM_100024ReduceByKeyScanTileStateIfiLb1EEESI_SK_iiEEEvDpT0_ --------------------------
	.section	.nv.info._ZN6thrust24THRUST_300001_SM_1000_NS8cuda_cub4core6detail13_kernel_agentINS1_15__reduce_by_key16ReduceByKeyAgentINS0_6detail15normal_iteratorINS0_10device_ptrIiEEEENS8_INS9_IfEEEESB_SD_N4cuda3std3__48equal_toIiEENSG_4plusIfEEPiiEEJSB_SD_SB_SD_SL_N3cub18CUB_300001_SM_100024ReduceByKeyScanTileStateIfiLb1EEESI_SK_iiEEEvDpT0_,"",@"SHT_CUDA_INFO"
	.sectionflags	@""
	.align	4


	//----- nvinfo : EIATTR_CUDA_API_VERSION
	.align		4
        /*0000*/ 	.byte	0x04, 0x37
        /*0002*/ 	.short	(.L_895 - .L_894)
.L_894:
        /*0004*/ 	.word	0x00000082


	//----- nvinfo : EIATTR_KPARAM_INFO
	.align		4
.L_895:
        /*0008*/ 	.byte	0x04, 0x17
        /*000a*/ 	.short	(.L_897 - .L_896)
.L_896:
        /*000c*/ 	.word	0x00000000
        /*0010*/ 	.short	0x0009
        /*0012*/ 	.short	0x0038
        /*0014*/ 	.byte	0x00, 0xf0, 0x11, 0x00


	//----- nvinfo : EIATTR_KPARAM_INFO
	.align		4
.L_897:
        /*0018*/ 	.byte	0x04, 0x17
        /*001a*/ 	.short	(.L_899 - .L_898)
.L_898:
        /*001c*/ 	.word	0x00000000
        /*0020*/ 	.short	0x0008
        /*0022*/ 	.short	0x0034
        /*0024*/ 	.byte	0x00, 0xf0, 0x11, 0x00


	//----- nvinfo : EIATTR_KPARAM_INFO
	.align		4
.L_899:
        /*0028*/ 	.byte	0x04, 0x17
        /*002a*/ 	.short	(.L_901 - .L_900)
.L_900:
        /*002c*/ 	.word	0x00000000
        /*0030*/ 	.short	0x0007
        /*0032*/ 	.short	0x0031
        /*0034*/ 	.byte	0x00, 0xf0, 0x05, 0x00


	//----- nvinfo : EIATTR_KPARAM_INFO
	.align		4
.L_901:
        /*0038*/ 	.byte	0x04, 0x17
        /*003a*/ 	.short	(.L_903 - .L_902)
.L_902:
        /*003c*/ 	.word	0x00000000
        /*0040*/ 	.short	0x0006
        /*0042*/ 	.short	0x0030
        /*0044*/ 	.byte	0x00, 0xf0, 0x05, 0x00


	//----- nvinfo : EIATTR_KPARAM_INFO
	.align		4
.L_903:
        /*0048*/ 	.byte	0x04, 0x17
        /*004a*/ 	.short	(.L_905 - .L_904)
.L_904:
        /*004c*/ 	.word	0x00000000
        /*0050*/ 	.short	0x0005
        /*0052*/ 	.short	0x0028
        /*0054*/ 	.byte	0x00, 0xf0, 0x21, 0x00


	//----- nvinfo : EIATTR_KPARAM_INFO
	.align		4
.L_905:
        /*0058*/ 	.byte	0x04, 0x17
        /*005a*/ 	.short	(.L_907 - .L_906)
.L_906:
        /*005c*/ 	.word	0x00000000
        /*0060*/ 	.short	0x0004
        /*0062*/ 	.short	0x0020
        /*0064*/ 	.byte	0x00, 0xf5, 0x21, 0x00


	//----- nvinfo : EIATTR_KPARAM_INFO
	.align		4
.L_907:
        /*0068*/ 	.byte	0x04, 0x17
        /*006a*/ 	.short	(.L_909 - .L_908)
.L_908:
        /*006c*/ 	.word	0x00000000
        /*0070*/ 	.short	0x0003
        /*0072*/ 	.short	0x0018
        /*0074*/ 	.byte	0x00, 0xf0, 0x21, 0x00


	//----- nvinfo : EIATTR_KPARAM_INFO
	.align		4
.L_909:
        /*0078*/ 	.byte	0x04, 0x17
        /*007a*/ 	.short	(.L_911 - .L_910)
.L_910:
        /*007c*/ 	.word	0x00000000
        /*0080*/ 	.short	0x0002
        /*0082*/ 	.short	0x0010
        /*0084*/ 	.byte	0x00, 0xf0, 0x21, 0x00


	//----- nvinfo : EIATTR_KPARAM_INFO
	.align		4
.L_911:
        /*0088*/ 	.byte	0x04, 0x17
        /*008a*/ 	.short	(.L_913 - .L_912)
.L_912:
        /*008c*/ 	.word	0x00000000
        /*0090*/ 	.short	0x0001
        /*0092*/ 	.short	0x0008
        /*0094*/ 	.byte	0x00, 0xf0, 0x21, 0x00


	//----- nvinfo : EIATTR_KPARAM_INFO
	.align		4
.L_913:
        /*0098*/ 	.byte	0x04, 0x17
        /*009a*/ 	.short	(.L_915 - .L_914)
.L_914:
        /*009c*/ 	.word	0x00000000
        /*00a0*/ 	.short	0x0000
        /*00a2*/ 	.short	0x0000
        /*00a4*/ 	.byte	0x00, 0xf0, 0x21, 0x00


	//----- nvinfo : EIATTR_SPARSE_MMA_MASK
	.align		4
.L_915:
        /*00a8*/ 	.byte	0x03, 0x50
        /*00aa*/ 	.short	0x0000


	//----- nvinfo : EIATTR_MAXREG_COUNT
	.align		4
        /*00ac*/ 	.byte	0x03, 0x1b
        /*00ae*/ 	.short	0x00ff


	//----- nvinfo : EIATTR_NUM_BARRIERS
	.align		4
        /*00b0*/ 	.byte	0x02, 0x4c
        /*00b2*/ 	.byte	0x01
	.zero		1


	//----- nvinfo : EIATTR_MERCURY_ISA_VERSION
	.align		4
        /*00b4*/ 	.byte	0x03, 0x5f
        /*00b6*/ 	.short	0x0101


	//----- nvinfo : EIATTR_COOP_GROUP_MASK_REGIDS
	.align		4
        /*00b8*/ 	.byte	0x04, 0x29
        /*00ba*/ 	.short	(.L_917 - .L_916)


	//   ....[0]....
.L_916:
        /*00bc*/ 	.word	0xffffffff


	//   ....[1]....
        /*00c0*/ 	.word	0xffffffff


	//   ....[2]....
        /*00c4*/ 	.word	0xffffffff


	//   ....[3]....
        /*00c8*/ 	.word	0xffffffff


	//   ....[4]....
        /*00cc*/ 	.word	0xffffffff


	//   ....[5]....
        /*00d0*/ 	.word	0xffffffff


	//   ....[6]....
        /*00d4*/ 	.word	0xffffffff


	//   ....[7]....
        /*00d8*/ 	.word	0xffffffff


	//   ....[8]....
        /*00dc*/ 	.word	0xffffffff


	//   ....[9]....
        /*00e0*/ 	.word	0xffffffff


	//   ....[10]....
        /*00e4*/ 	.word	0xffffffff


	//   ....[11]....
        /*00e8*/ 	.word	0xffffffff


	//   ....[12]....
        /*00ec*/ 	.word	0xffffffff


	//   ....[13]....
        /*00f0*/ 	.word	0xffffffff


	//   ....[14]....
        /*00f4*/ 	.word	0xffffffff


	//   ....[15]....
        /*00f8*/ 	.word	0xffffffff


	//   ....[16]....
        /*00fc*/ 	.word	0xffffffff


	//   ....[17]....
        /*0100*/ 	.word	0xffffffff


	//   ....[18]....
        /*0104*/ 	.word	0xffffffff


	//   ....[19]....
        /*0108*/ 	.word	0xffffffff


	//   ....[20]....
        /*010c*/ 	.word	0xffffffff


	//   ....[21]....
        /*0110*/ 	.word	0xffffffff


	//   ....[22]....
        /*0114*/ 	.word	0xffffffff


	//   ....[23]....
        /*0118*/ 	.word	0xffffffff


	//   ....[24]....
        /*011c*/ 	.word	0xffffffff


	//   ....[25]....
        /*0120*/ 	.word	0xffffffff


	//   ....[26]....
        /*0124*/ 	.word	0xffffffff


	//   ....[27]....
        /*0128*/ 	.word	0xffffffff


	//   ....[28]....
        /*012c*/ 	.word	0xffffffff


	//   ....[29]....
        /*0130*/ 	.word	0xffffffff


	//   ....[30]....
        /*0134*/ 	.word	0xffffffff


	//   ....[31]....
        /*0138*/ 	.word	0xffffffff


	//   ....[32]....
        /*013c*/ 	.word	0xffffffff


	//   ....[33]....
        /*0140*/ 	.word	0xffffffff


	//   ....[34]....
        /*0144*/ 	.word	0xffffffff


	//   ....[35]....
        /*0148*/ 	.word	0xffffffff


	//   ....[36]....
        /*014c*/ 	.word	0xffffffff


	//   ....[37]....
        /*0150*/ 	.word	0xffffffff


	//   ....[38]....
        /*0154*/ 	.word	0xffffffff


	//   ....[39]....
        /*0158*/ 	.word	0xffffffff


	//   ....[40]....
        /*015c*/ 	.word	0xffffffff


	//   ....[41]....
        /*0160*/ 	.word	0xffffffff


	//   ....[42]....
        /*0164*/ 	.word	0xffffffff


	//   ....[43]....
        /*0168*/ 	.word	0xffffffff


	//   ....[44]....
        /*016c*/ 	.word	0xffffffff


	//   ....[45]....
        /*0170*/ 	.word	0xffffffff


	//   ....[46]....
        /*0174*/ 	.word	0xffffffff


	//   ....[47]....
        /*0178*/ 	.word	0xffffffff


	//   ....[48]....
        /*017c*/ 	.word	0xffffffff


	//   ....[49]....
        /*0180*/ 	.word	0xffffffff


	//   ....[50]....
        /*0184*/ 	.word	0xffffffff


	//   ....[51]....
        /*0188*/ 	.word	0xffffffff


	//   ....[52]....
        /*018c*/ 	.word	0xffffffff


	//   ....[53]....
        /*0190*/ 	.word	0xffffffff


	//   ....[54]....
        /*0194*/ 	.word	0xffffffff


	//   ....[55]....
        /*0198*/ 	.word	0xffffffff


	//   ....[56]....
        /*019c*/ 	.word	0xffffffff


	//   ....[57]....
        /*01a0*/ 	.word	0xffffffff


	//   ....[58]....
        /*01a4*/ 	.word	0xffffffff


	//   ....[59]....
        /*01a8*/ 	.word	0xffffffff


	//   ....[60]....
        /*01ac*/ 	.word	0xffffffff


	//   ....[61]....
        /*01b0*/ 	.word	0xffffffff


	//   ....[62]....
        /*01b4*/ 	.word	0xffffffff


	//   ....[63]....
        /*01b8*/ 	.word	0xffffffff


	//   ....[64]....
        /*01bc*/ 	.word	0xffffffff


	//   ....[65]....
        /*01c0*/ 	.word	0xffffffff


	//   ....[66]....
        /*01c4*/ 	.word	0xffffffff


	//   ....[67]....
        /*01c8*/ 	.word	0xffffffff


	//   ....[68]....
        /*01cc*/ 	.word	0xffffffff


	//   ....[69]....
        /*01d0*/ 	.word	0xffffffff


	//   ....[70]....
        /*01d4*/ 	.word	0xffffffff


	//   ....[71]....
        /*01d8*/ 	.word	0xffffffff


	//   ....[72]....
        /*01dc*/ 	.word	0xffffffff


	//   ....[73]....
        /*01e0*/ 	.word	0xffffffff


	//   ....[74]....
        /*01e4*/ 	.word	0xffffffff


	//   ....[75]....
        /*01e8*/ 	.word	0xffffffff


	//   ....[76]....
        /*01ec*/ 	.word	0xffffffff


	//   ....[77]....
        /*01f0*/ 	.word	0xffffffff


	//   ....[78]....
        /*01f4*/ 	.word	0xffffffff


	//   ....[79]....
        /*01f8*/ 	.word	0xffffffff


	//   ....[80]....
        /*01fc*/ 	.word	0xffffffff


	//   ....[81]....
        /*0200*/ 	.word	0xffffffff


	//   ....[82]....
        /*0204*/ 	.word	0xffffffff


	//   ....[83]....
        /*0208*/ 	.word	0xffffffff


	//   ....[84]....
        /*020c*/ 	.word	0xffffffff


	//   ....[85]....
        /*0210*/ 	.word	0xffffffff


	//   ....[86]....
        /*0214*/ 	.word	0xffffffff


	//   ....[87]....
        /*0218*/ 	.word	0xffffffff


	//   ....[88]....
        /*021c*/ 	.word	0xffffffff


	//   ....[89]....
        /*0220*/ 	.word	0xffffffff


	//   ....[90]....
        /*0224*/ 	.word	0xffffffff


	//   ....[91]....
        /*0228*/ 	.word	0xffffffff


	//   ....[92]....
        /*022c*/ 	.word	0xffffffff


	//   ....[93]....
        /*0230*/ 	.word	0xffffffff


	//   ....[94]....
        /*0234*/ 	.word	0xffffffff


	//   ....[95]....
        /*0238*/ 	.word	0xffffffff


	//   ....[96]....
        /*023c*/ 	.word	0xffffffff


	//   ....[97]....
        /*0240*/ 	.word	0xffffffff


	//   ....[98]....
        /*0244*/ 	.word	0xffffffff


	//   ....[99]....
        /*0248*/ 	.word	0xffffffff


	//   ....[100]....
        /*024c*/ 	.word	0xffffffff


	//   ....[101]....
        /*0250*/ 	.word	0xffffffff


	//   ....[102]....
        /*0254*/ 	.word	0xffffffff


	//   ....[103]....
        /*0258*/ 	.word	0xffffffff


	//   ....[104]....
        /*025c*/ 	.word	0xffffffff


	//   ....[105]....
        /*0260*/ 	.word	0xffffffff


	//   ....[106]....
        /*0264*/ 	.word	0xffffffff


	//   ....[107]....
        /*0268*/ 	.word	0xffffffff


	//   ....[108]....
        /*026c*/ 	.word	0x05000014


	//   ....[109]....
        /*0270*/ 	.word	0x05000014


	//   ....[110]....
        /*0274*/ 	.word	0x05000014


	//   ....[111]....
        /*0278*/ 	.word	0x05000014


	//   ....[112]....
        /*027c*/ 	.word	0x05000014


	//   ....[113]....
        /*0280*/ 	.word	0x05000014


	//   ....[114]....
        /*0284*/ 	.word	0x05000014


	//   ....[115]....
        /*0288*/ 	.word	0x05000014


	//   ....[116]....
        /*028c*/ 	.word	0x05000014


	//   ....[117]....
        /*0290*/ 	.word	0x05000014


	//   ....[118]....
        /*0294*/ 	.word	0x05000014


	//   ....[119]....
        /*0298*/ 	.word	0x05000014


	//   ....[120]....
        /*029c*/ 	.word	0x05000014


	//   ....[121]....
        /*02a0*/ 	.word	0x05000014


	//   ....[122]....
        /*02a4*/ 	.word	0x05000014


	//   ....[123]....
        /*02a8*/ 	.word	0x05000014


	//   ....[124]....
        /*02ac*/ 	.word	0x05000014


	//   ....[125]....
        /*02b0*/ 	.word	0x05000014


	//   ....[126]....
        /*02b4*/ 	.word	0x05000014


	//   ....[127]....
        /*02b8*/ 	.word	0x05000014


	//   ....[128]....
        /*02bc*/ 	.word	0x05000014


	//   ....[129]....
        /*02c0*/ 	.word	0x05000014


	//   ....[130]....
        /*02c4*/ 	.word	0x05000014


	//   ....[131]....
        /*02c8*/ 	.word	0x05000014


	//   ....[132]....
        /*02cc*/ 	.word	0x05000014


	//   ....[133]....
        /*02d0*/ 	.word	0x05000014


	//   ....[134]....
        /*02d4*/ 	.word	0x05000014


	//   ....[135]....
        /*02d8*/ 	.word	0x05000014


	//   ....[136]....
        /*02dc*/ 	.word	0x05000014


	//   ....[137]....
        /*02e0*/ 	.word	0x05000014


	//   ....[138]....
        /*02e4*/ 	.word	0x05000014


	//   ....[139]....
        /*02e8*/ 	.word	0x05000014


	//   ....[140]....
        /*02ec*/ 	.word	0x05000014


	//   ....[141]....
        /*02f0*/ 	.word	0x05000014


	//   ....[142]....
        /*02f4*/ 	.word	0x05000014


	//   ....[143]....
        /*02f8*/ 	.word	0x05000014


	//   ....[144]....
        /*02fc*/ 	.word	0x05000014


	//   ....[145]....
        /*0300*/ 	.word	0x05000014


	//   ....[146]....
        /*0304*/ 	.word	0x05000014


	//   ....[147]....
        /*0308*/ 	.word	0x05000014


	//   ....[148]....
        /*030c*/ 	.word	0x05000014


	//   ....[149]....
        /*0310*/ 	.word	0x05000014


	//   ....[150]....
        /*0314*/ 	.word	0x05000014


	//   ....[151]....
        /*0318*/ 	.word	0x05000014


	//   ....[152]....
        /*031c*/ 	.word	0x05000014


	//   ....[153]....
        /*0320*/ 	.word	0x05000014


	//   ....[154]....
        /*0324*/ 	.word	0x05000014


	//   ....[155]....
        /*0328*/ 	.word	0x05000014


	//   ....[156]....
        /*032c*/ 	.word	0x05000014


	//   ....[157]....
        /*0330*/ 	.word	0x05000014


	//   ....[158]....
        /*0334*/ 	.word	0x05000014


	//   ....[159]....
        /*0338*/ 	.word	0x05000014


	//----- nvinfo : EIATTR_COOP_GROUP_INSTR_OFFSETS
	.align		4
.L_917:
        /*033c*/ 	.byte	0x04, 0x28
        /*033e*/ 	.short	(.L_919 - .L_918)


	//   ....[0]....
.L_918:
        /*0340*/ 	.word	0x000003b0


	//   ....[1]....
        /*0344*/ 	.word	0x00000550


	//   ....[2]....
        /*0348*/ 	.word	0x00000860


	//   ....[3]....
        /*034c*/ 	.word	0x000008a0


	//   ....[4]....
        /*0350*/ 	.word	0x000008e0


	//   ....[5]....
        /*0354*/ 	.word	0x00000940


	//   ....[6]....
        /*0358*/ 	.word	0x00000950


	//   ....[7]....
        /*035c*/ 	.word	0x000009a0


	//   ....[8]....
        /*0360*/ 	.word	0x000009e0


	//   ....[9]....
        /*0364*/ 	.word	0x00000a40


	//   ....[10]....
        /*0368*/ 	.word	0x00000a50


	//   ....[11]....
        /*036c*/ 	.word	0x00000aa0


	//   ....[12]....
        /*0370*/ 	.word	0x00000c70


	//   ....[13]....
        /*0374*/ 	.word	0x00000cf0


	//   ....[14]....
        /*0378*/ 	.word	0x000024d0


	//   ....[15]....
        /*037c*/ 	.word	0x00002640


	//   ....[16]....
        /*0380*/ 	.word	0x000029b0


	//   ....[17]....
        /*0384*/ 	.word	0x000029d0


	//   ....[18]....
        /*0388*/ 	.word	0x00002a50


	//   ....[19]....
        /*038c*/ 	.word	0x00002a70


	//   ....[20]....
        /*0390*/ 	.word	0x00002ad0


	//   ....[21]....
        /*0394*/ 	.word	0x00002af0


	//   ....[22]....
        /*0398*/ 	.word	0x00002b50


	//   ....[23]....
        /*039c*/ 	.word	0x00002b70


	//   ....[24]....
        /*03a0*/ 	.word	0x00002bd0


	//   ....[25]....
        /*03a4*/ 	.word	0x00002bf0


	//   ....[26]....
        /*03a8*/ 	.word	0x00002c80


	//   ....[27]....
        /*03ac*/ 	.word	0x00002d20


	//   ....[28]....
        /*03b0*/ 	.word	0x00003180


	//   ....[29]....
        /*03b4*/ 	.word	0x000031f0


	//   ....[30]....
        /*03b8*/ 	.word	0x00003290


	//   ....[31]....
        /*03bc*/ 	.word	0x000032b0


	//   ....[32]....
        /*03c0*/ 	.word	0x00003320


	//   ....[33]....
        /*03c4*/ 	.word	0x00003350


	//   ....[34]....
        /*03c8*/ 	.word	0x000033a0


	//   ....[35]....
        /*03cc*/ 	.word	0x000033e0


	//   ....[36]....
        /*03d0*/ 	.word	0x00003430


	//   ....[37]....
        /*03d4*/ 	.word	0x00003470


	//   ....[38]....
        /*03d8*/ 	.word	0x000034c0


	//   ....[39]....
        /*03dc*/ 	.word	0x000034f0


	//   ....[40]....
        /*03e0*/ 	.word	0x00003540


	//   ....[41]....
        /*03e4*/ 	.word	0x00003630


	//   ....[42]....
        /*03e8*/ 	.word	0x00003690


	//   ....[43]....
        /*03ec*/ 	.word	0x00003720


	//   ....[44]....
        /*03f0*/ 	.word	0x00003740


	//   ....[45]....
        /*03f4*/ 	.word	0x000037b0


	//   ....[46]....
        /*03f8*/ 	.word	0x000037e0


	//   ....[47]....
        /*03fc*/ 	.word	0x00003840


	//   ....[48]....
        /*0400*/ 	.word	0x00003870


	//   ....[49]....
        /*0404*/ 	.word	0x000038d0


	//   ....[50]....
        /*0408*/ 	.word	0x00003900


	//   ....[51]....
        /*040c*/ 	.word	0x00003970


	//   ....[52]....
        /*0410*/ 	.word	0x00003990


	//   ....[53]....
        /*0414*/ 	.word	0x000039b0


	//   ....[54]....
        /*0418*/ 	.word	0x00005570


	//   ....[55]....
        /*041c*/ 	.word	0x000056c0


	//   ....[56]....
        /*0420*/ 	.word	0x00005b80


	//   ....[57]....
        /*0424*/ 	.word	0x00005be0


	//   ....[58]....
        /*0428*/ 	.word	0x00005c10


	//   ....[59]....
        /*042c*/ 	.word	0x00005c80


	//   ....[60]....
        /*0430*/ 	.word	0x00005c90


	//   ....[61]....
        /*0434*/ 	.word	0x00005cc0


	//   ....[62]....
        /*0438*/ 	.word	0x00005d20


	//   ....[63]....
        /*043c*/ 	.word	0x00005d80


	//   ....[64]....
        /*0440*/ 	.word	0x00005da0


	//   ....[65]....
        /*0444*/ 	.word	0x00005de0


	//   ....[66]....
        /*0448*/ 	.word	0x000060a0


	//   ....[67]....
        /*044c*/ 	.word	0x00006150


	//   ....[68]....
        /*0450*/ 	.word	0x00007b90


	//   ....[69]....
        /*0454*/ 	.word	0x00007ce0


	//   ....[70]....
        /*0458*/ 	.word	0x00008180


	//   ....[71]....
        /*045c*/ 	.word	0x00008190


	//   ....[72]....
        /*0460*/ 	.word	0x00008200


	//   ....[73]....
        /*0464*/ 	.word	0x00008210


	//   ....[74]....
        /*0468*/ 	.word	0x00008280


	//   ....[75]....
        /*046c*/ 	.word	0x00008290


	//   ....[76]....
        /*0470*/ 	.word	0x00008300


	//   ....[77]....
        /*0474*/ 	.word	0x00008310


	//   ....[78]....
        /*0478*/ 	.word	0x00008380


	//   ....[79]....
        /*047c*/ 	.word	0x00008390


	//   ....[80]....
        /*0480*/ 	.word	0x00008550


	//   ....[81]....
        /*0484*/ 	.word	0x00008680


	//   ....[82]....
        /*0488*/ 	.word	0x00008970


	//   ....[83]....
        /*048c*/ 	.word	0x000089e0


	//   ....[84]....
        /*0490*/ 	.word	0x00008a50


	//   ....[85]....
        /*0494*/ 	.word	0x00008a70


	//   ....[86]....
        /*0498*/ 	.word	0x00008ae0


	//   ....[87]....
        /*049c*/ 	.word	0x00008b10


	//   ....[88]....
        /*04a0*/ 	.word	0x00008b60


	//   ....[89]....
        /*04a4*/ 	.word	0x00008ba0


	//   ....[90]....
        /*04a8*/ 	.word	0x00008bf0


	//   ....[91]....
        /*04ac*/ 	.word	0x00008c30


	//   ....[92]....
        /*04b0*/ 	.word	0x00008c90


	//   ....[93]....
        /*04b4*/ 	.word	0x00008cc0


	//   ....[94]....
        /*04b8*/ 	.word	0x00008d10


	//   ....[95]....
        /*04bc*/ 	.word	0x00008e30


	//   ....[96]....
        /*04c0*/ 	.word	0x00008e90


	//   ....[97]....
        /*04c4*/ 	.word	0x00008f10


	//   ....[98]....
        /*04c8*/ 	.word	0x00008f30


	//   ....[99]....
        /*04cc*/ 	.word	0x00008fb0


	//   ....[100]....
        /*04d0*/ 	.word	0x00008fd0


	//   ....[101]....
        /*04d4*/ 	.word	0x00009030


	//   ....[102]....
        /*04d8*/ 	.word	0x00009060


	//   ....[103]....
        /*04dc*/ 	.word	0x000090b0


	//   ....[104]....
        /*04e0*/ 	.word	0x000090f0


	//   ....[105]....
        /*04e4*/ 	.word	0x00009150


	//   ....[106]....
        /*04e8*/ 	.word	0x00009180


	//   ....[107]....
        /*04ec*/ 	.word	0x000091a0


	//   ....[108]....
        /*04f0*/ 	.word	0x0000a990


	//   ....[109]....
        /*04f4*/ 	.word	0x0000aa40


	//   ....[110]....
        /*04f8*/ 	.word	0x0000ab30


	//   ....[111]....
        /*04fc*/ 	.word	0x0000ab80


	//   ....[112]....
        /*0500*/ 	.word	0x0000ac50


	//   ....[113]....
        /*0504*/ 	.word	0x0000aca0


	//   ....[114]....
        /*0508*/ 	.word	0x0000ad60


	//   ....[115]....
        /*050c*/ 	.word	0x0000adb0


	//   ....[116]....
        /*0510*/ 	.word	0x0000ae70


	//   ....[117]....
        /*0514*/ 	.word	0x0000aec0


	//   ....[118]....
        /*0518*/ 	.word	0x0000af80


	//   ....[119]....
        /*051c*/ 	.word	0x0000afd0


	//   ....[120]....
        /*0520*/ 	.word	0x0000b000


	//   ....[121]....
        /*0524*/ 	.word	0x0000b110


	//   ....[122]....
        /*0528*/ 	.word	0x0000b1b0


	//   ....[123]....
        /*052c*/ 	.word	0x0000b290


	//   ....[124]....
        /*0530*/ 	.word	0x0000b2e0


	//   ....[125]....
        /*0534*/ 	.word	0x0000b3c0


	//   ....[126]....
        /*0538*/ 	.word	0x0000b420


	//   ....[127]....
        /*053c*/ 	.word	0x0000b490


	//   ....[128]....
        /*0540*/ 	.word	0x0000b540


	//   ....[129]....
        /*0544*/ 	.word	0x0000b5a0


	//   ....[130]....
        /*0548*/ 	.word	0x0000b630


	//   ....[131]....
        /*054c*/ 	.word	0x0000b6b0


	//   ....[132]....
        /*0550*/ 	.word	0x0000b740


	//   ....[133]....
        /*0554*/ 	.word	0x0000b770


	//   ....[134]....
        /*0558*/ 	.word	0x0000b860


	//   ....[135]....
        /*055c*/ 	.word	0x0000b910


	//   ....[136]....
        /*0560*/ 	.word	0x0000b9e0


	//   ....[137]....
        /*0564*/ 	.word	0x0000ba30


	//   ....[138]....
        /*0568*/ 	.word	0x0000bb10


	//   ....[139]....
        /*056c*/ 	.word	0x0000bb60


	//   ....[140]....
        /*0570*/ 	.word	0x0000bc10


	//   ....[141]....
        /*0574*/ 	.word	0x0000bc70


	//   ....[142]....
        /*0578*/ 	.word	0x0000bcf0


	//   ....[143]....
        /*057c*/ 	.word	0x0000bd90


	//   ....[144]....
        /*0580*/ 	.word	0x0000be00


	//   ....[145]....
        /*0584*/ 	.word	0x0000be80


	//   ....[146]....
        /*0588*/ 	.word	0x0000beb0


	//   ....[147]....
        /*058c*/ 	.word	0x0000bfd0


	//   ....[148]....
        /*0590*/ 	.word	0x0000c070


	//   ....[149]....
        /*0594*/ 	.word	0x0000c150


	//   ....[150]....
        /*0598*/ 	.word	0x0000c1a0


	//   ....[151]....
        /*059c*/ 	.word	0x0000c280


	//   ....[152]....
        /*05a0*/ 	.word	0x0000c2d0


	//   ....[153]....
        /*05a4*/ 	.word	0x0000c370


	//   ....[154]....
        /*05a8*/ 	.word	0x0000c400


	//   ....[155]....
        /*05ac*/ 	.word	0x0000c460


	//   ....[156]....
        /*05b0*/ 	.word	0x0000c4f0


	//   ....[157]....
        /*05b4*/ 	.word	0x0000c570


	//   ....[158]....
        /*05b8*/ 	.word	0x0000c5f0


	//   ....[159]....
        /*05bc*/ 	.word	0x0000c620


	//----- nvinfo : EIATTR_VRC_CTA_INIT_COUNT
	.align		4
.L_919:
        /*05c0*/ 	.byte	0x02, 0x4a
	.zero		1
	.zero		1


	//----- nvinfo : EIATTR_EXIT_INSTR_OFFSETS
	.align		4
        /*05c4*/ 	.byte	0x04, 0x1c
        /*05c6*/ 	.short	(.L_921 - .L_920)


	//   ....[0]....
.L_920:
        /*05c8*/ 	.word	0x000012a0


	//   ....[1]....
        /*05cc*/ 	.word	0x00001540


	//   ....[2]....
        /*05d0*/ 	.word	0x00001cc0


	//   ....[3]....
        /*05d4*/ 	.word	0x00001d90


	//   ....[4]....
        /*05d8*/ 	.word	0x00002120


	//   ....[5]....
        /*05dc*/ 	.word	0x00002190


	//   ....[6]....
        /*05e0*/ 	.word	0x00004130


	//   ....[7]....
        /*05e4*/ 	.word	0x00004300


	//   ....[8]....
        /*05e8*/ 	.word	0x00004ac0


	//   ....[9]....
        /*05ec*/ 	.word	0x00004bb0


	//   ....[10]....
        /*05f0*/ 	.word	0x00004f50


	//   ....[11]....
        /*05f4*/ 	.word	0x00004fc0


	//   ....[12]....
        /*05f8*/ 	.word	0x00004fe0


	//   ....[13]....
        /*05fc*/ 	.word	0x00007510


	//   ....[14]....
        /*0600*/ 	.word	0x000075c0


	//   ....[15]....
        /*0604*/ 	.word	0x0000a890


	//   ....[16]....
        /*0608*/ 	.word	0x0000a940


	//----- nvinfo : EIATTR_MAX_THREADS
	.align		4
.L_921:
        /*060c*/ 	.byte	0x04, 0x05
        /*060e*/ 	.short	(.L_923 - .L_922)
.L_922:
        /*0610*/ 	.word	0x00000100
        /*0614*/ 	.word	0x00000001
        /*0618*/ 	.word	0x00000001


	//----- nvinfo : EIATTR_CRS_STACK_SIZE
	.align		4
.L_923:
        /*061c*/ 	.byte	0x04, 0x1e
        /*061e*/ 	.short	(.L_925 - .L_924)
.L_924:
        /*0620*/ 	.word	0x00000000


	//----- nvinfo : EIATTR_CBANK_PARAM_SIZE
	.align		4
.L_925:
        /*0624*/ 	.byte	0x03, 0x19
        /*0626*/ 	.short	0x003c


	//----- nvinfo : EIATTR_PARAM_CBANK
	.align		4
        /*0628*/ 	.byte	0x04, 0x0a
        /*062a*/ 	.short	(.L_927 - .L_926)
	.align		4
.L_926:
        /*062c*/ 	.word	index@(.nv.constant0._ZN6thrust24THRUST_300001_SM_1000_NS8cuda_cub4core6detail13_kernel_agentINS1_15__reduce_by_key16ReduceByKeyAgentINS0_6detail15normal_iteratorINS0_10device_ptrIiEEEENS8_INS9_IfEEEESB_SD_N4cuda3std3__48equal_toIiEENSG_4plusIfEEPiiEEJSB_SD_SB_SD_SL_N3cub18CUB_300001_SM_100024ReduceByKeyScanTileStateIfiLb1EEESI_SK_iiEEEvDpT0_)
        /*0630*/ 	.short	0x0380
        /*0632*/ 	.short	0x003c


	//----- nvinfo : EIATTR_SW_WAR
	.align		4
.L_927:
        /*0634*/ 	.byte	0x04, 0x36
        /*0636*/ 	.short	(.L_929 - .L_928)
.L_928:
        /*0638*/ 	.word	0x00000008
.L_929:


//--------------------- .nv.info._ZN6thrust24THRUST_300001_SM_1000_NS8cuda_cub4core6detail13_kernel_agentINS1_15__reduce_by_key9InitAgentIN3cub18CUB_300001_SM_100024ReduceByKeyScanTileStateIfiLb1EEEiPiEEJSA_iSB_EEEvDpT0_ --------------------------
	.section	.nv.info._ZN6thrust24THRUST_300001_SM_1000_NS8cuda_cub4core6detail13_kernel_agentINS1_15__reduce_by_key9InitAgentIN3cub18CUB_300001_SM_100024ReduceByKeyScanTileStateIfiLb1EEEiPiEEJSA_iSB_EEEvDpT0_,"",@"SHT_CUDA_INFO"
	.sectionflags	@""
	.align	4


	//----- nvinfo : EIATTR_CUDA_API_VERSION
	.align		4
        /*0000*/ 	.byte	0x04, 0x37
        /*0002*/ 	.short	(.L_931 - .L_930)
.L_930:
        /*0004*/ 	.word	0x00000082


	//----- nvinfo : EIATTR_KPARAM_INFO
	.align		4
.L_931:
        /*0008*/ 	.byte	0x04, 0x17
        /*000a*/ 	.short	(.L_933 - .L_932)
.L_932:
        /*000c*/ 	.word	0x00000000
        /*0010*/ 	.short	0x0002
        /*0012*/ 	.short	0x0010
        /*0014*/ 	.byte	0x00, 0xf5, 0x21, 0x00


	//----- nvinfo : EIATTR_KPARAM_INFO
	.align		4
.L_933:
        /*0018*/ 	.byte	0x04, 0x17
        /*001a*/ 	.short	(.L_935 - .L_934)
.L_934:
        /*001c*/ 	.word	0x00000000
        /*0020*/ 	.short	0x0001
        /*0022*/ 	.short	0x0008
        /*0024*/ 	.byte	0x00, 0xf0, 0x11, 0x00


	//----- nvinfo : EIATTR_KPARAM_INFO
	.align		4
.L_935:
        /*0028*/ 	.byte	0x04, 0x17
        /*002a*/ 	.short	(.L_937 - .L_936)
.L_936:
        /*002c*/ 	.word	0x00000000
        /*0030*/ 	.short	0x0000
        /*0032*/ 	.short	0x0000
        /*0034*/ 	.byte	0x00, 0xf0, 0x21, 0x00


	//----- nvinfo : EIATTR_SPARSE_MMA_MASK
	.align		4
.L_937:
        /*0038*/ 	.byte	0x03, 0x50
        /*003a*/ 	.short	0x0000


	//----- nvinfo : EIATTR_MAXREG_COUNT
	.align		4
        /*003c*/ 	.byte	0x03, 0x1b
        /*003e*/ 	.short	0x00ff


	//----- nvinfo : EIATTR_MERCURY_ISA_VERSION
	.align		4
        /*0040*/ 	.byte	0x03, 0x5f
        /*0042*/ 	.short	0x0101


	//----- nvinfo : EIATTR_VRC_CTA_INIT_COUNT
	.align		4
        /*0044*/ 	.byte	0x02, 0x4a
	.zero		1
	.zero		1


	//----- nvinfo : EIATTR_EXIT_INSTR_OFFSETS
	.align		4
        /*0048*/ 	.byte	0x04, 0x1c
        /*004a*/ 	.short	(.L_939 - .L_938)


	//   ....[0]....
.L_938:
        /*004c*/ 	.word	0x00000140


	//   ....[1]....
        /*0050*/ 	.word	0x00000170


	//----- nvinfo : EIATTR_MAX_THREADS
	.align		4
.L_939:
        /*0054*/ 	.byte	0x04, 0x05
        /*0056*/ 	.short	(.L_941 - .L_940)
.L_940:
        /*0058*/ 	.word	0x00000080
        /*005c*/ 	.word	0x00000001
        /*0060*/ 	.word	0x00000001


	//----- nvinfo : EIATTR_CBANK_PARAM_SIZE
	.align		4
.L_941:
        /*0064*/ 	.byte	0x03, 0x19
        /*0066*/ 	.short	0x0018


	//----- nvinfo : EIATTR_PARAM_CBANK
	.align		4
        /*0068*/ 	.byte	0x04, 0x0a
        /*006a*/ 	.short	(.L_943 - .L_942)
	.align		4
.L_942:
        /*006c*/ 	.word	index@(.nv.constant0._ZN6thrust24THRUST_300001_SM_1000_NS8cuda_cub4core6detail13_kernel_agentINS1_15__reduce_by_key9InitAgentIN3cub18CUB_300001_SM_100024ReduceByKeyScanTileStateIfiLb1EEEiPiEEJSA_iSB_EEEvDpT0_)
        /*0070*/ 	.short	0x0380
        /*0072*/ 	.short	0x0018


	//----- nvinfo : EIATTR_SW_WAR
	.align		4
.L_943:
        /*0074*/ 	.byte	0x04, 0x36
        /*0076*/ 	.short	(.L_945 - .L_944)
.L_944:
        /*0078*/ 	.word	0x00000008
.L_945:


//--------------------- .nv.info._Z11mapFunctionPiPfS0_S0_S0_ --------------------------
	.section	.nv.info._Z11mapFunctionPiPfS0_S0_S0_,"",@"SHT_CUDA_INFO"
	.sectionflags	@""
	.align	4


	//----- nvinfo : EIATTR_CUDA_API_VERSION
	.align		4
        /*0000*/ 	.byte	0x04, 0x37
        /*0002*/ 	.short	(.L_947 - .L_946)
.L_946:
        /*0004*/ 	.word	0x00000082


	//----- nvinfo : EIATTR_KPARAM_INFO
	.align		4
.L_947:
        /*0008*/ 	.byte	0x04, 0x17
        /*000a*/ 	.short	(.L_949 - .L_948)
.L_948:
        /*000c*/ 	.word	0x00000000
        /*0010*/ 	.short	0x0004
        /*0012*/ 	.short	0x0020
        /*0014*/ 	.byte	0x00, 0xf5, 0x21, 0x00


	//----- nvinfo : EIATTR_KPARAM_INFO
	.align		4
.L_949:
        /*0018*/ 	.byte	0x04, 0x17
        /*001a*/ 	.short	(.L_951 - .L_950)
.L_950:
        /*001c*/ 	.word	0x00000000
        /*0020*/ 	.short	0x0003
        /*0022*/ 	.short	0x0018
        /*0024*/ 	.byte	0x00, 0xf5, 0x21, 0x00


	//----- nvinfo : EIATTR_KPARAM_INFO
	.align		4
.L_951:
        /*0028*/ 	.byte	0x04, 0x17
        /*002a*/ 	.short	(.L_953 - .L_952)
.L_952:
        /*002c*/ 	.word	0x00000000
        /*0030*/ 	.short	0x0002
        /*0032*/ 	.short	0x0010
        /*0034*/ 	.byte	0x00, 0xf5, 0x21, 0x00


	//----- nvinfo : EIATTR_KPARAM_INFO
	.align		4
.L_953:
        /*0038*/ 	.byte	0x04, 0x17
        /*003a*/ 	.short	(.L_955 - .L_954)
.L_954:
        /*003c*/ 	.word	0x00000000
        /*0040*/ 	.short	0x0001
        /*0042*/ 	.short	0x0008
        /*0044*/ 	.byte	0x00, 0xf5, 0x21, 0x00


	//----- nvinfo : EIATTR_KPARAM_INFO
	.align		4
.L_955:
        /*0048*/ 	.byte	0x04, 0x17
        /*004a*/ 	.short	(.L_957 - .L_956)
.L_956:
        /*004c*/ 	.word	0x00000000
        /*0050*/ 	.short	0x0000
        /*0052*/ 	.short	0x0000
        /*0054*/ 	.byte	0x00, 0xf5, 0x21, 0x00


	//----- nvinfo : EIATTR_SPARSE_MMA_MASK
	.align		4
.L_957:
        /*0058*/ 	.byte	0x03, 0x50
        /*005a*/ 	.short	0x0000


	//----- nvinfo : EIATTR_MAXREG_COUNT
	.align		4
        /*005c*/ 	.byte	0x03, 0x1b
        /*005e*/ 	.short	0x00ff


	//----- nvinfo : EIATTR_EXTERNS
	.align		4
        /*0060*/ 	.byte	0x04, 0x0f
        /*0062*/ 	.short	(.L_959 - .L_958)


	//   ....[0]....
	.align		4
.L_958:
        /*0064*/ 	.word	index@(vprintf)


	//----- nvinfo : EIATTR_MERCURY_ISA_VERSION
	.align		4
.L_959:
        /*0068*/ 	.byte	0x03, 0x5f
        /*006a*/ 	.short	0x0101


	//----- nvinfo : EIATTR_VRC_CTA_INIT_COUNT
	.align		4
        /*006c*/ 	.byte	0x02, 0x4a
	.zero		1
	.zero		1


	//----- nvinfo : EIATTR_SYSCALL_OFFSETS
	.align		4
        /*0070*/ 	.byte	0x04, 0x46
        /*0072*/ 	.short	(.L_961 - .L_960)


	//   ....[0]....
.L_960:
        /*0074*/ 	.word	0x00000470


	//----- nvinfo : EIATTR_EXIT_INSTR_OFFSETS
	.align		4
.L_961:
        /*0078*/ 	.byte	0x04, 0x1c
        /*007a*/ 	.short	(.L_963 - .L_962)


	//   ....[0]....
.L_962:
        /*007c*/ 	.word	0x000004b0


	//----- nvinfo : EIATTR_CRS_STACK_SIZE
	.align		4
.L_963:
        /*0080*/ 	.byte	0x04, 0x1e
        /*0082*/ 	.short	(.L_965 - .L_964)
.L_964:
        /*0084*/ 	.word	0x00000000


	//----- nvinfo : EIATTR_CBANK_PARAM_SIZE
	.align		4
.L_965:
        /*0088*/ 	.byte	0x03, 0x19
        /*008a*/ 	.short	0x0028


	//----- nvinfo : EIATTR_PARAM_CBANK
	.align		4
        /*008c*/ 	.byte	0x04, 0x0a
        /*008e*/ 	.short	(.L_967 - .L_966)
	.align		4
.L_966:
        /*0090*/ 	.word	index@(.nv.constant0._Z11mapFunctionPiPfS0_S0_S0_)
        /*0094*/ 	.short	0x0380
        /*0096*/ 	.short	0x0028


	//----- nvinfo : EIATTR_SW_WAR
	.align		4
.L_967:
        /*0098*/ 	.byte	0x04, 0x36
        /*009a*/ 	.short	(.L_969 - .L_968)
.L_968:
        /*009c*/ 	.word	0x00000008
.L_969:


//--------------------- .nv.callgraph             --------------------------
	.section	.nv.callgraph,"",@"SHT_CUDA_CALLGRAPH"
	.align	4
	.sectionentsize	8
	.align		4
        /*0000*/ 	.word	0x00000000
	.align		4
        /*0004*/ 	.word	0xffffffff
	.align		4
        /*0008*/ 	.word	index@(_Z11mapFunctionPiPfS0_S0_S0_)
	.align		4
        /*000c*/ 	.word	index@(vprintf)
	.align		4
        /*0010*/ 	.word	0x00000000
	.align		4
        /*0014*/ 	.word	0xfffffffe
	.align		4
        /*0018*/ 	.word	0x00000000
	.align		4
        /*001c*/ 	.word	0xfffffffd
	.align		4
        /*0020*/ 	.word	0x00000000
	.align		4
        /*0024*/ 	.word	0xfffffffc


//--------------------- .nv.constant4             --------------------------
	.section	.nv.constant4,"a",@progbits
	.align	8
	.align		8
.nv.constant4:
        /*0000*/ 	.dword	_ZN34_INTERNAL_8148b97a_4_k_cu_35fc39b64cuda3std3__45__cpo5beginE
	.align		8
        /*0008*/ 	.dword	_ZN34_INTERNAL_8148b97a_4_k_cu_35fc39b64cuda3std3__45__cpo3endE
	.align		8
        /*0010*/ 	.dword	_ZN34_INTERNAL_8148b97a_4_k_cu_35fc39b64cuda3std3__45__cpo6cbeginE
	.align		8
        /*0018*/ 	.dword	_ZN34_INTERNAL_8148b97a_4_k_cu_35fc39b64cuda3std3__45__cpo4cendE
	.align		8
        /*0020*/ 	.dword	_ZN34_INTERNAL_8148b97a_4_k_cu_35fc39b64cuda3std3__45__cpo6rbeginE
	.align		8
        /*0028*/ 	.dword	_ZN34_INTERNAL_8148b97a_4_k_cu_35fc39b64cuda3std3__45__cpo4rendE
	.align		8
        /*0030*/ 	.dword	_ZN34_INTERNAL_8148b97a_4_k_cu_35fc39b64cuda3std3__45__cpo7crbeginE
	.align		8
        /*0038*/ 	.dword	_ZN34_INTERNAL_8148b97a_4_k_cu_35fc39b64cuda3std3__45__cpo5crendE
	.align		8
        /*0040*/ 	.dword	_ZN34_INTERNAL_8148b97a_4_k_cu_35fc39b64cuda3std3__436_GLOBAL__N__8148b97a_4_k_cu_35fc39b66ignoreE
	.align		8
        /*0048*/ 	.dword	_ZN34_INTERNAL_8148b97a_4_k_cu_35fc39b64cuda3std3__419piecewise_constructE
	.align		8
        /*0050*/ 	.dword	_ZN34_INTERNAL_8148b97a_4_k_cu_35fc39b64cuda3std3__48in_placeE
	.align		8
        /*0058*/ 	.dword	_ZN34_INTERNAL_8148b97a_4_k_cu_35fc39b64cuda3std3__420unreachable_sentinelE
	.align		8
        /*0060*/ 	.dword	_ZN34_INTERNAL_8148b97a_4_k_cu_35fc39b64cuda3std3__47nulloptE
	.align		8
        /*0068*/ 	.dword	_ZN34_INTERNAL_8148b97a_4_k_cu_35fc39b64cuda3std3__48unexpectE
	.align		8
        /*0070*/ 	.dword	_ZN34_INTERNAL_8148b97a_4_k_cu_35fc39b64cuda3std6ranges3__45__cpo4swapE
	.align		8
        /*0078*/ 	.dword	_ZN34_INTERNAL_8148b97a_4_k_cu_35fc39b64cuda3std6ranges3__45__cpo9iter_moveE
	.align		8
        /*0080*/ 	.dword	_ZN34_INTERNAL_8148b97a_4_k_cu_35fc39b64cuda3std6ranges3__45__cpo5beginE
	.align		8
        /*0088*/ 	.dword	_ZN34_INTERNAL_8148b97a_4_k_cu_35fc39b64cuda3std6ranges3__45__cpo3endE
	.align		8
        /*0090*/ 	.dword	_ZN34_INTERNAL_8148b97a_4_k_cu_35fc39b64cuda3std6ranges3__45__cpo6cbeginE
	.align		8
        /*0098*/ 	.dword	_ZN34_INTERNAL_8148b97a_4_k_cu_35fc39b64cuda3std6ranges3__45__cpo4cendE
	.align		8
        /*00a0*/ 	.dword	_ZN34_INTERNAL_8148b97a_4_k_cu_35fc39b64cuda3std6ranges3__45__cpo7advanceE
	.align		8
        /*00a8*/ 	.dword	_ZN34_INTERNAL_8148b97a_4_k_cu_35fc39b64cuda3std6ranges3__45__cpo9iter_swapE
	.align		8
        /*00b0*/ 	.dword	_ZN34_INTERNAL_8148b97a_4_k_cu_35fc39b64cuda3std6ranges3__45__cpo4nextE
	.align		8
        /*00b8*/ 	.dword	_ZN34_INTERNAL_8148b97a_4_k_cu_35fc39b64cuda3std6ranges3__45__cpo4prevE
	.align		8
        /*00c0*/ 	.dword	_ZN34_INTERNAL_8148b97a_4_k_cu_35fc39b64cuda3std6ranges3__45__cpo4dataE
	.align		8
        /*00c8*/ 	.dword	_ZN34_INTERNAL_8148b97a_4_k_cu_35fc39b64cuda3std6ranges3__45__cpo5cdataE
	.align		8
        /*00d0*/ 	.dword	_ZN34_INTERNAL_8148b97a_4_k_cu_35fc39b64cuda3std6ranges3__45__cpo4sizeE
	.align		8
        /*00d8*/ 	.dword	_ZN34_INTERNAL_8148b97a_4_k_cu_35fc39b64cuda3std6ranges3__45__cpo5ssizeE
	.align		8
        /*00e0*/ 	.dword	_ZN34_INTERNAL_8148b97a_4_k_cu_35fc39b64cuda3std6ranges3__45__cpo8distanceE
	.align		8
        /*00e8*/ 	.dword	_ZN34_INTERNAL_8148b97a_4_k_cu_35fc39b66thrust24THRUST_300001_SM_1000_NS8cuda_cub3parE
	.align		8
        /*00f0*/ 	.dword	_ZN34_INTERNAL_8148b97a_4_k_cu_35fc39b66thrust24THRUST_300001_SM_1000_NS8cuda_cub10par_nosyncE
	.align		8
        /*00f8*/ 	.dword	_ZN34_INTERNAL_8148b97a_4_k_cu_35fc39b66thrust24THRUST_300001_SM_1000_NS6system6detail10sequential3seqE
	.align		8
        /*0100*/ 	.dword	_ZN34_INTERNAL_8148b97a_4_k_cu_35fc39b66thrust24THRUST_300001_SM_1000_NS6system3cpp3parE
	.align		8
        /*0108*/ 	.dword	_ZN34_INTERNAL_8148b97a_4_k_cu_35fc39b66thrust24THRUST_300001_SM_1000_NS12placeholders2_1E
	.align		8
        /*0110*/ 	.dword	_ZN34_INTERNAL_8148b97a_4_k_cu_35fc39b66thrust24THRUST_300001_SM_1000_NS12placeholders2_2E
	.align		8
        /*0118*/ 	.dword	_ZN34_INTERNAL_8148b97a_4_k_cu_35fc39b66thrust24THRUST_300001_SM_1000_NS12placeholders2_3E
	.align		8
        /*0120*/ 	.dword	_ZN34_INTERNAL_8148b97a_4_k_cu_35fc39b66thrust24THRUST_300001_SM_1000_NS12placeholders2_4E
	.align		8
        /*0128*/ 	.dword	_ZN34_INTERNAL_8148b97a_4_k_cu_35fc39b66thrust24THRUST_300001_SM_1000_NS12placeholders2_5E
	.align		8
        /*0130*/ 	.dword	_ZN34_INTERNAL_8148b97a_4_k_cu_35fc39b66thrust24THRUST_300001_SM_1000_NS12placeholders2_6E
	.align		8
        /*0138*/ 	.dword	_ZN34_INTERNAL_8148b97a_4_k_cu_35fc39b66thrust24THRUST_300001_SM_1000_NS12placeholders2_7E
	.align		8
        /*0140*/ 	.dword	_ZN34_INTERNAL_8148b97a_4_k_cu_35fc39b66thrust24THRUST_300001_SM_1000_NS12placeholders2_8E
	.align		8
        /*0148*/ 	.dword	_ZN34_INTERNAL_8148b97a_4_k_cu_35fc39b66thrust24THRUST_300001_SM_1000_NS12placeholders2_9E
	.align		8
        /*0150*/ 	.dword	_ZN34_INTERNAL_8148b97a_4_k_cu_35fc39b66thrust24THRUST_300001_SM_1000_NS12placeholders3_10E
	.align		8
        /*0158*/ 	.dword	_ZN34_INTERNAL_8148b97a_4_k_cu_35fc39b66thrust24THRUST_300001_SM_1000_NS3seqE
	.align		8
        /*0160*/ 	.dword	_ZN34_INTERNAL_8148b97a_4_k_cu_35fc39b66thrust24THRUST_300001_SM_1000_NS6deviceE
	.align		8
        /*0168*/ 	.dword	$str
	.align		8
        /*0170*/ 	.dword	vprintf


//--------------------- .text._ZN3cub18CUB_300001_SM_10006detail10radix_sort29DeviceRadixSortOnesweepKernelINS1_5radix10policy_hubIiiyE10Policy1000ELNS0_9SortOrderE0EiiyiiNS1_21identity_decomposer_tEEEvPT5_SB_PT3_PKSC_PT1_PKSG_PT2_PKSK_T4_iiT6_ --------------------------
	.section	.text._ZN3cub18CUB_300001_SM_10006detail10radix_sort29DeviceRadixSortOnesweepKernelINS1_5radix10policy_hubIiiyE10Policy1000ELNS0_9SortOrderE0EiiyiiNS1_21identity_decomposer_tEEEvPT5_SB_PT3_PKSC_PT1_PKSG_PT2_PKSK_T4_iiT6_,"ax",@progbits
	.align	128
        .global         _ZN3cub18CUB_300001_SM_10006detail10radix_sort29DeviceRadixSortOnesweepKernelINS1_5radix10policy_hubIiiyE10Policy1000ELNS0_9SortOrderE0EiiyiiNS1_21identity_decomposer_tEEEvPT5_SB_PT3_PKSC_PT1_PKSG_PT2_PKSK_T4_iiT6_
        .type           _ZN3cub18CUB_300001_SM_10006detail10radix_sort29DeviceRadixSortOnesweepKernelINS1_5radix10policy_hubIiiyE10Policy1000ELNS0_9SortOrderE0EiiyiiNS1_21identity_decomposer_tEEEvPT5_SB_PT3_PKSC_PT1_PKSG_PT2_PKSK_T4_iiT6_,@function
        .size           _ZN3cub18CUB_300001_SM_10006detail10radix_sort29DeviceRadixSortOnesweepKernelINS1_5radix10policy_hubIiiyE10Policy1000ELNS0_9SortOrderE0EiiyiiNS1_21identity_decomposer_tEEEvPT5_SB_PT3_PKSC_PT1_PKSG_PT2_PKSK_T4_iiT6_,(.L_x_1541 - _ZN3cub18CUB_300001_SM_10006detail10radix_sort29DeviceRadixSortOnesweepKernelINS1_5radix10policy_hubIiiyE10Policy1000ELNS0_9SortOrderE0EiiyiiNS1_21identity_decomposer_tEEEvPT5_SB_PT3_PKSC_PT1_PKSG_PT2_PKSK_T4_iiT6_)
        .other          _ZN3cub18CUB_300001_SM_10006detail10radix_sort29DeviceRadixSortOnesweepKernelINS1_5radix10policy_hubIiiyE10Policy1000ELNS0_9SortOrderE0EiiyiiNS1_21identity_decomposer_tEEEvPT5_SB_PT3_PKSC_PT1_PKSG_PT2_PKSK_T4_iiT6_,@"STO_CUDA_ENTRY STV_DEFAULT"
_ZN3cub18CUB_300001_SM_10006detail10radix_sort29DeviceRadixSortOnesweepKernelINS1_5radix10policy_hubIiiyE10Policy1000ELNS0_9SortOrderE0EiiyiiNS1_21identity_decomposer_tEEEvPT5_SB_PT3_PKSC_PT1_PKSG_PT2_PKSK_T4_iiT6_:
.text._ZN3cub18CUB_300001_SM_10006detail10radix_sort29DeviceRadixSortOnesweepKernelINS1_5radix10policy_hubIiiyE10Policy1000ELNS0_9SortOrderE0EiiyiiNS1_21identity_decomposer_tEEEvPT5_SB_PT3_PKSC_PT1_PKSG_PT2_PKSK_T4_iiT6_:
[----:B------:R-:W-:Y:S01]  /*0000*/  LDC R1, c[0x0][0x37c] ;  /* 0x0000df00ff017b82 */ /* 0x000fe20000000800 */
[----:B------:R-:W0:Y:S01]  /*0010*/  S2R R3, SR_TID.X ;  /* 0x0000000000037919 */ /* 0x000e220000002100 */
[----:B------:R-:W-:Y:S01]  /*0020*/  MOV R7, 0x400 ;  /* 0x0000040000077802 */ /* 0x000fe20000000f00 */
[----:B------:R-:W1:Y:S01]  /*0030*/  LDCU.64 UR6, c[0x0][0x358] ;  /* 0x00006b00ff0677ac */ /* 0x000e620008000a00 */
[----:B------:R-:W-:Y:S01]  /*0040*/  BSSY.RECONVERGENT B0, `(.L_x_0) ;  /* 0x000000c000007945 */ /* 0x000fe20003800200 */
[----:B------:R-:W2:Y:S01]  /*0050*/  S2R R0, SR_CgaCtaId ;  /* 0x0000000000007919 */ /* 0x000ea20000008800 */
[----:B0-----:R-:W-:Y:S02]  /*0060*/  ISETP.NE.AND P0, PT, R3, RZ, PT ;  /* 0x000000ff0300720c */ /* 0x001fe40003f05270 */
[----:B--2---:R-:W-:-:S11]  /*0070*/  LEA R7, R0, R7, 0x18 ;  /* 0x0000000700077211 */ /* 0x004fd600078ec0ff */
[----:B-1----:R-:W-:Y:S05]  /*0080*/  @P0 BRA `(.L_x_1) ;  /* 0x00000000001c0947 */ /* 0x002fea0003800000 */
[----:B------:R-:W0:Y:S01]  /*0090*/  LDC.64 R4, c[0x0][0x388] ;  /* 0x0000e200ff047b82 */ /* 0x000e220000000a00 */
[----:B------:R-:W-:-:S05]  /*00a0*/  IMAD.MOV.U32 R9, RZ, RZ, 0x1 ;  /* 0x00000001ff097424 */ /* 0x000fca00078e00ff */
[----:B0-----:R-:W2:Y:S02]  /*00b0*/  ATOMG.E.ADD.STRONG.GPU PT, R4, desc[UR6][R4.64], R9 ;  /* 0x80000009040479a8 */ /* 0x001ea400081ef106 */
[----:B------:R-:W0:Y:S01]  /*00c0*/  S2UR UR5, SR_CgaCtaId ;  /* 0x00000000000579c3 */ /* 0x000e220000008800 */
[----:B------:R-:W-:Y:S02]  /*00d0*/  UMOV UR4, 0x400 ;  /* 0x0000040000047882 */ /* 0x000fe40000000000 */
[----:B0-----:R-:W-:-:S09]  /*00e0*/  ULEA UR4, UR5, UR4, 0x18 ;  /* 0x0000000405047291 */ /* 0x001fd2000f8ec0ff */
[----:B--2---:R0:W-:Y:S03]  /*00f0*/  STS [UR4+0x6600], R4 ;  /* 0x00660004ff007988 */ /* 0x0041e60008000804 */
.L_x_1:
[----:B------:R-:W-:Y:S05]  /*0100*/  BSYNC.RECONVERGENT B0 ;  /* 0x0000000000007941 */ /* 0x000fea0003800200 */
.L_x_0:
[----:B------:R-:W-:Y:S06]  /*0110*/  BAR.SYNC.DEFER_BLOCKING 0x0 ;  /* 0x0000000000007b1d */ /* 0x000fec0000010000 */
[----:B------:R-:W1:Y:S01]  /*0120*/  LDCU UR4, c[0x0][0x3c0] ;  /* 0x00007800ff0477ac */ /* 0x000e620008000800 */
[----:B------:R-:W2:Y:S01]  /*0130*/  S2R R24, SR_LANEID ;  /* 0x0000000000187919 */ /* 0x000ea20000000000 */
[----:B------:R-:W3:Y:S02]  /*0140*/  LDS R42, [R7+0x6600] ;  /* 0x00660000072a7984 */ /* 0x000ee40000000800 */
[----:B---3--:R-:W-:-:S04]  /*0150*/  IMAD R0, R42, 0x1980, RZ ;  /* 0x000019802a007824 */ /* 0x008fc800078e02ff */
[----:B------:R-:W-:Y:S01]  /*0160*/  VIADD R47, R0, 0x1980 ;  /* 0x00001980002f7836 */ /* 0x000fe20000000000 */
[----:B------:R-:W-:-:S04]  /*0170*/  SHF.R.S32.HI R9, RZ, 0x1f, R0 ;  /* 0x0000001fff097819 */ /* 0x000fc80000011400 */
[----:B-1----:R-:W-:-:S13]  /*0180*/  ISETP.GT.AND P0, PT, R47, UR4, PT ;  /* 0x000000042f007c0c */ /* 0x002fda000bf04270 */
[----:B--2---:R-:W-:Y:S05]  /*0190*/  @P0 BRA `(.L_x_2) ;  /* 0x0000000000680947 */ /* 0x004fea0003800000 */
[----:B------:R-:W1:Y:S01]  /*01a0*/  LDCU.64 UR4, c[0x0][0x3a8] ;  /* 0x00007500ff0477ac */ /* 0x000e620008000a00 */
[C---:B0-----:R-:W-:Y:S02]  /*01b0*/  LOP3.LUT R4, R3.reuse, 0x1f, RZ, 0xc0, !PT ;  /* 0x0000001f03047812 */ /* 0x041fe400078ec0ff */
[----:B------:R-:W-:-:S05]  /*01c0*/  LOP3.LUT R41, R3, 0x3e0, RZ, 0xc0, !PT ;  /* 0x000003e003297812 */ /* 0x000fca00078ec0ff */
[----:B------:R-:W-:-:S05]  /*01d0*/  IMAD R5, R41, 0x11, R4 ;  /* 0x0000001129057824 */ /* 0x000fca00078e0204 */
[----:B------:R-:W-:-:S05]  /*01e0*/  IADD3 R5, P0, PT, R0, R5, RZ ;  /* 0x0000000500057210 */ /* 0x000fca0007f1e0ff */
[----:B------:R-:W-:Y:S01]  /*01f0*/  IMAD.X R0, RZ, RZ, R9, P0 ;  /* 0x000000ffff007224 */ /* 0x000fe200000e0609 */
[----:B-1----:R-:W-:-:S04]  /*0200*/  LEA R8, P0, R5, UR4, 0x2 ;  /* 0x0000000405087c11 */ /* 0x002fc8000f8010ff */
[----:B------:R-:W-:-:S05]  /*0210*/  LEA.HI.X R9, R5, UR5, R0, 0x2, P0 ;  /* 0x0000000505097c11 */ /* 0x000fca00080f1400 */
[----:B------:R0:W5:Y:S04]  /*0220*/  LDG.E R28, desc[UR6][R8.64] ;  /* 0x00000006081c7981 */ /* 0x000168000c1e1900 */
        /* <DEDUP_REMOVED lines=15> */
[----:B------:R0:W5:Y:S01]  /*0320*/  LDG.E R46, desc[UR6][R8.64+0x800] ;  /* 0x00080006082e7981 */ /* 0x000162000c1e1900 */
[----:B------:R-:W-:Y:S05]  /*0330*/  BRA `(.L_x_3) ;  /* 0x0000000400307947 */ /* 0x000fea0003800000 */
.L_x_2:
[----:B------:R-:W1:Y:S01]  /*0340*/  LDCU.64 UR8, c[0x0][0x3a8] ;  /* 0x00007500ff0877ac */ /* 0x000e620008000a00 */
[C---:B0-----:R-:W-:Y:S01]  /*0350*/  LOP3.LUT R4, R3.reuse, 0x1f, RZ, 0xc0, !PT ;  /* 0x0000001f03047812 */ /* 0x041fe200078ec0ff */
[----:B------:R-:W-:Y:S01]  /*0360*/  IMAD.MOV.U32 R28, RZ, RZ, 0x7fffffff ;  /* 0x7fffffffff1c7424 */ /* 0x000fe200078e00ff */
[----:B------:R-:W-:Y:S02]  /*0370*/  LOP3.LUT R41, R3, 0x3e0, RZ, 0xc0, !PT ;  /* 0x000003e003297812 */ /* 0x000fe400078ec0ff */
[----:B------:R-:W-:-:S03]  /*0380*/  IADD3 R5, PT, PT, -R0, UR4, RZ ;  /* 0x0000000400057c10 */ /* 0x000fc6000fffe1ff */
[----:B------:R-:W-:-:S04]  /*0390*/  IMAD R10, R41, 0x11, R4 ;  /* 0x00000011290a7824 */ /* 0x000fc800078e0204 */
[----:B------:R-:W-:Y:S01]  /*03a0*/  VIADD R8, R10, 0x40 ;  /* 0x000000400a087836 */ /* 0x000fe20000000000 */
[----:B------:R-:W-:Y:S01]  /*03b0*/  IADD3 R11, P0, PT, R0, R10, RZ ;  /* 0x0000000a000b7210 */ /* 0x000fe20007f1e0ff */
[C---:B------:R-:W-:Y:S01]  /*03c0*/  VIADD R0, R10.reuse, 0x60 ;  /* 0x000000600a007836 */ /* 0x040fe20000000000 */
[CC--:B------:R-:W-:Y:S01]  /*03d0*/  ISETP.GE.AND P2, PT, R10.reuse, R5.reuse, PT ;  /* 0x000000050a00720c */ /* 0x0c0fe20003f46270 */
[----:B------:R-:W-:Y:S01]  /*03e0*/  VIADD R6, R10, 0x20 ;  /* 0x000000200a067836 */ /* 0x000fe20000000000 */
[-C--:B------:R-:W-:Y:S01]  /*03f0*/  ISETP.GE.AND P4, PT, R8, R5.reuse, PT ;  /* 0x000000050800720c */ /* 0x080fe20003f86270 */
[----:B------:R-:W-:Y:S01]  /*0400*/  IMAD.X R12, RZ, RZ, R9, P0 ;  /* 0x000000ffff0c7224 */ /* 0x000fe200000e0609 */
[-C--:B------:R-:W-:Y:S01]  /*0410*/  ISETP.GE.AND P5, PT, R0, R5.reuse, PT ;  /* 0x000000050000720c */ /* 0x080fe20003fa6270 */
[----:B------:R-:W-:Y:S01]  /*0420*/  VIADD R0, R10, 0xa0 ;  /* 0x000000a00a007836 */ /* 0x000fe20000000000 */
[C---:B-1----:R-:W-:Y:S02]  /*0430*/  LEA R8, P0, R11.reuse, UR8, 0x2 ;  /* 0x000000080b087c11 */ /* 0x042fe4000f8010ff */
[----:B------:R-:W-:Y:S01]  /*0440*/  ISETP.GE.AND P3, PT, R6, R5, PT ;  /* 0x000000050600720c */ /* 0x000fe20003f66270 */
[----:B------:R-:W-:Y:S01]  /*0450*/  VIADD R6, R10, 0x80 ;  /* 0x000000800a067836 */ /* 0x000fe20000000000 */
[----:B------:R-:W-:-:S02]  /*0460*/  LEA.HI.X R9, R11, UR9, R12, 0x2, P0 ;  /* 0x000000090b097c11 */ /* 0x000fc400080f140c */
[-C--:B------:R-:W-:Y:S01]  /*0470*/  ISETP.GE.AND P0, PT, R0, R5.reuse, PT ;  /* 0x000000050000720c */ /* 0x080fe20003f06270 */
[----:B------:R-:W-:Y:S01]  /*0480*/  VIADD R0, R10, 0xe0 ;  /* 0x000000e00a007836 */ /* 0x000fe20000000000 */
[-C--:B------:R-:W-:Y:S01]  /*0490*/  ISETP.GE.AND P6, PT, R6, R5.reuse, PT ;  /* 0x000000050600720c */ /* 0x080fe20003fc6270 */
[----:B------:R1:W5:Y:S01]  /*04a0*/  @!P2 LDG.E R28, desc[UR6][R8.64] ;  /* 0x00000006081ca981 */ /* 0x000362000c1e1900 */
[----:B------:R-:W-:Y:S02]  /*04b0*/  IMAD.MOV.U32 R29, RZ, RZ, 0x7fffffff ;  /* 0x7fffffffff1d7424 */ /* 0x000fe400078e00ff */
[-C--:B------:R-:W-:Y:S01]  /*04c0*/  ISETP.GE.AND P2, PT, R0, R5.reuse, PT ;  /* 0x000000050000720c */ /* 0x080fe20003f46270 */
[C---:B------:R-:W-:Y:S02]  /*04d0*/  VIADD R0, R10.reuse, 0x100 ;  /* 0x000001000a007836 */ /* 0x040fe40000000000 */
[----:B------:R-:W-:Y:S01]  /*04e0*/  VIADD R6, R10, 0xc0 ;  /* 0x000000c00a067836 */ /* 0x000fe20000000000 */
[----:B------:R1:W5:Y:S01]  /*04f0*/  @!P3 LDG.E R29, desc[UR6][R8.64+0x80] ;  /* 0x00008006081db981 */ /* 0x000362000c1e1900 */
[----:B------:R-:W-:Y:S01]  /*0500*/  IMAD.MOV.U32 R31, RZ, RZ, 0x7fffffff ;  /* 0x7fffffffff1f7424 */ /* 0x000fe200078e00ff */
[-C--:B------:R-:W-:Y:S01]  /*0510*/  ISETP.GE.AND P3, PT, R0, R5.reuse, PT ;  /* 0x000000050000720c */ /* 0x080fe20003f66270 */
[----:B------:R-:W-:Y:S01]  /*0520*/  VIADD R0, R10, 0x140 ;  /* 0x000001400a007836 */ /* 0x000fe20000000000 */
[----:B------:R-:W-:Y:S01]  /*0530*/  ISETP.GE.AND P1, PT, R6, R5, PT ;  /* 0x000000050600720c */ /* 0x000fe20003f26270 */
[----:B------:R-:W-:-:S02]  /*0540*/  IMAD.MOV.U32 R32, RZ, RZ, 0x7fffffff ;  /* 0x7fffffffff207424 */ /* 0x000fc400078e00ff */
[----:B------:R1:W5:Y:S01]  /*0550*/  @!P5 LDG.E R31, desc[UR6][R8.64+0x180] ;  /* 0x00018006081fd981 */ /* 0x000362000c1e1900 */
[-C--:B------:R-:W-:Y:S01]  /*0560*/  ISETP.GE.AND P5, PT, R0, R5.reuse, PT ;  /* 0x000000050000720c */ /* 0x080fe20003fa6270 */
[C---:B------:R-:W-:Y:S02]  /*0570*/  VIADD R0, R10.reuse, 0x160 ;  /* 0x000001600a007836 */ /* 0x040fe40000000000 */
[----:B------:R-:W-:Y:S01]  /*0580*/  IMAD.MOV.U32 R30, RZ, RZ, 0x7fffffff ;  /* 0x7fffffffff1e7424 */ /* 0x000fe200078e00ff */
[----:B------:R1:W5:Y:S01]  /*0590*/  @!P6 LDG.E R32, desc[UR6][R8.64+0x200] ;  /* 0x000200060820e981 */ /* 0x000362000c1e1900 */
[----:B------:R-:W-:Y:S01]  /*05a0*/  VIADD R6, R10, 0x120 ;  /* 0x000001200a067836 */ /* 0x000fe20000000000 */
[-C--:B------:R-:W-:Y:S01]  /*05b0*/  ISETP.GE.AND P6, PT, R0, R5.reuse, PT ;  /* 0x000000050000720c */ /* 0x080fe20003fc6270 */
[----:B------:R-:W-:Y:S02]  /*05c0*/  IMAD.MOV.U32 R34, RZ, RZ, 0x7fffffff ;  /* 0x7fffffffff227424 */ /* 0x000fe400078e00ff */
[----:B------:R-:W-:Y:S01]  /*05d0*/  VIADD R0, R10, 0x1a0 ;  /* 0x000001a00a007836 */ /* 0x000fe20000000000 */
[----:B------:R1:W5:Y:S01]  /*05e0*/  @!P4 LDG.E R30, desc[UR6][R8.64+0x100] ;  /* 0x00010006081ec981 */ /* 0x000362000c1e1900 */
[----:B------:R-:W-:Y:S01]  /*05f0*/  ISETP.GE.AND P4, PT, R6, R5, PT ;  /* 0x000000050600720c */ /* 0x000fe20003f86270 */
[----:B------:R-:W-:-:S02]  /*0600*/  IMAD.MOV.U32 R33, RZ, RZ, 0x7fffffff ;  /* 0x7fffffffff217424 */ /* 0x000fc400078e00ff */
[----:B------:R1:W5:Y:S01]  /*0610*/  @!P1 LDG.E R34, desc[UR6][R8.64+0x300] ;  /* 0x0003000608229981 */ /* 0x000362000c1e1900 */
[----:B------:R-:W-:Y:S01]  /*0620*/  IMAD.MOV.U32 R35, RZ, RZ, 0x7fffffff ;  /* 0x7fffffffff237424 */ /* 0x000fe200078e00ff */
[-C--:B------:R-:W-:Y:S01]  /*0630*/  ISETP.GE.AND P1, PT, R0, R5.reuse, PT ;  /* 0x000000050000720c */ /* 0x080fe20003f26270 */
[C---:B------:R-:W-:Y:S01]  /*0640*/  VIADD R6, R10.reuse, 0x180 ;  /* 0x000001800a067836 */ /* 0x040fe20000000000 */
[----:B------:R1:W5:Y:S01]  /*0650*/  @!P0 LDG.E R33, desc[UR6][R8.64+0x280] ;  /* 0x0002800608218981 */ /* 0x000362000c1e1900 */
[----:B------:R-:W-:Y:S02]  /*0660*/  VIADD R0, R10, 0x1c0 ;  /* 0x000001c00a007836 */ /* 0x000fe40000000000 */
[----:B------:R-:W-:Y:S01]  /*0670*/  IMAD.MOV.U32 R36, RZ, RZ, 0x7fffffff ;  /* 0x7fffffffff247424 */ /* 0x000fe200078e00ff */
[----:B------:R1:W5:Y:S01]  /*0680*/  @!P2 LDG.E R35, desc[UR6][R8.64+0x380] ;  /* 0x000380060823a981 */ /* 0x000362000c1e1900 */
[----:B------:R-:W-:Y:S01]  /*0690*/  IMAD.MOV.U32 R37, RZ, RZ, 0x7fffffff ;  /* 0x7fffffffff257424 */ /* 0x000fe200078e00ff */
[-C--:B------:R-:W-:Y:S01]  /*06a0*/  ISETP.GE.AND P0, PT, R6, R5.reuse, PT ;  /* 0x000000050600720c */ /* 0x080fe20003f06270 */
[----:B------:R-:W-:Y:S01]  /*06b0*/  VIADD R6, R10, 0x1e0 ;  /* 0x000001e00a067836 */ /* 0x000fe20000000000 */
[-C--:B------:R-:W-:Y:S01]  /*06c0*/  ISETP.GE.AND P2, PT, R0, R5.reuse, PT ;  /* 0x000000050000720c */ /* 0x080fe20003f46270 */
[----:B------:R-:W-:Y:S01]  /*06d0*/  VIADD R0, R10, 0x200 ;  /* 0x000002000a007836 */ /* 0x000fe20000000000 */
[----:B------:R1:W5:Y:S02]  /*06e0*/  @!P3 LDG.E R36, desc[UR6][R8.64+0x400] ;  /* 0x000400060824b981 */ /* 0x000364000c1e1900 */
[----:B------:R-:W-:-:S02]  /*06f0*/  ISETP.GE.AND P3, PT, R6, R5, PT ;  /* 0x000000050600720c */ /* 0x000fc40003f66270 */
[----:B------:R1:W5:Y:S01]  /*0700*/  @!P4 LDG.E R37, desc[UR6][R8.64+0x480] ;  /* 0x000480060825c981 */ /* 0x000362000c1e1900 */
[----:B------:R-:W-:Y:S01]  /*0710*/  ISETP.GE.AND P4, PT, R0, R5, PT ;  /* 0x000000050000720c */ /* 0x000fe20003f86270 */
[----:B------:R-:W-:Y:S02]  /*0720*/  IMAD.MOV.U32 R38, RZ, RZ, 0x7fffffff ;  /* 0x7fffffffff267424 */ /* 0x000fe400078e00ff */
[----:B------:R-:W-:Y:S02]  /*0730*/  IMAD.MOV.U32 R39, RZ, RZ, 0x7fffffff ;  /* 0x7fffffffff277424 */ /* 0x000fe400078e00ff */
[----:B------:R-:W-:Y:S02]  /*0740*/  IMAD.MOV.U32 R40, RZ, RZ, 0x7fffffff ;  /* 0x7fffffffff287424 */ /* 0x000fe400078e00ff */
[----:B------:R-:W-:Y:S01]  /*0750*/  IMAD.MOV.U32 R43, RZ, RZ, 0x7fffffff ;  /* 0x7fffffffff2b7424 */ /* 0x000fe200078e00ff */
[----:B------:R1:W5:Y:S01]  /*0760*/  @!P5 LDG.E R38, desc[UR6][R8.64+0x500] ;  /* 0x000500060826d981 */ /* 0x000362000c1e1900 */
[----:B------:R-:W-:-:S02]  /*0770*/  IMAD.MOV.U32 R44, RZ, RZ, 0x7fffffff ;  /* 0x7fffffffff2c7424 */ /* 0x000fc400078e00ff */
[----:B------:R-:W-:Y:S01]  /*0780*/  IMAD.MOV.U32 R45, RZ, RZ, 0x7fffffff ;  /* 0x7fffffffff2d7424 */ /* 0x000fe200078e00ff */
[----:B------:R1:W5:Y:S01]  /*0790*/  @!P6 LDG.E R39, desc[UR6][R8.64+0x580] ;  /* 0x000580060827e981 */ /* 0x000362000c1e1900 */
[----:B------:R-:W-:-:S03]  /*07a0*/  IMAD.MOV.U32 R46, RZ, RZ, 0x7fffffff ;  /* 0x7fffffffff2e7424 */ /* 0x000fc600078e00ff */
[----:B------:R1:W5:Y:S04]  /*07b0*/  @!P0 LDG.E R40, desc[UR6][R8.64+0x600] ;  /* 0x0006000608288981 */ /* 0x000368000c1e1900 */
[----:B------:R1:W5:Y:S04]  /*07c0*/  @!P1 LDG.E R43, desc[UR6][R8.64+0x680] ;  /* 0x00068006082b9981 */ /* 0x000368000c1e1900 */
[----:B------:R1:W5:Y:S04]  /*07d0*/  @!P2 LDG.E R44, desc[UR6][R8.64+0x700] ;  /* 0x00070006082ca981 */ /* 0x000368000c1e1900 */
[----:B------:R1:W5:Y:S04]  /*07e0*/  @!P3 LDG.E R45, desc[UR6][R8.64+0x780] ;  /* 0x00078006082db981 */ /* 0x000368000c1e1900 */
[----:B------:R1:W5:Y:S02]  /*07f0*/  @!P4 LDG.E R46, desc[UR6][R8.64+0x800] ;  /* 0x00080006082ec981 */ /* 0x000364000c1e1900 */
.L_x_3:
[----:B------:R-:W-:Y:S01]  /*0800*/  VIMNMX R5, PT, PT, R24, 0xe0, !PT ;  /* 0x000000e018057848 */ /* 0x000fe20007fe0100 */
[----:B------:R-:W2:Y:S01]  /*0810*/  LDCU UR4, c[0x0][0x3c8] ;  /* 0x00007900ff0477ac */ /* 0x000ea20008000800 */
[----:B------:R-:W-:Y:S01]  /*0820*/  SHF.R.U32.HI R0, RZ, 0x5, R3 ;  /* 0x00000005ff007819 */ /* 0x000fe20000011603 */
[----:B------:R-:W-:Y:S01]  /*0830*/  BSSY.RECONVERGENT B0, `(.L_x_4) ;  /* 0x0000025000007945 */ /* 0x000fe20003800200 */
[--C-:B------:R-:W-:Y:S01]  /*0840*/  IADD3 R5, PT, PT, R5, 0x1f, -R24.reuse ;  /* 0x0000001f05057810 */ /* 0x100fe20007ffe818 */
[----:B------:R-:W-:Y:S01]  /*0850*/  UMOV UR5, 0xffffffff ;  /* 0xffffffff00057882 */ /* 0x000fe20000000000 */
[----:B01----:R-:W-:Y:S02]  /*0860*/  IMAD.MOV.U32 R8, RZ, RZ, R24 ;  /* 0x000000ffff087224 */ /* 0x003fe400078e0018 */
[C---:B------:R-:W-:Y:S01]  /*0870*/  ISETP.GE.U32.AND P0, PT, R5.reuse, 0x1e0, PT ;  /* 0x000001e00500780c */ /* 0x040fe20003f06070 */
[----:B------:R-:W-:Y:S01]  /*0880*/  IMAD.SHL.U32 R0, R0, 0x400, RZ ;  /* 0x0000040000007824 */ /* 0x000fe200078e00ff */
[----:B------:R-:W-:-:S04]  /*0890*/  LEA.HI R6, R5, 0x1, RZ, 0x1b ;  /* 0x0000000105067811 */ /* 0x000fc800078fd8ff */
[----:B------:R-:W-:-:S04]  /*08a0*/  LOP3.LUT R9, R6, 0xf, RZ, 0xc0, !PT ;  /* 0x0000000f06097812 */ /* 0x000fc800078ec0ff */
[----:B------:R-:W-:Y:S01]  /*08b0*/  ISETP.NE.AND P1, PT, R9, RZ, PT ;  /* 0x000000ff0900720c */ /* 0x000fe20003f25270 */
[----:B--2---:R-:W-:Y:S02]  /*08c0*/  USHF.L.U32 UR4, UR5, UR4, URZ ;  /* 0x0000000405047299 */ /* 0x004fe400080006ff */
[----:B------:R-:W-:Y:S10]  /*08d0*/  @!P0 BRA `(.L_x_5) ;  /* 0x0000000000688947 */ /* 0x000ff40003800000 */
[----:B------:R-:W-:Y:S01]  /*08e0*/  IMAD R10, R24, 0x4, R0 ;  /* 0x00000004180a7824 */ /* 0x000fe200078e0200 */
[----:B------:R-:W-:Y:S01]  /*08f0*/  LOP3.LUT R5, R6, 0xffffff0, RZ, 0xc0, !PT ;  /* 0x0ffffff006057812 */ /* 0x000fe200078ec0ff */
[----:B------:R-:W-:-:S03]  /*0900*/  IMAD.MOV.U32 R8, RZ, RZ, R24 ;  /* 0x000000ffff087224 */ /* 0x000fc600078e0018 */
[----:B------:R-:W-:Y:S01]  /*0910*/  IADD3 R10, PT, PT, R10, 0x400, R7 ;  /* 0x000004000a0a7810 */ /* 0x000fe20007ffe007 */
[----:B------:R-:W-:-:S07]  /*0920*/  IMAD.MOV R5, RZ, RZ, -R5 ;  /* 0x000000ffff057224 */ /* 0x000fce00078e0a05 */
.L_x_6:
[----:B------:R-:W-:Y:S01]  /*0930*/  VIADD R5, R5, 0x10 ;  /* 0x0000001005057836 */ /* 0x000fe20000000000 */
[----:B------:R-:W-:Y:S01]  /*0940*/  STS [R10+-0x400], RZ ;  /* 0xfffc00ff0a007388 */ /* 0x000fe20000000800 */
[----:B------:R-:W-:-:S03]  /*0950*/  VIADD R8, R8, 0x200 ;  /* 0x0000020008087836 */ /* 0x000fc60000000000 */
[----:B------:R-:W-:Y:S01]  /*0960*/  ISETP.NE.AND P0, PT, R5, RZ, PT ;  /* 0x000000ff0500720c */ /* 0x000fe20003f05270 */
[----:B------:R-:W-:Y:S04]  /*0970*/  STS [R10+-0x380], RZ ;  /* 0xfffc80ff0a007388 */ /* 0x000fe80000000800 */
[----:B------:R-:W-:Y:S04]  /*0980*/  STS [R10+-0x300], RZ ;  /* 0xfffd00ff0a007388 */ /* 0x000fe80000000800 */
[----:B------:R-:W-:Y:S04]  /*0990*/  STS [R10+-0x280], RZ ;  /* 0xfffd80ff0a007388 */ /* 0x000fe80000000800 */
[----:B------:R-:W-:Y:S04]  /*09a0*/  STS [R10+-0x200], RZ ;  /* 0xfffe00ff0a007388 */ /* 0x000fe80000000800 */
[----:B------:R-:W-:Y:S04]  /*09b0*/  STS [R10+-0x180], RZ ;  /* 0xfffe80ff0a007388 */ /* 0x000fe80000000800 */
[----:B------:R-:W-:Y:S04]  /*09c0*/  STS [R10+-0x100], RZ ;  /* 0xffff00ff0a007388 */ /* 0x000fe80000000800 */
[----:B------:R-:W-:Y:S04]  /*09d0*/  STS [R10+-0x80], RZ ;  /* 0xffff80ff0a007388 */ /* 0x000fe80000000800 */
[----:B------:R-:W-:Y:S04]  /*09e0*/  STS [R10], RZ ;  /* 0x000000ff0a007388 */ /* 0x000fe80000000800 */
[----:B------:R-:W-:Y:S04]  /*09f0*/  STS [R10+0x80], RZ ;  /* 0x000080ff0a007388 */ /* 0x000fe80000000800 */
[----:B------:R-:W-:Y:S04]  /*0a00*/  STS [R10+0x100], RZ ;  /* 0x000100ff0a007388 */ /* 0x000fe80000000800 */
[----:B------:R-:W-:Y:S04]  /*0a10*/  STS [R10+0x180], RZ ;  /* 0x000180ff0a007388 */ /* 0x000fe80000000800 */
[----:B------:R-:W-:Y:S04]  /*0a20*/  STS [R10+0x200], RZ ;  /* 0x000200ff0a007388 */ /* 0x000fe80000000800 */
[----:B------:R-:W-:Y:S04]  /*0a30*/  STS [R10+0x280], RZ ;  /* 0x000280ff0a007388 */ /* 0x000fe80000000800 */
[----:B------:R-:W-:Y:S04]  /*0a40*/  STS [R10+0x300], RZ ;  /* 0x000300ff0a007388 */ /* 0x000fe80000000800 */
[----:B------:R0:W-:Y:S02]  /*0a50*/  STS [R10+0x380], RZ ;  /* 0x000380ff0a007388 */ /* 0x0001e40000000800 */
[----:B0-----:R-:W-:Y:S01]  /*0a60*/  VIADD R10, R10, 0x800 ;  /* 0x000008000a0a7836 */ /* 0x001fe20000000000 */
[----:B------:R-:W-:Y:S06]  /*0a70*/  @P0 BRA `(.L_x_6) ;  /* 0xfffffffc00ac0947 */ /* 0x000fec000383ffff */
.L_x_5:
[----:B------:R-:W-:Y:S05]  /*0a80*/  BSYNC.RECONVERGENT B0 ;  /* 0x0000000000007941 */ /* 0x000fea0003800200 */
.L_x_4:
[----:B------:R-:W-:Y:S01]  /*0a90*/  BSSY.RECONVERGENT B0, `(.L_x_7) ;  /* 0x0000026000007945 */ /* 0x000fe20003800200 */
[----:B------:R-:W-:-:S03]  /*0aa0*/  IMAD.IADD R5, R7, 0x1, R0 ;  /* 0x0000000107057824 */ /* 0x000fc600078e0200 */
[----:B------:R-:W-:Y:S05]  /*0ab0*/  @!P1 BRA `(.L_x_8) ;  /* 0x00000000008c9947 */ /* 0x000fea0003800000 */
[----:B------:R-:W-:Y:S01]  /*0ac0*/  ISETP.GE.U32.AND P0, PT, R9, 0x8, PT ;  /* 0x000000080900780c */ /* 0x000fe20003f06070 */
[----:B------:R-:W-:Y:S01]  /*0ad0*/  BSSY.RECONVERGENT B1, `(.L_x_9) ;  /* 0x000000e000017945 */ /* 0x000fe20003800200 */
[----:B------:R-:W-:-:S04]  /*0ae0*/  LOP3.LUT R10, R6, 0x7, RZ, 0xc0, !PT ;  /* 0x00000007060a7812 */ /* 0x000fc800078ec0ff */
[----:B------:R-:W-:-:S07]  /*0af0*/  ISETP.NE.AND P1, PT, R10, RZ, PT ;  /* 0x000000ff0a00720c */ /* 0x000fce0003f25270 */
[----:B------:R-:W-:Y:S06]  /*0b00*/  @!P0 BRA `(.L_x_10) ;  /* 0x0000000000288947 */ /* 0x000fec0003800000 */
[C---:B------:R-:W-:Y:S02]  /*0b10*/  IMAD R9, R8.reuse, 0x4, R5 ;  /* 0x0000000408097824 */ /* 0x040fe400078e0205 */
[----:B------:R-:W-:-:S03]  /*0b20*/  VIADD R8, R8, 0x100 ;  /* 0x0000010008087836 */ /* 0x000fc60000000000 */
[----:B------:R0:W-:Y:S04]  /*0b30*/  STS [R9], RZ ;  /* 0x000000ff09007388 */ /* 0x0001e80000000800 */
[----:B------:R0:W-:Y:S04]  /*0b40*/  STS [R9+0x80], RZ ;  /* 0x000080ff09007388 */ /* 0x0001e80000000800 */
[----:B------:R0:W-:Y:S04]  /*0b50*/  STS [R9+0x100], RZ ;  /* 0x000100ff09007388 */ /* 0x0001e80000000800 */
[----:B------:R0:W-:Y:S04]  /*0b60*/  STS [R9+0x180], RZ ;  /* 0x000180ff09007388 */ /* 0x0001e80000000800 */
[----:B------:R0:W-:Y:S04]  /*0b70*/  STS [R9+0x200], RZ ;  /* 0x000200ff09007388 */ /* 0x0001e80000000800 */
[----:B------:R0:W-:Y:S04]  /*0b80*/  STS [R9+0x280], RZ ;  /* 0x000280ff09007388 */ /* 0x0001e80000000800 */
[----:B------:R0:W-:Y:S04]  /*0b90*/  STS [R9+0x300], RZ ;  /* 0x000300ff09007388 */ /* 0x0001e80000000800 */
[----:B------:R0:W-:Y:S02]  /*0ba0*/  STS [R9+0x380], RZ ;  /* 0x000380ff09007388 */ /* 0x0001e40000000800 */
.L_x_10:
[----:B------:R-:W-:Y:S05]  /*0bb0*/  BSYNC.RECONVERGENT B1 ;  /* 0x0000000000017941 */ /* 0x000fea0003800200 */
.L_x_9:
[----:B------:R-:W-:Y:S05]  /*0bc0*/  @!P1 BRA `(.L_x_8) ;  /* 0x0000000000489947 */ /* 0x000fea0003800000 */
[----:B------:R-:W-:Y:S02]  /*0bd0*/  ISETP.GE.U32.AND P0, PT, R10, 0x4, PT ;  /* 0x000000040a00780c */ /* 0x000fe40003f06070 */
[----:B------:R-:W-:-:S04]  /*0be0*/  LOP3.LUT R6, R6, 0x3, RZ, 0xc0, !PT ;  /* 0x0000000306067812 */ /* 0x000fc800078ec0ff */
[----:B------:R-:W-:-:S07]  /*0bf0*/  ISETP.NE.AND P1, PT, R6, RZ, PT ;  /* 0x000000ff0600720c */ /* 0x000fce0003f25270 */
[C---:B0-----:R-:W-:Y:S02]  /*0c00*/  @P0 IMAD R9, R8.reuse, 0x4, R5 ;  /* 0x0000000408090824 */ /* 0x041fe400078e0205 */
[----:B------:R-:W-:-:S03]  /*0c10*/  @P0 VIADD R8, R8, 0x80 ;  /* 0x0000008008080836 */ /* 0x000fc60000000000 */
[----:B------:R1:W-:Y:S04]  /*0c20*/  @P0 STS [R9], RZ ;  /* 0x000000ff09000388 */ /* 0x0003e80000000800 */
[----:B------:R1:W-:Y:S04]  /*0c30*/  @P0 STS [R9+0x80], RZ ;  /* 0x000080ff09000388 */ /* 0x0003e80000000800 */
[----:B------:R1:W-:Y:S04]  /*0c40*/  @P0 STS [R9+0x100], RZ ;  /* 0x000100ff09000388 */ /* 0x0003e80000000800 */
[----:B------:R1:W-:Y:S01]  /*0c50*/  @P0 STS [R9+0x180], RZ ;  /* 0x000180ff09000388 */ /* 0x0003e20000000800 */
[----:B------:R-:W-:Y:S05]  /*0c60*/  @!P1 BRA `(.L_x_8) ;  /* 0x0000000000209947 */ /* 0x000fea0003800000 */
[----:B------:R-:W-:Y:S02]  /*0c70*/  IMAD R0, R8, 0x4, R0 ;  /* 0x0000000408007824 */ /* 0x000fe400078e0200 */
[----:B------:R-:W-:Y:S02]  /*0c80*/  IMAD.MOV R6, RZ, RZ, -R6 ;  /* 0x000000ffff067224 */ /* 0x000fe400078e0a06 */
[----:B------:R-:W-:-:S07]  /*0c90*/  IMAD.IADD R0, R7, 0x1, R0 ;  /* 0x0000000107007824 */ /* 0x000fce00078e0200 */
.L_x_11:
[----:B------:R-:W-:Y:S01]  /*0ca0*/  VIADD R6, R6, 0x1 ;  /* 0x0000000106067836 */ /* 0x000fe20000000000 */
[----:B------:R0:W-:Y:S04]  /*0cb0*/  STS [R0], RZ ;  /* 0x000000ff00007388 */ /* 0x0001e80000000800 */
[----:B------:R-:W-:Y:S01]  /*0cc0*/  ISETP.NE.AND P0, PT, R6, RZ, PT ;  /* 0x000000ff0600720c */ /* 0x000fe20003f05270 */
[----:B0-----:R-:W-:-:S12]  /*0cd0*/  VIADD R0, R0, 0x80 ;  /* 0x0000008000007836 */ /* 0x001fd80000000000 */
[----:B------:R-:W-:Y:S05]  /*0ce0*/  @P0 BRA `(.L_x_11) ;  /* 0xfffffffc00ec0947 */ /* 0x000fea000383ffff */
.L_x_8:
[----:B------:R-:W-:Y:S05]  /*0cf0*/  BSYNC.RECONVERGENT B0 ;  /* 0x0000000000007941 */ /* 0x000fea0003800200 */
.L_x_7:
[----:B------:R-:W2:Y:S01]  /*0d00*/  LDCU UR5, c[0x0][0x3c4] ;  /* 0x00007880ff0577ac */ /* 0x000ea20008000800 */
[----:B-----5:R-:W-:Y:S01]  /*0d10*/  LOP3.LUT R27, R28, 0x80000000, RZ, 0x3c, !PT ;  /* 0x800000001c1b7812 */ /* 0x020fe200078e3cff */
[----:B------:R-:W-:Y:S01]  /*0d20*/  BSSY.RECONVERGENT B0, `(.L_x_12) ;  /* 0x0000080000007945 */ /* 0x000fe20003800200 */
[----:B------:R-:W-:Y:S02]  /*0d30*/  LOP3.LUT R22, R29, 0x80000000, RZ, 0x3c, !PT ;  /* 0x800000001d167812 */ /* 0x000fe400078e3cff */
[----:B------:R-:W-:Y:S02]  /*0d40*/  LOP3.LUT R21, R30, 0x80000000, RZ, 0x3c, !PT ;  /* 0x800000001e157812 */ /* 0x000fe400078e3cff */
[----:B------:R-:W-:Y:S02]  /*0d50*/  LOP3.LUT R18, R31, 0x80000000, RZ, 0x3c, !PT ;  /* 0x800000001f127812 */ /* 0x000fe400078e3cff */
[----:B------:R-:W-:Y:S02]  /*0d60*/  LOP3.LUT R20, R33, 0x80000000, RZ, 0x3c, !PT ;  /* 0x8000000021147812 */ /* 0x000fe400078e3cff */
[----:B------:R-:W-:-:S02]  /*0d70*/  LOP3.LUT R23, R32, 0x80000000, RZ, 0x3c, !PT ;  /* 0x8000000020177812 */ /* 0x000fc400078e3cff */
[----:B------:R-:W-:Y:S02]  /*0d80*/  LOP3.LUT R25, R34, 0x80000000, RZ, 0x3c, !PT ;  /* 0x8000000022197812 */ /* 0x000fe400078e3cff */
[----:B------:R-:W-:Y:S02]  /*0d90*/  LOP3.LUT R17, R36, 0x80000000, RZ, 0x3c, !PT ;  /* 0x8000000024117812 */ /* 0x000fe400078e3cff */
[----:B------:R-:W-:Y:S02]  /*0da0*/  LOP3.LUT R19, R38, 0x80000000, RZ, 0x3c, !PT ;  /* 0x8000000026137812 */ /* 0x000fe400078e3cff */
[----:B--2---:R-:W-:Y:S02]  /*0db0*/  SHF.R.U32.HI R49, RZ, UR5, R27 ;  /* 0x00000005ff317c19 */ /* 0x004fe4000801161b */
[----:B------:R-:W-:Y:S02]  /*0dc0*/  SHF.R.U32.HI R52, RZ, UR5, R22 ;  /* 0x00000005ff347c19 */ /* 0x000fe40008011616 */
[----:B------:R-:W-:-:S02]  /*0dd0*/  LOP3.LUT R49, R49, UR4, RZ, 0x30, !PT ;  /* 0x0000000431317c12 */ /* 0x000fc4000f8e30ff */
[----:B------:R-:W-:Y:S02]  /*0de0*/  LOP3.LUT R52, R52, UR4, RZ, 0x30, !PT ;  /* 0x0000000434347c12 */ /* 0x000fe4000f8e30ff */
[----:B------:R-:W-:Y:S01]  /*0df0*/  SHF.R.U32.HI R56, RZ, UR5, R21 ;  /* 0x00000005ff387c19 */ /* 0x000fe20008011615 */
[--C-:B------:R-:W-:Y:S01]  /*0e00*/  IMAD R0, R49, 0x4, R5.reuse ;  /* 0x0000000431007824 */ /* 0x100fe200078e0205 */
[----:B------:R-:W-:Y:S01]  /*0e10*/  SHF.R.U32.HI R48, RZ, UR5, R18 ;  /* 0x00000005ff307c19 */ /* 0x000fe20008011612 */
[----:B------:R-:W-:Y:S01]  /*0e20*/  IMAD R6, R52, 0x4, R5 ;  /* 0x0000000434067824 */ /* 0x000fe200078e0205 */
[----:B------:R-:W-:Y:S01]  /*0e30*/  LOP3.LUT R56, R56, UR4, RZ, 0x30, !PT ;  /* 0x0000000438387c12 */ /* 0x000fe2000f8e30ff */
[----:B------:R-:W-:Y:S01]  /*0e40*/  NOP ;  /* 0x0000000000007918 */ /* 0x000fe20000000000 */
[----:B01----:R-:W-:Y:S01]  /*0e50*/  SHF.R.U32.HI R9, RZ, UR5, R20 ;  /* 0x00000005ff097c19 */ /* 0x003fe20008011614 */
[----:B------:R0:W-:Y:S01]  /*0e60*/  ATOMS.POPC.INC.32 RZ, [R0+URZ] ;  /* 0x0000000000ff7f8c */ /* 0x0001e2000d8000ff */
[----:B------:R-:W-:-:S02]  /*0e70*/  LOP3.LUT R48, R48, UR4, RZ, 0x30, !PT ;  /* 0x0000000430307c12 */ /* 0x000fc4000f8e30ff */
[----:B------:R-:W-:Y:S01]  /*0e80*/  SHF.R.U32.HI R8, RZ, UR5, R23 ;  /* 0x00000005ff087c19 */ /* 0x000fe20008011617 */
[----:B------:R1:W-:Y:S01]  /*0e90*/  ATOMS.POPC.INC.32 RZ, [R6+URZ] ;  /* 0x0000000006ff7f8c */ /* 0x0003e2000d8000ff */
[----:B------:R-:W-:Y:S02]  /*0ea0*/  SHF.R.U32.HI R11, RZ, UR5, R25 ;  /* 0x00000005ff0b7c19 */ /* 0x000fe40008011619 */
[----:B------:R-:W-:Y:S01]  /*0eb0*/  LOP3.LUT R10, R9, UR4, RZ, 0x30, !PT ;  /* 0x00000004090a7c12 */ /* 0x000fe2000f8e30ff */
[--C-:B0-----:R-:W-:Y:S01]  /*0ec0*/  IMAD R0, R56, 0x4, R5.reuse ;  /* 0x0000000438007824 */ /* 0x101fe200078e0205 */
[----:B------:R-:W-:Y:S02]  /*0ed0*/  LOP3.LUT R8, R8, UR4, RZ, 0x30, !PT ;  /* 0x0000000408087c12 */ /* 0x000fe4000f8e30ff */
[----:B------:R-:W-:Y:S01]  /*0ee0*/  LOP3.LUT R12, R11, UR4, RZ, 0x30, !PT ;  /* 0x000000040b0c7c12 */ /* 0x000fe2000f8e30ff */
[--C-:B-1----:R-:W-:Y:S01]  /*0ef0*/  IMAD R6, R48, 0x4, R5.reuse ;  /* 0x0000000430067824 */ /* 0x102fe200078e0205 */
[----:B------:R0:W-:Y:S01]  /*0f00*/  ATOMS.POPC.INC.32 RZ, [R0+URZ] ;  /* 0x0000000000ff7f8c */ /* 0x0001e2000d8000ff */
[--C-:B------:R-:W-:Y:S01]  /*0f10*/  IMAD R9, R10, 0x4, R5.reuse ;  /* 0x000000040a097824 */ /* 0x100fe200078e0205 */
[----:B------:R-:W-:Y:S01]  /*0f20*/  LOP3.LUT R10, R35, 0x80000000, RZ, 0x3c, !PT ;  /* 0x80000000230a7812 */ /* 0x000fe200078e3cff */
[--C-:B------:R-:W-:Y:S01]  /*0f30*/  IMAD R8, R8, 0x4, R5.reuse ;  /* 0x0000000408087824 */ /* 0x100fe200078e0205 */
[----:B------:R1:W-:Y:S01]  /*0f40*/  ATOMS.POPC.INC.32 RZ, [R6+URZ] ;  /* 0x0000000006ff7f8c */ /* 0x0003e2000d8000ff */
[----:B------:R-:W-:Y:S01]  /*0f50*/  IMAD R11, R12, 0x4, R5 ;  /* 0x000000040c0b7824 */ /* 0x000fe200078e0205 */
[----:B------:R-:W-:-:S02]  /*0f60*/  LOP3.LUT R12, R37, 0x80000000, RZ, 0x3c, !PT ;  /* 0x80000000250c7812 */ /* 0x000fc400078e3cff */
[----:B------:R-:W-:Y:S01]  /*0f70*/  LOP3.LUT R16, R39, 0x80000000, RZ, 0x3c, !PT ;  /* 0x8000000027107812 */ /* 0x000fe200078e3cff */
[----:B------:R-:W-:Y:S01]  /*0f80*/  ATOMS.POPC.INC.32 RZ, [R8+URZ] ;  /* 0x0000000008ff7f8c */ /* 0x000fe2000d8000ff */
[----:B0-----:R-:W-:Y:S02]  /*0f90*/  SHF.R.U32.HI R0, RZ, UR5, R10 ;  /* 0x00000005ff007c19 */ /* 0x001fe4000801160a */
[----:B-1----:R-:W-:Y:S01]  /*0fa0*/  SHF.R.U32.HI R6, RZ, UR5, R17 ;  /* 0x00000005ff067c19 */ /* 0x002fe20008011611 */
[----:B------:R0:W-:Y:S01]  /*0fb0*/  ATOMS.POPC.INC.32 RZ, [R9+URZ] ;  /* 0x0000000009ff7f8c */ /* 0x0001e2000d8000ff */
[----:B------:R-:W-:Y:S02]  /*0fc0*/  SHF.R.U32.HI R14, RZ, UR5, R19 ;  /* 0x00000005ff0e7c19 */ /* 0x000fe40008011613 */
[----:B------:R-:W-:Y:S01]  /*0fd0*/  LOP3.LUT R6, R6, UR4, RZ, 0x30, !PT ;  /* 0x0000000406067c12 */ /* 0x000fe2000f8e30ff */
[----:B------:R1:W-:Y:S01]  /*0fe0*/  ATOMS.POPC.INC.32 RZ, [R11+URZ] ;  /* 0x000000000bff7f8c */ /* 0x0003e2000d8000ff */
[----:B------:R-:W-:-:S02]  /*0ff0*/  SHF.R.U32.HI R13, RZ, UR5, R12 ;  /* 0x00000005ff0d7c19 */ /* 0x000fc4000801160c */
[----:B------:R-:W-:Y:S02]  /*1000*/  LOP3.LUT R0, R0, UR4, RZ, 0x30, !PT ;  /* 0x0000000400007c12 */ /* 0x000fe4000f8e30ff */
[----:B0-----:R-:W-:Y:S02]  /*1010*/  SHF.R.U32.HI R9, RZ, UR5, R16 ;  /* 0x00000005ff097c19 */ /* 0x001fe40008011610 */
[----:B------:R-:W-:Y:S01]  /*1020*/  LOP3.LUT R50, R14, UR4, RZ, 0x30, !PT ;  /* 0x000000040e327c12 */ /* 0x000fe2000f8e30ff */
[--C-:B------:R-:W-:Y:S01]  /*1030*/  IMAD R14, R6, 0x4, R5.reuse ;  /* 0x00000004060e7824 */ /* 0x100fe200078e0205 */
[----:B------:R-:W-:Y:S01]  /*1040*/  LOP3.LUT R8, R13, UR4, RZ, 0x30, !PT ;  /* 0x000000040d087c12 */ /* 0x000fe2000f8e30ff */
[--C-:B------:R-:W-:Y:S01]  /*1050*/  IMAD R0, R0, 0x4, R5.reuse ;  /* 0x0000000400007824 */ /* 0x100fe200078e0205 */
[----:B------:R-:W-:Y:S01]  /*1060*/  LOP3.LUT R6, R9, UR4, RZ, 0x30, !PT ;  /* 0x0000000409067c12 */ /* 0x000fe2000f8e30ff */
[--C-:B------:R-:W-:Y:S01]  /*1070*/  IMAD R50, R50, 0x4, R5.reuse ;  /* 0x0000000432327824 */ /* 0x100fe200078e0205 */
[----:B------:R-:W-:Y:S01]  /*1080*/  LOP3.LUT R9, R40, 0x80000000, RZ, 0x3c, !PT ;  /* 0x8000000028097812 */ /* 0x000fe200078e3cff */
[--C-:B------:R-:W-:Y:S01]  /*1090*/  IMAD R26, R8, 0x4, R5.reuse ;  /* 0x00000004081a7824 */ /* 0x100fe200078e0205 */
[----:B------:R0:W-:Y:S01]  /*10a0*/  ATOMS.POPC.INC.32 RZ, [R0+URZ] ;  /* 0x0000000000ff7f8c */ /* 0x0001e2000d8000ff */
[----:B------:R-:W-:Y:S01]  /*10b0*/  IMAD R51, R6, 0x4, R5 ;  /* 0x0000000406337824 */ /* 0x000fe200078e0205 */
[----:B------:R-:W-:-:S02]  /*10c0*/  LOP3.LUT R6, R43, 0x80000000, RZ, 0x3c, !PT ;  /* 0x800000002b067812 */ /* 0x000fc400078e3cff */
[----:B-1----:R-:W-:Y:S01]  /*10d0*/  LOP3.LUT R11, R44, 0x80000000, RZ, 0x3c, !PT ;  /* 0x800000002c0b7812 */ /* 0x002fe200078e3cff */
[----:B------:R1:W-:Y:S01]  /*10e0*/  ATOMS.POPC.INC.32 RZ, [R14+URZ] ;  /* 0x000000000eff7f8c */ /* 0x0003e2000d8000ff */
[----:B------:R-:W-:Y:S02]  /*10f0*/  LOP3.LUT R8, R45, 0x80000000, RZ, 0x3c, !PT ;  /* 0x800000002d087812 */ /* 0x000fe400078e3cff */
[----:B------:R-:W-:Y:S01]  /*1100*/  LOP3.LUT R13, R46, 0x80000000, RZ, 0x3c, !PT ;  /* 0x800000002e0d7812 */ /* 0x000fe200078e3cff */
[----:B------:R2:W-:Y:S01]  /*1110*/  ATOMS.POPC.INC.32 RZ, [R26+URZ] ;  /* 0x000000001aff7f8c */ /* 0x0005e2000d8000ff */
[----:B0-----:R-:W-:Y:S02]  /*1120*/  SHF.R.U32.HI R0, RZ, UR5, R9 ;  /* 0x00000005ff007c19 */ /* 0x001fe40008011609 */
[----:B------:R-:W-:Y:S01]  /*1130*/  SHF.R.U32.HI R53, RZ, UR5, R11 ;  /* 0x00000005ff357c19 */ /* 0x000fe2000801160b */
[----:B-1----:R-:W0:Y:S01]  /*1140*/  LDC.64 R14, c[0x0][0x380] ;  /* 0x0000e000ff0e7b82 */ /* 0x002e220000000a00 */
[----:B------:R-:W-:Y:S01]  /*1150*/  SHF.R.U32.HI R55, RZ, UR5, R8 ;  /* 0x00000005ff377c19 */ /* 0x000fe20008011608 */
[----:B------:R1:W-:Y:S01]  /*1160*/  ATOMS.POPC.INC.32 RZ, [R50+URZ] ;  /* 0x0000000032ff7f8c */ /* 0x0003e2000d8000ff */
[----:B------:R-:W-:-:S02]  /*1170*/  SHF.R.U32.HI R57, RZ, UR5, R13 ;  /* 0x00000005ff397c19 */ /* 0x000fc4000801160d */
[----:B--2---:R-:W-:Y:S01]  /*1180*/  SHF.R.U32.HI R26, RZ, UR5, R6 ;  /* 0x00000005ff1a7c19 */ /* 0x004fe20008011606 */
[----:B------:R2:W-:Y:S01]  /*1190*/  ATOMS.POPC.INC.32 RZ, [R51+URZ] ;  /* 0x0000000033ff7f8c */ /* 0x0005e2000d8000ff */
[----:B------:R-:W-:Y:S02]  /*11a0*/  LOP3.LUT R0, R0, UR4, RZ, 0x30, !PT ;  /* 0x0000000400007c12 */ /* 0x000fe4000f8e30ff */
[----:B------:R-:W-:Y:S02]  /*11b0*/  LOP3.LUT R54, R26, UR4, RZ, 0x30, !PT ;  /* 0x000000041a367c12 */ /* 0x000fe4000f8e30ff */
[----:B------:R-:W-:Y:S01]  /*11c0*/  LOP3.LUT R58, R53, UR4, RZ, 0x30, !PT ;  /* 0x00000004353a7c12 */ /* 0x000fe2000f8e30ff */
[--C-:B------:R-:W-:Y:S01]  /*11d0*/  IMAD R53, R0, 0x4, R5.reuse ;  /* 0x0000000400357824 */ /* 0x100fe200078e0205 */
[----:B------:R-:W-:Y:S01]  /*11e0*/  ISETP.GT.U32.AND P2, PT, R3, 0xff, PT ;  /* 0x000000ff0300780c */ /* 0x000fe20003f44070 */
[--C-:B------:R-:W-:Y:S01]  /*11f0*/  IMAD R54, R54, 0x4, R5.reuse ;  /* 0x0000000436367824 */ /* 0x100fe200078e0205 */
[----:B------:R-:W-:Y:S01]  /*1200*/  LOP3.LUT R60, R55, UR4, RZ, 0x30, !PT ;  /* 0x00000004373c7c12 */ /* 0x000fe2000f8e30ff */
[--C-:B------:R-:W-:Y:S01]  /*1210*/  IMAD R58, R58, 0x4, R5.reuse ;  /* 0x000000043a3a7824 */ /* 0x100fe200078e0205 */
[----:B------:R-:W-:Y:S01]  /*1220*/  LOP3.LUT R26, R57, UR4, RZ, 0x30, !PT ;  /* 0x00000004391a7c12 */ /* 0x000fe2000f8e30ff */
[----:B------:R3:W-:Y:S01]  /*1230*/  ATOMS.POPC.INC.32 RZ, [R53+URZ] ;  /* 0x0000000035ff7f8c */ /* 0x0007e2000d8000ff */
[----:B-1----:R-:W-:Y:S01]  /*1240*/  P2R R50, PR, RZ, 0x4 ;  /* 0x00000004ff327803 */ /* 0x002fe20000000000 */
[----:B------:R-:W-:-:S02]  /*1250*/  IMAD R60, R60, 0x4, R5 ;  /* 0x000000043c3c7824 */ /* 0x000fc400078e0205 */
[----:B------:R-:W-:Y:S01]  /*1260*/  IMAD R5, R26, 0x4, R5 ;  /* 0x000000041a057824 */ /* 0x000fe200078e0205 */
[----:B------:R3:W-:Y:S01]  /*1270*/  ATOMS.POPC.INC.32 RZ, [R54+URZ] ;  /* 0x0000000036ff7f8c */ /* 0x0007e2000d8000ff */
[----:B--2---:R-:W-:Y:S02]  /*1280*/  IMAD R51, R3, 0x4, R7 ;  /* 0x0000000403337824 */ /* 0x004fe400078e0207 */
[----:B------:R-:W-:Y:S01]  /*1290*/  IMAD.MOV.U32 R0, RZ, RZ, RZ ;  /* 0x000000ffff007224 */ /* 0x000fe200078e00ff */
[----:B------:R3:W-:Y:S04]  /*12a0*/  ATOMS.POPC.INC.32 RZ, [R58+URZ] ;  /* 0x000000003aff7f8c */ /* 0x0007e8000d8000ff */
[----:B------:R3:W-:Y:S04]  /*12b0*/  ATOMS.POPC.INC.32 RZ, [R60+URZ] ;  /* 0x000000003cff7f8c */ /* 0x0007e8000d8000ff */
[----:B------:R3:W-:Y:S01]  /*12c0*/  ATOMS.POPC.INC.32 RZ, [R5+URZ] ;  /* 0x0000000005ff7f8c */ /* 0x0007e2000d8000ff */
[----:B------:R-:W-:Y:S06]  /*12d0*/  BAR.SYNC.DEFER_BLOCKING 0x0 ;  /* 0x0000000000007b1d */ /* 0x000fec0000010000 */
[----:B------:R-:W-:Y:S05]  /*12e0*/  @P2 BRA `(.L_x_13) ;  /* 0x00000000008c2947 */ /* 0x000fea0003800000 */
[----:B------:R-:W1:Y:S04]  /*12f0*/  LDS R0, [R51] ;  /* 0x0000000033007984 */ /* 0x000e680000000800 */
[----:B---3--:R-:W2:Y:S04]  /*1300*/  LDS R5, [R51+0x400] ;  /* 0x0004000033057984 */ /* 0x008ea80000000800 */
[----:B------:R-:W3:Y:S04]  /*1310*/  LDS R53, [R51+0x800] ;  /* 0x0008000033357984 */ /* 0x000ee80000000800 */
[----:B------:R-:W4:Y:S04]  /*1320*/  LDS R55, [R51+0xc00] ;  /* 0x000c000033377984 */ /* 0x000f280000000800 */
[----:B------:R-:W5:Y:S04]  /*1330*/  LDS R57, [R51+0x1000] ;  /* 0x0010000033397984 */ /* 0x000f680000000800 */
[----:B------:R-:W0:Y:S04]  /*1340*/  LDS R59, [R51+0x1400] ;  /* 0x00140000333b7984 */ /* 0x000e280000000800 */
[----:B------:R-:W-:Y:S04]  /*1350*/  LDS R61, [R51+0x2000] ;  /* 0x00200000333d7984 */ /* 0x000fe80000000800 */
[----:B------:R-:W-:Y:S04]  /*1360*/  LDS R63, [R51+0x2400] ;  /* 0x00240000333f7984 */ /* 0x000fe80000000800 */
[----:B------:R-:W-:Y:S04]  /*1370*/  LDS R65, [R51+0x2800] ;  /* 0x0028000033417984 */ /* 0x000fe80000000800 */
[----:B------:R-:W-:Y:S04]  /*1380*/  STS [R51], RZ ;  /* 0x000000ff33007388 */ /* 0x000fe80000000800 */
[----:B-1----:R-:W-:Y:S01]  /*1390*/  STS [R51+0x400], R0 ;  /* 0x0004000033007388 */ /* 0x002fe20000000800 */
[----:B--2---:R-:W-:-:S03]  /*13a0*/  IMAD.IADD R54, R0, 0x1, R5 ;  /* 0x0000000100367824 */ /* 0x004fc600078e0205 */
[----:B------:R-:W1:Y:S01]  /*13b0*/  LDS R5, [R51+0x1800] ;  /* 0x0018000033057984 */ /* 0x000e620000000800 */
[----:B---3--:R-:W-:-:S03]  /*13c0*/  IMAD.IADD R58, R54, 0x1, R53 ;  /* 0x00000001363a7824 */ /* 0x008fc600078e0235 */
[----:B------:R-:W2:Y:S01]  /*13d0*/  LDS R53, [R51+0x1c00] ;  /* 0x001c000033357984 */ /* 0x000ea20000000800 */
[----:B----4-:R-:W-:-:S03]  /*13e0*/  IMAD.IADD R60, R58, 0x1, R55 ;  /* 0x000000013a3c7824 */ /* 0x010fc600078e0237 */
[----:B------:R1:W-:Y:S01]  /*13f0*/  STS [R51+0x800], R54 ;  /* 0x0008003633007388 */ /* 0x0003e20000000800 */
[----:B-----5:R-:W-:-:S03]  /*1400*/  IMAD.IADD R62, R60, 0x1, R57 ;  /* 0x000000013c3e7824 */ /* 0x020fc600078e0239 */
[----:B------:R-:W3:Y:S01]  /*1410*/  LDS R55, [R51+0x2c00] ;  /* 0x002c000033377984 */ /* 0x000ee20000000800 */
[----:B0-----:R-:W-:-:S03]  /*1420*/  IMAD.IADD R64, R62, 0x1, R59 ;  /* 0x000000013e407824 */ /* 0x001fc600078e023b */
[----:B------:R0:W-:Y:S04]  /*1430*/  STS [R51+0xc00], R58 ;  /* 0x000c003a33007388 */ /* 0x0001e80000000800 */
[----:B------:R4:W-:Y:S04]  /*1440*/  STS [R51+0x1000], R60 ;  /* 0x0010003c33007388 */ /* 0x0009e80000000800 */
[----:B------:R4:W-:Y:S04]  /*1450*/  STS [R51+0x1400], R62 ;  /* 0x0014003e33007388 */ /* 0x0009e80000000800 */
[----:B------:R4:W-:Y:S01]  /*1460*/  STS [R51+0x1800], R64 ;  /* 0x0018004033007388 */ /* 0x0009e20000000800 */
[----:B-1----:R-:W-:-:S04]  /*1470*/  IMAD.IADD R54, R64, 0x1, R5 ;  /* 0x0000000140367824 */ /* 0x002fc800078e0205 */
[----:B--2---:R-:W-:Y:S01]  /*1480*/  IMAD.IADD R66, R54, 0x1, R53 ;  /* 0x0000000136427824 */ /* 0x004fe200078e0235 */
[----:B------:R4:W-:Y:S03]  /*1490*/  STS [R51+0x1c00], R54 ;  /* 0x001c003633007388 */ /* 0x0009e60000000800 */
[----:B------:R-:W-:Y:S01]  /*14a0*/  IMAD.IADD R68, R66, 0x1, R61 ;  /* 0x0000000142447824 */ /* 0x000fe200078e023d */
[----:B------:R4:W-:Y:S03]  /*14b0*/  STS [R51+0x2000], R66 ;  /* 0x0020004233007388 */ /* 0x0009e60000000800 */
[----:B------:R-:W-:Y:S01]  /*14c0*/  IMAD.IADD R70, R68, 0x1, R63 ;  /* 0x0000000144467824 */ /* 0x000fe200078e023f */
[----:B------:R4:W-:Y:S03]  /*14d0*/  STS [R51+0x2400], R68 ;  /* 0x0024004433007388 */ /* 0x0009e60000000800 */
[----:B0-----:R-:W-:Y:S01]  /*14e0*/  IMAD.IADD R58, R70, 0x1, R65 ;  /* 0x00000001463a7824 */ /* 0x001fe200078e0241 */
[----:B------:R4:W-:Y:S03]  /*14f0*/  STS [R51+0x2800], R70 ;  /* 0x0028004633007388 */ /* 0x0009e60000000800 */
[----:B---3--:R-:W-:Y:S01]  /*1500*/  IMAD.IADD R0, R58, 0x1, R55 ;  /* 0x000000013a007824 */ /* 0x008fe200078e0237 */
[----:B------:R4:W-:Y:S06]  /*1510*/  STS [R51+0x2c00], R58 ;  /* 0x002c003a33007388 */ /* 0x0009ec0000000800 */
.L_x_13:
[----:B------:R-:W-:Y:S05]  /*1520*/  BSYNC.RECONVERGENT B0 ;  /* 0x0000000000007941 */ /* 0x000fea0003800200 */
.L_x_12:
[----:B------:R-:W-:Y:S01]  /*1530*/  ISETP.NE.AND P0, PT, R0, 0x1980, PT ;  /* 0x000019800000780c */ /* 0x000fe20003f05270 */
[----:B---3--:R-:W-:Y:S01]  /*1540*/  IMAD R5, R42, 0x100, R3 ;  /* 0x000001002a057824 */ /* 0x008fe200078e0203 */
[----:B------:R-:W-:Y:S01]  /*1550*/  @!P2 LOP3.LUT R53, R0, 0x40000000, RZ, 0xfc, !PT ;  /* 0x400000000035a812 */ /* 0x000fe200078efcff */
[----:B------:R-:W-:Y:S01]  /*1560*/  IMAD R41, R41, 0x11, RZ ;  /* 0x0000001129297824 */ /* 0x000fe200078e02ff */
[----:B------:R-:W-:Y:S01]  /*1570*/  ISETP.LT.U32.AND P0, PT, R3, 0x100, !P0 ;  /* 0x000001000300780c */ /* 0x000fe20004701070 */
[----:B0-----:R-:W-:-:S03]  /*1580*/  IMAD.WIDE R14, R5, 0x4, R14 ;  /* 0x00000004050e7825 */ /* 0x001fc600078e020e */
[----:B------:R-:W-:Y:S01]  /*1590*/  LOP3.LUT R57, R41, R4, RZ, 0xfc, !PT ;  /* 0x0000000429397212 */ /* 0x000fe200078efcff */
[----:B----4-:R-:W-:Y:S01]  /*15a0*/  IMAD R54, R42, 0x1980, RZ ;  /* 0x000019802a367824 */ /* 0x010fe200078e02ff */
[----:B------:R0:W-:Y:S07]  /*15b0*/  @!P2 STG.E.STRONG.SYS desc[UR6][R14.64], R53 ;  /* 0x000000350e00a986 */ /* 0x0001ee000c115906 */
[----:B------:R-:W-:Y:S06]  /*15c0*/  BAR.RED.OR.DEFER_BLOCKING 0x0, P0 ;  /* 0x0000000000007b1d */ /* 0x000fec0000014800 */
[----:B------:R-:W1:Y:S01]  /*15d0*/  B2R.RESULT RZ, P0 ;  /* 0x0000000000ff731c */ /* 0x000e620000004000 */
[----:B------:R-:W-:-:S04]  /*15e0*/  IADD3 R4, P1, PT, R54, R57, RZ ;  /* 0x0000003936047210 */ /* 0x000fc80007f3e0ff */
[----:B------:R-:W-:Y:S01]  /*15f0*/  LEA.HI.X.SX32 R55, R54, RZ, 0x1, P1 ;  /* 0x000000ff36377211 */ /* 0x000fe200008f0eff */
[----:B------:R-:W-:-:S03]  /*1600*/  IMAD.SHL.U32 R5, R4, 0x4, RZ ;  /* 0x0000000404057824 */ /* 0x000fc600078e00ff */
[----:B------:R-:W-:Y:S01]  /*1610*/  SHF.L.U64.HI R4, R4, 0x2, R55 ;  /* 0x0000000204047819 */ /* 0x000fe20000010237 */
[----:B01----:R-:W-:Y:S06]  /*1620*/  @!P0 BRA `(.L_x_14) ;  /* 0x0000001000b48947 */ /* 0x003fec0003800000 */
[----:B------:R-:W0:Y:S01]  /*1630*/  LDCU.64 UR8, c[0x0][0x3b8] ;  /* 0x00007700ff0877ac */ /* 0x000e220008000a00 */
[----:B------:R-:W-:Y:S01]  /*1640*/  BSSY B1, `(.L_x_15) ;  /* 0x0000032000017945 */ /* 0x000fe20003800000 */
[----:B------:R-:W-:Y:S01]  /*1650*/  IMAD R13, R3, 0x8, R7 ;  /* 0x00000008030d7824 */ /* 0x000fe200078e0207 */
[----:B0-----:R-:W-:-:S04]  /*1660*/  IADD3 R8, P0, PT, R5, UR8, RZ ;  /* 0x0000000805087c10 */ /* 0x001fc8000ff1e0ff */
[----:B------:R-:W-:Y:S01]  /*1670*/  IADD3.X R9, PT, PT, R4, UR9, RZ, P0, !PT ;  /* 0x0000000904097c10 */ /* 0x000fe200087fe4ff */
[----:B------:R-:W-:Y:S08]  /*1680*/  @P2 BRA `(.L_x_16) ;  /* 0x0000000000b42947 */ /* 0x000ff00003800000 */
[----:B------:R-:W0:Y:S02]  /*1690*/  LDCU.64 UR8, c[0x0][0x398] ;  /* 0x00007300ff0877ac */ /* 0x000e240008000a00 */
[----:B0-----:R-:W-:-:S04]  /*16a0*/  LEA R10, P0, R3, UR8, 0x3 ;  /* 0x00000008030a7c11 */ /* 0x001fc8000f8018ff */
[----:B------:R-:W-:-:S05]  /*16b0*/  LEA.HI.X R11, R3, UR9, RZ, 0x3, P0 ;  /* 0x00000009030b7c11 */ /* 0x000fca00080f1cff */
[----:B------:R-:W2:Y:S01]  /*16c0*/  LDG.E.64 R4, desc[UR6][R10.64] ;  /* 0x000000060a047981 */ /* 0x000ea2000c1e1b00 */
[----:B------:R-:W-:-:S04]  /*16d0*/  ISETP.GT.U32.AND P0, PT, R3, R49, PT ;  /* 0x000000310300720c */ /* 0x000fc80003f04070 */
[----:B------:R-:W-:-:S04]  /*16e0*/  SEL R17, RZ, 0x1980, !P0 ;  /* 0x00001980ff117807 */ /* 0x000fc80004000000 */
[----:B--2---:R-:W-:Y:S01]  /*16f0*/  IADD3 R4, P0, PT, R4, -R17, RZ ;  /* 0x8000001104047210 */ /* 0x004fe20007f1e0ff */
[----:B------:R-:W-:-:S03]  /*1700*/  IMAD.MOV.U32 R17, RZ, RZ, R0 ;  /* 0x000000ffff117224 */ /* 0x000fc600078e0000 */
[----:B------:R-:W-:Y:S02]  /*1710*/  IADD3.X R5, PT, PT, R5, -0x1, RZ, P0, !PT ;  /* 0xffffffff05057810 */ /* 0x000fe400007fe4ff */
[----:B------:R-:W-:-:S03]  /*1720*/  ISETP.GE.AND P0, PT, R42, 0x1, PT ;  /* 0x000000012a00780c */ /* 0x000fc60003f06270 */
[----:B------:R0:W-:Y:S10]  /*1730*/  STS.64 [R13+0x6600], R4 ;  /* 0x006600040d007388 */ /* 0x0001f40000000a00 */
[----:B------:R-:W-:Y:S05]  /*1740*/  @!P0 BRA `(.L_x_17) ;  /* 0x00000000006c8947 */ /* 0x000fea0003800000 */
[----:B------:R-:W-:Y:S01]  /*1750*/  BSSY B0, `(.L_x_18) ;  /* 0x0000019000007945 */ /* 0x000fe20003800000 */
[----:B------:R-:W-:Y:S02]  /*1760*/  IMAD.MOV.U32 R6, RZ, RZ, -0x1 ;  /* 0xffffffffff067424 */ /* 0x000fe400078e00ff */
[----:B------:R-:W-:Y:S02]  /*1770*/  IMAD.MOV.U32 R10, RZ, RZ, R42 ;  /* 0x000000ffff0a7224 */ /* 0x000fe400078e002a */
[----:B------:R-:W-:-:S07]  /*1780*/  IMAD.MOV.U32 R17, RZ, RZ, R0 ;  /* 0x000000ffff117224 */ /* 0x000fce00078e0000 */
.L_x_22:
[----:B0-----:R-:W0:Y:S01]  /*1790*/  LDC.64 R4, c[0x0][0x380] ;  /* 0x0000e000ff047b82 */ /* 0x001e220000000a00 */
[----:B------:R-:W-:Y:S01]  /*17a0*/  VIADD R19, R10, 0xffffffff ;  /* 0xffffffff0a137836 */ /* 0x000fe20000000000 */
[----:B------:R-:W-:Y:S03]  /*17b0*/  BSSY B2, `(.L_x_19) ;  /* 0x0000008000027945 */ /* 0x000fe60003800000 */
[----:B------:R-:W-:-:S04]  /*17c0*/  IMAD R11, R19, 0x100, R3 ;  /* 0x00000100130b7824 */ /* 0x000fc800078e0203 */
[----:B0-----:R-:W-:-:S07]  /*17d0*/  IMAD.WIDE R4, R11, 0x4, R4 ;  /* 0x000000040b047825 */ /* 0x001fce00078e0204 */
.L_x_20:
[----:B------:R-:W-:Y:S05]  /*17e0*/  YIELD ;  /* 0x0000000000007946 */ /* 0x000fea0003800000 */
[----:B------:R0:W-:Y:S06]  /*17f0*/  MEMBAR.SC.CTA ;  /* 0x0000000000007992 */ /* 0x0001ec0000000000 */
[----:B0-----:R-:W2:Y:S02]  /*1800*/  LDG.E.STRONG.SYS R11, desc[UR6][R4.64] ;  /* 0x00000006040b7981 */ /* 0x001ea4000c1f5900 */
[----:B--2---:R-:W-:-:S13]  /*1810*/  ISETP.NE.AND P0, PT, R11, RZ, PT ;  /* 0x000000ff0b00720c */ /* 0x004fda0003f05270 */
[----:B------:R-:W-:Y:S05]  /*1820*/  @!P0 BRA `(.L_x_20) ;  /* 0xfffffffc00ec8947 */ /* 0x000fea000383ffff */
[----:B------:R-:W-:Y:S05]  /*1830*/  BSYNC B2 ;  /* 0x0000000000027941 */ /* 0x000fea0003800000 */
.L_x_19:
[----:B------:R-:W-:Y:S01]  /*1840*/  BSSY.RECONVERGENT B2, `(.L_x_21) ;  /* 0x0000006000027945 */ /* 0x000fe20003800200 */
[C---:B------:R-:W-:Y:S02]  /*1850*/  ISETP.GT.AND P0, PT, R11.reuse, -0x1, PT ;  /* 0xffffffff0b00780c */ /* 0x040fe40003f04270 */
[----:B------:R-:W-:Y:S01]  /*1860*/  LOP3.LUT R4, R11, 0x3fffffff, RZ, 0xc0, !PT ;  /* 0x3fffffff0b047812 */ /* 0x000fe200078ec0ff */
[----:B------:R-:W-:Y:S05]  /*1870*/  WARPSYNC.EXCLUSIVE R6 ;  /* 0x0000000006007348 */ /* 0x000fea0003a00000 */
[----:B------:R-:W-:-:S05]  /*1880*/  IMAD.IADD R17, R4, 0x1, R17 ;  /* 0x0000000104117824 */ /* 0x000fca00078e0211 */
[----:B------:R-:W-:-:S07]  /*1890*/  VOTE.ANY R6, PT, P0 ;  /* 0x0000000000067806 */ /* 0x000fce00000e0100 */
[----:B------:R-:W-:Y:S05]  /*18a0*/  BSYNC.RECONVERGENT B2 ;  /* 0x0000000000027941 */ /* 0x000fea0003800200 */
.L_x_21:
[----:B------:R-:W-:Y:S01]  /*18b0*/  ISETP.GT.U32.AND P1, PT, R10, 0x1, PT ;  /* 0x000000010a00780c */ /* 0x000fe20003f24070 */
[----:B------:R-:W-:-:S12]  /*18c0*/  IMAD.MOV.U32 R10, RZ, RZ, R19 ;  /* 0x000000ffff0a7224 */ /* 0x000fd800078e0013 */
[----:B------:R-:W-:Y:S05]  /*18d0*/  @P0 BRA P1, `(.L_x_22) ;  /* 0xfffffffc00ac0947 */ /* 0x000fea000083ffff */
[----:B------:R-:W-:Y:S05]  /*18e0*/  BSYNC B0 ;  /* 0x0000000000007941 */ /* 0x000fea0003800000 */
.L_x_18:
[----:B------:R1:W2:Y:S02]  /*18f0*/  LDS.64 R4, [R13+0x6600] ;  /* 0x006600000d047984 */ /* 0x0002a40000000a00 */
.L_x_17:
[C---:B------:R-:W-:Y:S01]  /*1900*/  IMAD.IADD R19, R17.reuse, 0x1, -R0 ;  /* 0x0000000111137824 */ /* 0x040fe200078e0a00 */
[----:B------:R-:W-:-:S04]  /*1910*/  LOP3.LUT R11, R17, 0x80000000, RZ, 0xfc, !PT ;  /* 0x80000000110b7812 */ /* 0x000fc800078efcff */
[C---:B0-2---:R-:W-:Y:S01]  /*1920*/  IADD3 R4, P0, PT, R19.reuse, R4, RZ ;  /* 0x0000000413047210 */ /* 0x045fe20007f1e0ff */
[----:B------:R0:W-:Y:S03]  /*1930*/  STG.E.STRONG.SYS desc[UR6][R14.64], R11 ;  /* 0x0000000b0e007986 */ /* 0x0001e6000c115906 */
[----:B------:R-:W-:-:S05]  /*1940*/  LEA.HI.X.SX32 R5, R19, R5, 0x1, P0 ;  /* 0x0000000513057211 */ /* 0x000fca00000f0eff */
[----:B------:R0:W-:Y:S04]  /*1950*/  STS.64 [R13+0x6600], R4 ;  /* 0x006600040d007388 */ /* 0x0001e80000000a00 */
.L_x_16:
[----:B------:R-:W-:Y:S05]  /*1960*/  BSYNC B1 ;  /* 0x0000000000017941 */ /* 0x000fea0003800000 */
.L_x_15:
[----:B0-----:R-:W0:Y:S01]  /*1970*/  LDC R5, c[0x0][0x3c0] ;  /* 0x0000f000ff057b82 */ /* 0x001e220000000800 */
[----:B------:R-:W-:-:S07]  /*1980*/  IMAD R4, R49, 0x8, R7 ;  /* 0x0000000831047824 */ /* 0x000fce00078e0207 */
[----:B------:R-:W2:Y:S01]  /*1990*/  LDC.64 R16, c[0x0][0x390] ;  /* 0x0000e400ff107b82 */ /* 0x000ea20000000a00 */
[----:B0-----:R-:W-:Y:S02]  /*19a0*/  ISETP.GE.AND P0, PT, R47, R5, PT ;  /* 0x000000052f00720c */ /* 0x001fe40003f06270 */
[----:B--2---:R-:W-:-:S04]  /*19b0*/  ISETP.EQ.U32.AND P1, PT, R16, RZ, PT ;  /* 0x000000ff1000720c */ /* 0x004fc80003f22070 */
[----:B------:R-:W-:-:S04]  /*19c0*/  ISETP.EQ.OR.EX P0, PT, R17, RZ, !P0, P1 ;  /* 0x000000ff1100720c */ /* 0x000fc80004702710 */
[----:B------:R-:W-:-:S13]  /*19d0*/  ISETP.GT.U32.OR P0, PT, R3, 0xff, P0 ;  /* 0x000000ff0300780c */ /* 0x000fda0000704470 */
[----:B------:R-:W-:Y:S05]  /*19e0*/  @P0 BRA `(.L_x_23) ;  /* 0x0000000000240947 */ /* 0x000fea0003800000 */
[----:B------:R-:W0:Y:S01]  /*19f0*/  LDS.64 R10, [R13+0x6600] ;  /* 0x006600000d0a7984 */ /* 0x000e220000000a00 */
[C---:B------:R-:W-:Y:S02]  /*1a00*/  ISETP.GT.U32.AND P0, PT, R3.reuse, R49, PT ;  /* 0x000000310300720c */ /* 0x040fe40003f04070 */
[C---:B------:R-:W-:Y:S02]  /*1a10*/  LEA R6, P2, R3.reuse, R16, 0x3 ;  /* 0x0000001003067211 */ /* 0x040fe400078418ff */
[----:B------:R-:W-:Y:S02]  /*1a20*/  SEL R7, RZ, 0x1980, !P0 ;  /* 0x00001980ff077807 */ /* 0x000fe40004000000 */
[--C-:B------:R-:W-:Y:S02]  /*1a30*/  SHF.R.S32.HI R15, RZ, 0x1f, R0.reuse ;  /* 0x0000001fff0f7819 */ /* 0x100fe40000011400 */
[----:B0-----:R-:W-:Y:S02]  /*1a40*/  IADD3 R2, P0, P1, R10, R7, R0 ;  /* 0x000000070a027210 */ /* 0x001fe4000791e000 */
[----:B------:R-:W-:-:S02]  /*1a50*/  LEA.HI.X R7, R3, R17, RZ, 0x3, P2 ;  /* 0x0000001103077211 */ /* 0x000fc400010f1cff */
[----:B------:R-:W-:-:S05]  /*1a60*/  IADD3.X R3, PT, PT, R11, RZ, R15, P0, P1 ;  /* 0x000000ff0b037210 */ /* 0x000fca00007e240f */
[----:B------:R0:W-:Y:S04]  /*1a70*/  STG.E.64 desc[UR6][R6.64], R2 ;  /* 0x0000000206007986 */ /* 0x0001e8000c101b06 */
.L_x_23:
[----:B------:R-:W-:Y:S05]  /*1a80*/  WARPSYNC.ALL ;  /* 0x0000000000007948 */ /* 0x000fea0003800000 */
[----:B------:R-:W-:Y:S01]  /*1a90*/  BAR.SYNC.DEFER_BLOCKING 0x0 ;  /* 0x0000000000007b1d */ /* 0x000fe20000010000 */
[----:B------:R-:W-:-:S05]  /*1aa0*/  ISETP.GT.AND P0, PT, R47, R5, PT ;  /* 0x000000052f00720c */ /* 0x000fca0003f04270 */
[----:B0-----:R0:W2:Y:S08]  /*1ab0*/  LDS.64 R2, [R4+0x6600] ;  /* 0x0066000004027984 */ /* 0x0010b00000000a00 */
[----:B0-----:R-:W-:Y:S05]  /*1ac0*/  @P0 BRA `(.L_x_24) ;  /* 0x00000000005c0947 */ /* 0x001fea0003800000 */
[----:B------:R-:W0:Y:S01]  /*1ad0*/  LDCU.64 UR4, c[0x0][0x3a0] ;  /* 0x00007400ff0477ac */ /* 0x000e220008000a00 */
[----:B--2---:R-:W-:-:S05]  /*1ae0*/  IADD3 R0, P1, PT, R57, R2, RZ ;  /* 0x0000000239007210 */ /* 0x004fca0007f3e0ff */
[----:B------:R-:W-:Y:S01]  /*1af0*/  IMAD.X R7, RZ, RZ, R3, P1 ;  /* 0x000000ffff077224 */ /* 0x000fe200008e0603 */
[----:B0-----:R-:W-:-:S04]  /*1b00*/  LEA R2, P1, R0, UR4, 0x2 ;  /* 0x0000000400027c11 */ /* 0x001fc8000f8210ff */
[----:B------:R-:W-:-:S05]  /*1b10*/  LEA.HI.X R3, R0, UR5, R7, 0x2, P1 ;  /* 0x0000000500037c11 */ /* 0x000fca00088f1407 */
[----:B------:R2:W-:Y:S04]  /*1b20*/  STG.E desc[UR6][R2.64], R28 ;  /* 0x0000001c02007986 */ /* 0x0005e8000c101906 */
        /* <DEDUP_REMOVED lines=15> */
[----:B------:R2:W-:Y:S01]  /*1c20*/  STG.E desc[UR6][R2.64+0x800], R46 ;  /* 0x0008002e02007986 */ /* 0x0005e2000c101906 */
[----:B------:R-:W-:Y:S05]  /*1c30*/  BRA `(.L_x_25) ;  /* 0x0000000000e07947 */ /* 0x000fea0003800000 */
.L_x_24:
[----:B------:R-:W0:Y:S01]  /*1c40*/  LDCU.64 UR4, c[0x0][0x3a0] ;  /* 0x00007400ff0477ac */ /* 0x000e220008000a00 */
[----:B------:R-:W-:Y:S01]  /*1c50*/  IMAD R4, R42, -0x1980, R5 ;  /* 0xffffe6802a047824 */ /* 0x000fe200078e0205 */
[C---:B--2---:R-:W-:Y:S01]  /*1c60*/  IADD3 R0, P1, PT, R57.reuse, R2, RZ ;  /* 0x0000000239007210 */ /* 0x044fe20007f3e0ff */
[C---:B------:R-:W-:Y:S02]  /*1c70*/  VIADD R11, R57.reuse, 0x20 ;  /* 0x00000020390b7836 */ /* 0x040fe40000000000 */
[C---:B-1----:R-:W-:Y:S01]  /*1c80*/  VIADD R13, R57.reuse, 0x40 ;  /* 0x00000040390d7836 */ /* 0x042fe20000000000 */
[-C--:B------:R-:W-:Y:S01]  /*1c90*/  ISETP.GE.AND P5, PT, R57, R4.reuse, PT ;  /* 0x000000043900720c */ /* 0x080fe20003fa6270 */
[----:B------:R-:W-:Y:S01]  /*1ca0*/  IMAD.X R7, RZ, RZ, R3, P1 ;  /* 0x000000ffff077224 */ /* 0x000fe200008e0603 */
[-C--:B------:R-:W-:Y:S01]  /*1cb0*/  ISETP.GE.AND P4, PT, R11, R4.reuse, PT ;  /* 0x000000040b00720c */ /* 0x080fe20003f86270 */
[----:B------:R-:W-:Y:S01]  /*1cc0*/  VIADD R11, R57, 0x60 ;  /* 0x00000060390b7836 */ /* 0x000fe20000000000 */
[----:B------:R-:W-:Y:S01]  /*1cd0*/  ISETP.GE.AND P3, PT, R13, R4, PT ;  /* 0x000000040d00720c */ /* 0x000fe20003f66270 */
[----:B------:R-:W-:-:S02]  /*1ce0*/  VIADD R13, R57, 0x80 ;  /* 0x00000080390d7836 */ /* 0x000fc40000000000 */
[----:B------:R-:W-:Y:S01]  /*1cf0*/  VIADD R15, R57, 0xa0 ;  /* 0x000000a0390f7836 */ /* 0x000fe20000000000 */
[-C--:B------:R-:W-:Y:S01]  /*1d00*/  ISETP.GE.AND P2, PT, R11, R4.reuse, PT ;  /* 0x000000040b00720c */ /* 0x080fe20003f46270 */
[----:B------:R-:W-:Y:S01]  /*1d10*/  VIADD R11, R57, 0xc0 ;  /* 0x000000c0390b7836 */ /* 0x000fe20000000000 */
[C---:B0-----:R-:W-:Y:S02]  /*1d20*/  LEA R2, P1, R0.reuse, UR4, 0x2 ;  /* 0x0000000400027c11 */ /* 0x041fe4000f8210ff */
[-C--:B------:R-:W-:Y:S02]  /*1d30*/  ISETP.GE.AND P6, PT, R15, R4.reuse, PT ;  /* 0x000000040f00720c */ /* 0x080fe40003fc6270 */
[----:B------:R-:W-:Y:S02]  /*1d40*/  LEA.HI.X R3, R0, UR5, R7, 0x2, P1 ;  /* 0x0000000500037c11 */ /* 0x000fe400088f1407 */
[----:B------:R-:W-:Y:S01]  /*1d50*/  ISETP.GE.AND P1, PT, R13, R4, PT ;  /* 0x000000040d00720c */ /* 0x000fe20003f26270 */
[----:B------:R-:W-:-:S02]  /*1d60*/  VIADD R13, R57, 0xe0 ;  /* 0x000000e0390d7836 */ /* 0x000fc40000000000 */
[----:B------:R0:W-:Y:S01]  /*1d70*/  @!P5 STG.E desc[UR6][R2.64], R28 ;  /* 0x0000001c0200d986 */ /* 0x0001e2000c101906 */
[-C--:B------:R-:W-:Y:S01]  /*1d80*/  ISETP.GE.AND P5, PT, R11, R4.reuse, PT ;  /* 0x000000040b00720c */ /* 0x080fe20003fa6270 */
[----:B------:R-:W-:Y:S02]  /*1d90*/  VIADD R11, R57, 0x100 ;  /* 0x00000100390b7836 */ /* 0x000fe40000000000 */
[----:B------:R0:W-:Y:S01]  /*1da0*/  @!P4 STG.E desc[UR6][R2.64+0x80], R29 ;  /* 0x0000801d0200c986 */ /* 0x0001e2000c101906 */
[-C--:B------:R-:W-:Y:S01]  /*1db0*/  ISETP.GE.AND P4, PT, R13, R4.reuse, PT ;  /* 0x000000040d00720c */ /* 0x080fe20003f86270 */
[----:B------:R-:W-:Y:S02]  /*1dc0*/  VIADD R13, R57, 0x120 ;  /* 0x00000120390d7836 */ /* 0x000fe40000000000 */
[----:B------:R0:W-:Y:S01]  /*1dd0*/  @!P3 STG.E desc[UR6][R2.64+0x100], R30 ;  /* 0x0001001e0200b986 */ /* 0x0001e2000c101906 */
        /* <DEDUP_REMOVED lines=21> */
[----:B------:R-:W-:-:S03]  /*1f30*/  ISETP.GE.AND P2, PT, R13, R4, PT ;  /* 0x000000040d00720c */ /* 0x000fc60003f46270 */
[----:B------:R0:W-:Y:S01]  /*1f40*/  @!P1 STG.E desc[UR6][R2.64+0x500], R38 ;  /* 0x0005002602009986 */ /* 0x0001e2000c101906 */
[----:B------:R-:W-:-:S03]  /*1f50*/  ISETP.GE.AND P1, PT, R11, R4, PT ;  /* 0x000000040b00720c */ /* 0x000fc60003f26270 */
[----:B------:R0:W-:Y:S04]  /*1f60*/  @!P6 STG.E desc[UR6][R2.64+0x580], R39 ;  /* 0x000580270200e986 */ /* 0x0001e8000c101906 */
[----:B------:R0:W-:Y:S04]  /*1f70*/  @!P5 STG.E desc[UR6][R2.64+0x600], R40 ;  /* 0x000600280200d986 */ /* 0x0001e8000c101906 */
[----:B------:R0:W-:Y:S04]  /*1f80*/  @!P4 STG.E desc[UR6][R2.64+0x680], R43 ;  /* 0x0006802b0200c986 */ /* 0x0001e8000c101906 */
[----:B------:R0:W-:Y:S04]  /*1f90*/  @!P3 STG.E desc[UR6][R2.64+0x700], R44 ;  /* 0x0007002c0200b986 */ /* 0x0001e8000c101906 */
[----:B------:R0:W-:Y:S04]  /*1fa0*/  @!P2 STG.E desc[UR6][R2.64+0x780], R45 ;  /* 0x0007802d0200a986 */ /* 0x0001e8000c101906 */
[----:B------:R0:W-:Y:S02]  /*1fb0*/  @!P1 STG.E desc[UR6][R2.64+0x800], R46 ;  /* 0x0008002e02009986 */ /* 0x0001e4000c101906 */
.L_x_25:
[----:B------:R-:W-:Y:S05]  /*1fc0*/  @P0 BRA `(.L_x_26) ;  /* 0x0000000000480947 */ /* 0x000fea0003800000 */
[----:B------:R3:W5:Y:S04]  /*1fd0*/  LDG.E R11, desc[UR6][R8.64] ;  /* 0x00000006080b7981 */ /* 0x000768000c1e1900 */
[----:B-1----:R3:W5:Y:S04]  /*1fe0*/  LDG.E R13, desc[UR6][R8.64+0x80] ;  /* 0x00008006080d7981 */ /* 0x002768000c1e1900 */
[----:B------:R3:W5:Y:S04]  /*1ff0*/  LDG.E R15, desc[UR6][R8.64+0x100] ;  /* 0x00010006080f7981 */ /* 0x000768000c1e1900 */
[----:B------:R3:W5:Y:S04]  /*2000*/  LDG.E R17, desc[UR6][R8.64+0x180] ;  /* 0x0001800608117981 */ /* 0x000768000c1e1900 */
[----:B------:R3:W5:Y:S04]  /*2010*/  LDG.E R19, desc[UR6][R8.64+0x200] ;  /* 0x0002000608137981 */ /* 0x000768000c1e1900 */
[----:B------:R3:W5:Y:S04]  /*2020*/  LDG.E R21, desc[UR6][R8.64+0x280] ;  /* 0x0002800608157981 */ /* 0x000768000c1e1900 */
[----:B------:R3:W5:Y:S04]  /*2030*/  LDG.E R23, desc[UR6][R8.64+0x300] ;  /* 0x0003000608177981 */ /* 0x000768000c1e1900 */
[----:B------:R3:W5:Y:S04]  /*2040*/  LDG.E R25, desc[UR6][R8.64+0x380] ;  /* 0x0003800608197981 */ /* 0x000768000c1e1900 */
[----:B------:R3:W5:Y:S04]  /*2050*/  LDG.E R27, desc[UR6][R8.64+0x400] ;  /* 0x00040006081b7981 */ /* 0x000768000c1e1900 */
[----:B0-2---:R3:W5:Y:S04]  /*2060*/  LDG.E R29, desc[UR6][R8.64+0x480] ;  /* 0x00048006081d7981 */ /* 0x005768000c1e1900 */
        /* <DEDUP_REMOVED lines=8> */
.L_x_26:
[----:B------:R-:W-:Y:S02]  /*20f0*/  IMAD.IADD R54, R5, 0x1, -R54 ;  /* 0x0000000105367824 */ /* 0x000fe400078e0a36 */
[C---:B0-2---:R-:W-:Y:S02]  /*2100*/  VIADD R3, R57.reuse, 0x20 ;  /* 0x0000002039037836 */ /* 0x045fe40000000000 */
[C---:B------:R-:W-:Y:S01]  /*2110*/  VIADD R45, R57.reuse, 0x40 ;  /* 0x00000040392d7836 */ /* 0x040fe20000000000 */
[CC--:B------:R-:W-:Y:S01]  /*2120*/  ISETP.GE.AND P5, PT, R57.reuse, R54.reuse, PT ;  /* 0x000000363900720c */ /* 0x0c0fe20003fa6270 */
[----:B------:R-:W-:Y:S01]  /*2130*/  VIADD R47, R57, 0x80 ;  /* 0x00000080392f7836 */ /* 0x000fe20000000000 */
[-C--:B------:R-:W-:Y:S01]  /*2140*/  ISETP.GE.AND P4, PT, R3, R54.reuse, PT ;  /* 0x000000360300720c */ /* 0x080fe20003f86270 */
[----:B------:R-:W-:Y:S01]  /*2150*/  VIADD R3, R57, 0x60 ;  /* 0x0000006039037836 */ /* 0x000fe20000000000 */
[-C--:B------:R-:W-:Y:S01]  /*2160*/  ISETP.GE.AND P3, PT, R45, R54.reuse, PT ;  /* 0x000000362d00720c */ /* 0x080fe20003f66270 */
[----:B------:R-:W-:Y:S01]  /*2170*/  VIADD R45, R57, 0xa0 ;  /* 0x000000a0392d7836 */ /* 0x000fe20000000000 */
[----:B------:R-:W-:-:S02]  /*2180*/  ISETP.GE.AND P1, PT, R47, R54, PT ;  /* 0x000000362f00720c */ /* 0x000fc40003f26270 */
[-C--:B------:R-:W-:Y:S01]  /*2190*/  ISETP.GE.AND P2, PT, R3, R54.reuse, PT ;  /* 0x000000360300720c */ /* 0x080fe20003f46270 */
[----:B------:R-:W-:Y:S01]  /*21a0*/  VIADD R3, R57, 0xc0 ;  /* 0x000000c039037836 */ /* 0x000fe20000000000 */
[-C--:B------:R-:W-:Y:S01]  /*21b0*/  ISETP.GE.AND P6, PT, R45, R54.reuse, PT ;  /* 0x000000362d00720c */ /* 0x080fe20003fc6270 */
[----:B------:R-:W-:Y:S02]  /*21c0*/  VIADD R45, R57, 0xe0 ;  /* 0x000000e0392d7836 */ /* 0x000fe40000000000 */
[----:B------:R0:W5:Y:S01]  /*21d0*/  @!P5 LDG.E R11, desc[UR6][R8.64] ;  /* 0x00000006080bd981 */ /* 0x000162000c1e1900 */
[-C--:B------:R-:W-:Y:S01]  /*21e0*/  ISETP.GE.AND P5, PT, R3, R54.reuse, PT ;  /* 0x000000360300720c */ /* 0x080fe20003fa6270 */
[----:B------:R-:W-:Y:S02]  /*21f0*/  VIADD R3, R57, 0x100 ;  /* 0x0000010039037836 */ /* 0x000fe40000000000 */
[----:B-1----:R0:W5:Y:S01]  /*2200*/  @!P4 LDG.E R13, desc[UR6][R8.64+0x80] ;  /* 0x00008006080dc981 */ /* 0x002162000c1e1900 */
[----:B------:R-:W-:Y:S01]  /*2210*/  ISETP.GE.AND P4, PT, R45, R54, PT ;  /* 0x000000362d00720c */ /* 0x000fe20003f86270 */
[----:B------:R-:W-:-:S02]  /*2220*/  VIADD R45, R57, 0x120 ;  /* 0x00000120392d7836 */ /* 0x000fc40000000000 */
[----:B------:R0:W5:Y:S01]  /*2230*/  @!P3 LDG.E R15, desc[UR6][R8.64+0x100] ;  /* 0x00010006080fb981 */ /* 0x000162000c1e1900 */
[-C--:B------:R-:W-:Y:S01]  /*2240*/  ISETP.GE.AND P3, PT, R3, R54.reuse, PT ;  /* 0x000000360300720c */ /* 0x080fe20003f66270 */
[----:B------:R-:W-:Y:S02]  /*2250*/  VIADD R3, R57, 0x140 ;  /* 0x0000014039037836 */ /* 0x000fe40000000000 */
[----:B------:R0:W5:Y:S01]  /*2260*/  @!P2 LDG.E R17, desc[UR6][R8.64+0x180] ;  /* 0x000180060811a981 */ /* 0x000162000c1e1900 */
[-C--:B------:R-:W-:Y:S01]  /*2270*/  ISETP.GE.AND P2, PT, R45, R54.reuse, PT ;  /* 0x000000362d00720c */ /* 0x080fe20003f46270 */
[----:B------:R-:W-:Y:S02]  /*2280*/  VIADD R45, R57, 0x160 ;  /* 0x00000160392d7836 */ /* 0x000fe40000000000 */
[----:B------:R0:W5:Y:S01]  /*2290*/  @!P1 LDG.E R19, desc[UR6][R8.64+0x200] ;  /* 0x0002000608139981 */ /* 0x000162000c1e1900 */
        /* <DEDUP_REMOVED lines=15> */
[----:B------:R-:W-:-:S03]  /*2390*/  ISETP.GE.AND P2, PT, R45, R54, PT ;  /* 0x000000362d00720c */ /* 0x000fc60003f46270 */
[----:B------:R0:W5:Y:S01]  /*23a0*/  @!P1 LDG.E R31, desc[UR6][R8.64+0x500] ;  /* 0x00050006081f9981 */ /* 0x000162000c1e1900 */
[----:B------:R-:W-:-:S03]  /*23b0*/  ISETP.GE.AND P1, PT, R3, R54, PT ;  /* 0x000000360300720c */ /* 0x000fc60003f26270 */
[----:B------:R0:W5:Y:S04]  /*23c0*/  @!P6 LDG.E R33, desc[UR6][R8.64+0x580] ;  /* 0x000580060821e981 */ /* 0x000168000c1e1900 */
[----:B------:R0:W5:Y:S04]  /*23d0*/  @!P5 LDG.E R35, desc[UR6][R8.64+0x600] ;  /* 0x000600060823d981 */ /* 0x000168000c1e1900 */
[----:B------:R0:W5:Y:S04]  /*23e0*/  @!P4 LDG.E R37, desc[UR6][R8.64+0x680] ;  /* 0x000680060825c981 */ /* 0x000168000c1e1900 */
[----:B------:R0:W5:Y:S04]  /*23f0*/  @!P3 LDG.E R39, desc[UR6][R8.64+0x700] ;  /* 0x000700060827b981 */ /* 0x000168000c1e1900 */
[----:B------:R0:W5:Y:S04]  /*2400*/  @!P2 LDG.E R41, desc[UR6][R8.64+0x780] ;  /* 0x000780060829a981 */ /* 0x000168000c1e1900 */
[----:B------:R0:W5:Y:S02]  /*2410*/  @!P1 LDG.E R43, desc[UR6][R8.64+0x800] ;  /* 0x00080006082b9981 */ /* 0x000164000c1e1900 */
.L_x_27:
[----:B------:R-:W-:Y:S05]  /*2420*/  @P0 BRA `(.L_x_28) ;  /* 0x0000000000540947 */ /* 0x000fea0003800000 */
[----:B------:R-:W1:Y:S02]  /*2430*/  LDCU.64 UR4, c[0x0][0x3b0] ;  /* 0x00007600ff0477ac */ /* 0x000e640008000a00 */
[----:B-1----:R-:W-:-:S04]  /*2440*/  LEA R2, P0, R0, UR4, 0x2 ;  /* 0x0000000400027c11 */ /* 0x002fc8000f8010ff */
[----:B------:R-:W-:-:S05]  /*2450*/  LEA.HI.X R3, R0, UR5, R7, 0x2, P0 ;  /* 0x0000000500037c11 */ /* 0x000fca00080f1407 */
[----:B-----5:R-:W-:Y:S04]  /*2460*/  STG.E desc[UR6][R2.64], R11 ;  /* 0x0000000b02007986 */ /* 0x020fe8000c101906 */
[----:B------:R-:W-:Y:S04]  /*2470*/  STG.E desc[UR6][R2.64+0x80], R13 ;  /* 0x0000800d02007986 */ /* 0x000fe8000c101906 */
        /* <DEDUP_REMOVED lines=14> */
[----:B------:R-:W-:Y:S01]  /*2560*/  STG.E desc[UR6][R2.64+0x800], R43 ;  /* 0x0008002b02007986 */ /* 0x000fe2000c101906 */
[----:B------:R-:W-:Y:S05]  /*2570*/  EXIT ;  /* 0x000000000000794d */ /* 0x000fea0003800000 */
.L_x_28:
[----:B------:R-:W1:Y:S01]  /*2580*/  LDCU.64 UR4, c[0x0][0x3b0] ;  /* 0x00007600ff0477ac */ /* 0x000e620008000a00 */
[----:B------:R-:W-:Y:S02]  /*2590*/  IMAD R42, R42, -0x1980, R5 ;  /* 0xffffe6802a2a7824 */ /* 0x000fe400078e0205 */
[C---:B------:R-:W-:Y:S02]  /*25a0*/  VIADD R5, R57.reuse, 0x40 ;  /* 0x0000004039057836 */ /* 0x040fe40000000000 */
[C---:B------:R-:W-:Y:S01]  /*25b0*/  VIADD R3, R57.reuse, 0x20 ;  /* 0x0000002039037836 */ /* 0x040fe20000000000 */
[CC--:B------:R-:W-:Y:S01]  /*25c0*/  ISETP.GE.AND P3, PT, R57.reuse, R42.reuse, PT ;  /* 0x0000002a3900720c */ /* 0x0c0fe20003f66270 */
[----:B0--3--:R-:W-:Y:S01]  /*25d0*/  VIADD R9, R57, 0x60 ;  /* 0x0000006039097836 */ /* 0x009fe20000000000 */
[-C--:B------:R-:W-:Y:S01]  /*25e0*/  ISETP.GE.AND P1, PT, R5, R42.reuse, PT ;  /* 0x0000002a0500720c */ /* 0x080fe20003f26270 */
[----:B------:R-:W-:Y:S01]  /*25f0*/  VIADD R5, R57, 0x80 ;  /* 0x0000008039057836 */ /* 0x000fe20000000000 */
[-C--:B------:R-:W-:Y:S01]  /*2600*/  ISETP.GE.AND P2, PT, R3, R42.reuse, PT ;  /* 0x0000002a0300720c */ /* 0x080fe20003f46270 */
[----:B------:R-:W-:Y:S01]  /*2610*/  VIADD R45, R57, 0xc0 ;  /* 0x000000c0392d7836 */ /* 0x000fe20000000000 */
[-C--:B------:R-:W-:Y:S01]  /*2620*/  ISETP.GE.AND P0, PT, R9, R42.reuse, PT ;  /* 0x0000002a0900720c */ /* 0x080fe20003f06270 */
[----:B------:R-:W-:Y:S01]  /*2630*/  VIADD R9, R57, 0xa0 ;  /* 0x000000a039097836 */ /* 0x000fe20000000000 */
[----:B------:R-:W-:Y:S01]  /*2640*/  ISETP.GE.AND P6, PT, R5, R42, PT ;  /* 0x0000002a0500720c */ /* 0x000fe20003fc6270 */
[----:B------:R-:W-:Y:S01]  /*2650*/  VIADD R5, R57, 0xe0 ;  /* 0x000000e039057836 */ /* 0x000fe20000000000 */
[----:B-1----:R-:W-:-:S02]  /*2660*/  LEA R2, P4, R0, UR4, 0x2 ;  /* 0x0000000400027c11 */ /* 0x002fc4000f8810ff */
[-C--:B------:R-:W-:Y:S02]  /*2670*/  ISETP.GE.AND P5, PT, R9, R42.reuse, PT ;  /* 0x0000002a0900720c */ /* 0x080fe40003fa6270 */
[----:B------:R-:W-:Y:S01]  /*2680*/  LEA.HI.X R3, R0, UR5, R7, 0x2, P4 ;  /* 0x0000000500037c11 */ /* 0x000fe2000a0f1407 */
[----:B------:R-:W-:Y:S01]  /*2690*/  VIADD R7, R57, 0x100 ;  /* 0x0000010039077836 */ /* 0x000fe20000000000 */
[----:B------:R-:W-:-:S03]  /*26a0*/  ISETP.GE.AND P4, PT, R45, R42, PT ;  /* 0x0000002a2d00720c */ /* 0x000fc60003f86270 */
[----:B-----5:R0:W-:Y:S01]  /*26b0*/  @!P3 STG.E desc[UR6][R2.64], R11 ;  /* 0x0000000b0200b986 */ /* 0x0201e2000c101906 */
        /* <DEDUP_REMOVED lines=19> */
[C---:B------:R-:W-:Y:S02]  /*27f0*/  VIADD R5, R57.reuse, 0x1e0 ;  /* 0x000001e039057836 */ /* 0x040fe40000000000 */
[----:B------:R-:W-:Y:S01]  /*2800*/  VIADD R57, R57, 0x200 ;  /* 0x0000020039397836 */ /* 0x000fe20000000000 */
[----:B------:R0:W-:Y:S01]  /*2810*/  @!P3 STG.E desc[UR6][R2.64+0x380], R25 ;  /* 0x000380190200b986 */ /* 0x0001e2000c101906 */
[----:B------:R-:W-:-:S03]  /*2820*/  ISETP.GE.AND P3, PT, R7, R42, PT ;  /* 0x0000002a0700720c */ /* 0x000fc60003f66270 */
        /* <DEDUP_REMOVED lines=9> */
[----:B------:R0:W-:Y:S01]  /*28c0*/  @!P2 STG.E desc[UR6][R2.64+0x780], R41 ;  /* 0x000780290200a986 */ /* 0x0001e2000c101906 */
[----:B------:R-:W-:Y:S05]  /*28d0*/  @P1 EXIT ;  /* 0x000000000000194d */ /* 0x000fea0003800000 */
[----:B------:R-:W-:Y:S01]  /*28e0*/  STG.E desc[UR6][R2.64+0x800], R43 ;  /* 0x0008002b02007986 */ /* 0x000fe2000c101906 */
[----:B------:R-:W-:Y:S05]  /*28f0*/  EXIT ;  /* 0x000000000000794d */ /* 0x000fea0003800000 */
.L_x_14:
[----:B------:R-:W-:Y:S01]  /*2900*/  IMAD.MOV.U32 R2, RZ, RZ, RZ ;  /* 0x000000ffff027224 */ /* 0x000fe200078e00ff */
[C---:B------:R-:W-:Y:S01]  /*2910*/  ISETP.GT.U32.AND P0, PT, R3.reuse, 0x1f, PT ;  /* 0x0000001f0300780c */ /* 0x040fe20003f04070 */
[----:B------:R-:W-:Y:S05]  /*2920*/  WARPSYNC.ALL ;  /* 0x0000000000007948 */ /* 0x000fea0003800000 */
[----:B------:R-:W-:-:S04]  /*2930*/  IMAD.HI.U32 R14, R3, 0x15555556, R2 ;  /* 0x15555556030e7827 */ /* 0x000fc800078e0002 */
[----:B------:R-:W-:-:S05]  /*2940*/  IMAD R15, R14, 0x4, R7 ;  /* 0x000000040e0f7824 */ /* 0x000fca00078e0207 */
[----:B------:R0:W-:Y:S01]  /*2950*/  STS [R15+0x3410], R0 ;  /* 0x003410000f007388 */ /* 0x0001e20000000800 */
[----:B------:R-:W-:Y:S06]  /*2960*/  BAR.SYNC.DEFER_BLOCKING 0x0 ;  /* 0x0000000000007b1d */ /* 0x000fec0000010000 */
[----:B------:R-:W-:Y:S05]  /*2970*/  @P0 BRA `(.L_x_29) ;  /* 0x0000000000dc0947 */ /* 0x000fea0003800000 */
[----:B------:R-:W-:Y:S01]  /*2980*/  IMAD R14, R3, 0x34, R7 ;  /* 0x00000034030e7824 */ /* 0x000fe200078e0207 */
[----:B------:R-:W-:-:S04]  /*2990*/  UMOV UR8, 0xffffffff ;  /* 0xffffffff00087882 */ /* 0x000fc80000000000 */
[----:B------:R-:W-:Y:S04]  /*29a0*/  LDS R28, [R14+0x3410] ;  /* 0x003410000e1c7984 */ /* 0x000fe80000000800 */
[----:B------:R-:W-:Y:S04]  /*29b0*/  LDS R29, [R14+0x3414] ;  /* 0x003414000e1d7984 */ /* 0x000fe80000000800 */
[----:B------:R-:W1:Y:S04]  /*29c0*/  LDS R30, [R14+0x3418] ;  /* 0x003418000e1e7984 */ /* 0x000e680000000800 */
[----:B------:R-:W-:Y:S04]  /*29d0*/  LDS R31, [R14+0x341c] ;  /* 0x00341c000e1f7984 */ /* 0x000fe80000000800 */
[----:B------:R-:W2:Y:S04]  /*29e0*/  LDS R32, [R14+0x3420] ;  /* 0x003420000e207984 */ /* 0x000ea80000000800 */
[----:B------:R-:W-:Y:S04]  /*29f0*/  LDS R33, [R14+0x3424] ;  /* 0x003424000e217984 */ /* 0x000fe80000000800 */
[----:B------:R-:W3:Y:S04]  /*2a00*/  LDS R34, [R14+0x3428] ;  /* 0x003428000e227984 */ /* 0x000ee80000000800 */
[----:B------:R-:W-:Y:S04]  /*2a10*/  LDS R35, [R14+0x342c] ;  /* 0x00342c000e237984 */ /* 0x000fe80000000800 */
[----:B------:R-:W4:Y:S04]  /*2a20*/  LDS R36, [R14+0x3430] ;  /* 0x003430000e247984 */ /* 0x000f280000000800 */
[----:B------:R-:W-:Y:S04]  /*2a30*/  LDS R37, [R14+0x3434] ;  /* 0x003434000e257984 */ /* 0x000fe80000000800 */
[----:B------:R-:W5:Y:S04]  /*2a40*/  LDS R38, [R14+0x3438] ;  /* 0x003438000e267984 */ /* 0x000f680000000800 */
[----:B------:R-:W0:Y:S01]  /*2a50*/  LDS R39, [R14+0x343c] ;  /* 0x00343c000e277984 */ /* 0x000e220000000800 */
[----:B-1----:R-:W-:-:S04]  /*2a60*/  IADD3 R40, PT, PT, R30, R29, R28 ;  /* 0x0000001d1e287210 */ /* 0x002fc80007ffe01c */
[----:B--2---:R-:W-:-:S04]  /*2a70*/  IADD3 R40, PT, PT, R32, R40, R31 ;  /* 0x0000002820287210 */ /* 0x004fc80007ffe01f */
[----:B---3--:R-:W-:-:S04]  /*2a80*/  IADD3 R40, PT, PT, R34, R40, R33 ;  /* 0x0000002822287210 */ /* 0x008fc80007ffe021 */
[----:B----4-:R-:W-:-:S04]  /*2a90*/  IADD3 R40, PT, PT, R36, R40, R35 ;  /* 0x0000002824287210 */ /* 0x010fc80007ffe023 */
[----:B-----5:R-:W-:-:S05]  /*2aa0*/  IADD3 R40, PT, PT, R38, R40, R37 ;  /* 0x0000002826287210 */ /* 0x020fca0007ffe025 */
[----:B0-----:R-:W-:Y:S01]  /*2ab0*/  IMAD.IADD R39, R39, 0x1, R40 ;  /* 0x0000000127277824 */ /* 0x001fe200078e0228 */
[----:B------:R-:W-:Y:S06]  /*2ac0*/  BRA.DIV UR8, `(.L_x_30) ;  /* 0x0000007a08547947 */ /* 0x000fec000b800000 */
[----:B------:R-:W0:Y:S02]  /*2ad0*/  SHFL.UP P0, R40, R39, 0x1, RZ ;  /* 0x0420000027287989 */ /* 0x000e2400000000ff */
[----:B0-----:R-:W-:-:S05]  /*2ae0*/  @P0 IMAD.IADD R40, R39, 0x1, R40 ;  /* 0x0000000127280824 */ /* 0x001fca00078e0228 */
[----:B------:R-:W0:Y:S02]  /*2af0*/  SHFL.UP P0, R43, R40, 0x2, RZ ;  /* 0x04400000282b7989 */ /* 0x000e2400000000ff */
[----:B0-----:R-:W-:-:S05]  /*2b00*/  @P0 IMAD.IADD R43, R40, 0x1, R43 ;  /* 0x00000001282b0824 */ /* 0x001fca00078e022b */
[----:B------:R-:W0:Y:S02]  /*2b10*/  SHFL.UP P0, R44, R43, 0x4, RZ ;  /* 0x048000002b2c7989 */ /* 0x000e2400000000ff */
[----:B0-----:R-:W-:-:S05]  /*2b20*/  @P0 IMAD.IADD R44, R43, 0x1, R44 ;  /* 0x000000012b2c0824 */ /* 0x001fca00078e022c */
[----:B------:R-:W0:Y:S02]  /*2b30*/  SHFL.UP P0, R45, R44, 0x8, RZ ;  /* 0x050000002c2d7989 */ /* 0x000e2400000000ff */
[----:B0-----:R-:W-:-:S05]  /*2b40*/  @P0 IMAD.IADD R45, R44, 0x1, R45 ;  /* 0x000000012c2d0824 */ /* 0x001fca00078e022d */
[----:B------:R0:W1:Y:S02]  /*2b50*/  SHFL.UP P0, R46, R45, 0x10, RZ ;  /* 0x060000002d2e7989 */ /* 0x00006400000000ff */
.L_x_120:
[----:B-1----:R-:W-:-:S04]  /*2b60*/  @P0 IMAD.IADD R46, R45, 0x1, R46 ;  /* 0x000000012d2e0824 */ /* 0x002fc800078e022e */
[----:B------:R-:W-:-:S04]  /*2b70*/  IMAD.IADD R39, R46, 0x1, -R39 ;  /* 0x000000012e277824 */ /* 0x000fc800078e0a27 */
[----:B------:R-:W-:Y:S01]  /*2b80*/  IMAD.IADD R28, R28, 0x1, R39 ;  /* 0x000000011c1c7824 */ /* 0x000fe200078e0227 */
[----:B------:R1:W-:Y:S03]  /*2b90*/  STS [R14+0x3410], R39 ;  /* 0x003410270e007388 */ /* 0x0003e60000000800 */
        /* <DEDUP_REMOVED lines=19> */
[----:B------:R1:W-:Y:S04]  /*2cd0*/  STS [R14+0x3438], R37 ;  /* 0x003438250e007388 */ /* 0x0003e80000000800 */
[----:B------:R1:W-:Y:S02]  /*2ce0*/  STS [R14+0x343c], R43 ;  /* 0x00343c2b0e007388 */ /* 0x0003e40000000800 */
.L_x_29:
[----:B------:R-:W-:Y:S05]  /*2cf0*/  WARPSYNC.ALL ;  /* 0x0000000000007948 */ /* 0x000fea0003800000 */
[----:B------:R-:W-:Y:S01]  /*2d00*/  BAR.SYNC.DEFER_BLOCKING 0x0 ;  /* 0x0000000000007b1d */ /* 0x000fe20000010000 */
[----:B------:R-:W-:Y:S02]  /*2d10*/  ISETP.NE.AND P0, PT, R50, RZ, PT ;  /* 0x000000ff3200720c */ /* 0x000fe40003f05270 */
[----:B-1----:R-:W-:-:S03]  /*2d20*/  SHF.R.U32.HI R28, RZ, UR5, R27 ;  /* 0x00000005ff1c7c19 */ /* 0x002fc6000801161b */
[----:B------:R-:W-:Y:S01]  /*2d30*/  BSSY.RECONVERGENT B0, `(.L_x_31) ;  /* 0x0000028000007945 */ /* 0x000fe20003800200 */
[----:B------:R-:W-:Y:S01]  /*2d40*/  LOP3.LUT R28, R28, UR4, RZ, 0x30, !PT ;  /* 0x000000041c1c7c12 */ /* 0x000fe2000f8e30ff */
[----:B0-----:R-:W0:Y:S06]  /*2d50*/  LDS R15, [R15+0x3410] ;  /* 0x003410000f0f7984 */ /* 0x001e2c0000000800 */
[----:B------:R-:W-:Y:S05]  /*2d60*/  @P0 BRA `(.L_x_32) ;  /* 0x0000000000900947 */ /* 0x000fea0003800000 */
[----:B------:R-:W0:Y:S04]  /*2d70*/  LDS R14, [R51] ;  /* 0x00000000330e7984 */ /* 0x000e280000000800 */
[----:B------:R-:W1:Y:S04]  /*2d80*/  LDS R30, [R51+0x400] ;  /* 0x00040000331e7984 */ /* 0x000e680000000800 */
[----:B------:R-:W2:Y:S04]  /*2d90*/  LDS R32, [R51+0x800] ;  /* 0x0008000033207984 */ /* 0x000ea80000000800 */
[----:B------:R-:W3:Y:S04]  /*2da0*/  LDS R34, [R51+0xc00] ;  /* 0x000c000033227984 */ /* 0x000ee80000000800 */
[----:B------:R-:W4:Y:S04]  /*2db0*/  LDS R36, [R51+0x1000] ;  /* 0x0010000033247984 */ /* 0x000f280000000800 */
[----:B------:R-:W5:Y:S04]  /*2dc0*/  LDS R38, [R51+0x1400] ;  /* 0x0014000033267984 */ /* 0x000f680000000800 */
[----:B------:R-:W5:Y:S04]  /*2dd0*/  LDS R40, [R51+0x1800] ;  /* 0x0018000033287984 */ /* 0x000f680000000800 */
[----:B------:R-:W5:Y:S04]  /*2de0*/  LDS R44, [R51+0x1c00] ;  /* 0x001c0000332c7984 */ /* 0x000f680000000800 */
[----:B------:R-:W5:Y:S04]  /*2df0*/  LDS R46, [R51+0x2000] ;  /* 0x00200000332e7984 */ /* 0x000f680000000800 */
[----:B------:R-:W5:Y:S04]  /*2e00*/  LDS R58, [R51+0x2400] ;  /* 0x00240000333a7984 */ /* 0x000f680000000800 */
[----:B------:R-:W5:Y:S01]  /*2e10*/  LDS R60, [R51+0x2800] ;  /* 0x00280000333c7984 */ /* 0x000f620000000800 */
[----:B0-----:R-:W-:-:S03]  /*2e20*/  IMAD.IADD R14, R15, 0x1, R14 ;  /* 0x000000010f0e7824 */ /* 0x001fc600078e020e */
[----:B------:R-:W0:Y:S01]  /*2e30*/  LDS R62, [R51+0x2c00] ;  /* 0x002c0000333e7984 */ /* 0x000e220000000800 */
[C---:B-1----:R-:W-:Y:S02]  /*2e40*/  IMAD.IADD R30, R15.reuse, 0x1, R30 ;  /* 0x000000010f1e7824 */ /* 0x042fe400078e021e */
[C---:B--2---:R-:W-:Y:S01]  /*2e50*/  IMAD.IADD R32, R15.reuse, 0x1, R32 ;  /* 0x000000010f207824 */ /* 0x044fe200078e0220 */
[----:B------:R1:W-:Y:S01]  /*2e60*/  STS [R51], R14 ;  /* 0x0000000e33007388 */ /* 0x0003e20000000800 */
[----:B---3--:R-:W-:-:S03]  /*2e70*/  IMAD.IADD R34, R15, 0x1, R34 ;  /* 0x000000010f227824 */ /* 0x008fc600078e0222 */
[----:B------:R1:W-:Y:S01]  /*2e80*/  STS [R51+0x400], R30 ;  /* 0x0004001e33007388 */ /* 0x0003e20000000800 */
[----:B----4-:R-:W-:-:S03]  /*2e90*/  IMAD.IADD R36, R15, 0x1, R36 ;  /* 0x000000010f247824 */ /* 0x010fc600078e0224 */
[----:B------:R1:W-:Y:S01]  /*2ea0*/  STS [R51+0x800], R32 ;  /* 0x0008002033007388 */ /* 0x0003e20000000800 */
[----:B-----5:R-:W-:-:S03]  /*2eb0*/  IMAD.IADD R38, R15, 0x1, R38 ;  /* 0x000000010f267824 */ /* 0x020fc600078e0226 */
[----:B------:R1:W-:Y:S01]  /*2ec0*/  STS [R51+0xc00], R34 ;  /* 0x000c002233007388 */ /* 0x0003e20000000800 */
[----:B------:R-:W-:-:S03]  /*2ed0*/  IMAD.IADD R40, R15, 0x1, R40 ;  /* 0x000000010f287824 */ /* 0x000fc600078e0228 */
        /* <DEDUP_REMOVED lines=9> */
[----:B0-----:R-:W-:-:S03]  /*2f70*/  IMAD.IADD R62, R15, 0x1, R62 ;  /* 0x000000010f3e7824 */ /* 0x001fc600078e023e */
[----:B------:R1:W-:Y:S04]  /*2f80*/  STS [R51+0x2400], R58 ;  /* 0x0024003a33007388 */ /* 0x0003e80000000800 */
[----:B------:R1:W-:Y:S04]  /*2f90*/  STS [R51+0x2800], R60 ;  /* 0x0028003c33007388 */ /* 0x0003e80000000800 */
[----:B------:R1:W-:Y:S02]  /*2fa0*/  STS [R51+0x2c00], R62 ;  /* 0x002c003e33007388 */ /* 0x0003e40000000800 */
.L_x_32:
[----:B------:R-:W-:Y:S05]  /*2fb0*/  BSYNC.RECONVERGENT B0 ;  /* 0x0000000000007941 */ /* 0x000fea0003800200 */
.L_x_31:
[----:B------:R-:W-:Y:S01]  /*2fc0*/  BAR.SYNC.DEFER_BLOCKING 0x0 ;  /* 0x0000000000007b1d */ /* 0x000fe20000010000 */
[----:B------:R-:W-:Y:S01]  /*2fd0*/  R2P PR, R28, 0x7f ;  /* 0x0000007f1c007804 */ /* 0x000fe20000000000 */
[----:B------:R-:W-:-:S04]  /*2fe0*/  IMAD.MOV.U32 R47, RZ, RZ, RZ ;  /* 0x000000ffff2f7224 */ /* 0x000fc800078e00ff */
[----:B------:R-:W-:Y:S08]  /*2ff0*/  BSSY.RECONVERGENT B0, `(.L_x_33) ;  /* 0x0000024000007945 */ /* 0x000ff00003800200 */
[----:B-1----:R-:W-:Y:S02]  /*3000*/  VOTE.ANY R14, PT, P0 ;  /* 0x00000000000e7806 */ /* 0x002fe400000e0100 */
[----:B------:R-:W-:-:S02]  /*3010*/  VOTE.ANY R29, PT, P1 ;  /* 0x00000000001d7806 */ /* 0x000fc400008e0100 */
[----:B------:R-:W-:Y:S02]  /*3020*/  @!P0 LOP3.LUT R14, RZ, R14, RZ, 0x33, !PT ;  /* 0x0000000eff0e8212 */ /* 0x000fe400078e33ff */
[----:B------:R-:W-:Y:S02]  /*3030*/  VOTE.ANY R31, PT, P2 ;  /* 0x00000000001f7806 */ /* 0x000fe400010e0100 */
[----:B------:R-:W-:Y:S02]  /*3040*/  @!P1 LOP3.LUT R29, RZ, R29, RZ, 0x33, !PT ;  /* 0x0000001dff1d9212 */ /* 0x000fe400078e33ff */
[----:B------:R-:W-:Y:S02]  /*3050*/  VOTE.ANY R33, PT, P3 ;  /* 0x0000000000217806 */ /* 0x000fe400018e0100 */
[----:B------:R-:W-:Y:S02]  /*3060*/  @!P2 LOP3.LUT R31, RZ, R31, RZ, 0x33, !PT ;  /* 0x0000001fff1fa212 */ /* 0x000fe400078e33ff */
[----:B------:R-:W-:-:S02]  /*3070*/  LOP3.LUT R14, R29, R14, RZ, 0xc0, !PT ;  /* 0x0000000e1d0e7212 */ /* 0x000fc400078ec0ff */
[----:B------:R-:W-:Y:S02]  /*3080*/  @!P3 LOP3.LUT R33, RZ, R33, RZ, 0x33, !PT ;  /* 0x00000021ff21b212 */ /* 0x000fe400078e33ff */
[----:B------:R-:W-:Y:S02]  /*3090*/  LOP3.LUT R14, R31, R14, RZ, 0xc0, !PT ;  /* 0x0000000e1f0e7212 */ /* 0x000fe400078ec0ff */
[----:B------:R-:W-:Y:S02]  /*30a0*/  VOTE.ANY R29, PT, P4 ;  /* 0x00000000001d7806 */ /* 0x000fe400020e0100 */
[----:B------:R-:W-:Y:S02]  /*30b0*/  LOP3.LUT R14, R33, R14, RZ, 0xc0, !PT ;  /* 0x0000000e210e7212 */ /* 0x000fe400078ec0ff */
[----:B------:R-:W-:Y:S02]  /*30c0*/  @!P4 LOP3.LUT R29, RZ, R29, RZ, 0x33, !PT ;  /* 0x0000001dff1dc212 */ /* 0x000fe400078e33ff */
[----:B------:R-:W-:-:S02]  /*30d0*/  VOTE.ANY R31, PT, P5 ;  /* 0x00000000001f7806 */ /* 0x000fc400028e0100 */
[----:B------:R-:W-:Y:S01]  /*30e0*/  LOP3.LUT R14, R29, R14, RZ, 0xc0, !PT ;  /* 0x0000000e1d0e7212 */ /* 0x000fe200078ec0ff */
[----:B------:R-:W-:Y:S01]  /*30f0*/  IMAD.SHL.U32 R29, R3, 0x20, RZ ;  /* 0x00000020031d7824 */ /* 0x000fe200078e00ff */
[----:B------:R-:W-:Y:S02]  /*3100*/  LOP3.LUT P0, RZ, R28, 0x80, RZ, 0xc0, !PT ;  /* 0x000000801cff7812 */ /* 0x000fe4000780c0ff */
[----:B------:R-:W-:Y:S02]  /*3110*/  @!P5 LOP3.LUT R31, RZ, R31, RZ, 0x33, !PT ;  /* 0x0000001fff1fd212 */ /* 0x000fe400078e33ff */
[----:B------:R-:W-:Y:S02]  /*3120*/  VOTE.ANY R30, PT, P6 ;  /* 0x00000000001e7806 */ /* 0x000fe400030e0100 */
[----:B------:R-:W-:Y:S02]  /*3130*/  LOP3.LUT R31, R31, R14, RZ, 0xc0, !PT ;  /* 0x0000000e1f1f7212 */ /* 0x000fe400078ec0ff */
[----:B------:R-:W1:Y:S01]  /*3140*/  S2R R14, SR_LEMASK ;  /* 0x00000000000e7919 */ /* 0x000e620000003a00 */
[----:B------:R-:W-:-:S04]  /*3150*/  @!P6 LOP3.LUT R30, RZ, R30, RZ, 0x33, !PT ;  /* 0x0000001eff1ee212 */ /* 0x000fc800078e33ff */
[----:B------:R-:W-:Y:S02]  /*3160*/  VOTE.ANY R32, PT, P0 ;  /* 0x0000000000207806 */ /* 0x000fe400000e0100 */
[----:B------:R-:W-:Y:S02]  /*3170*/  LOP3.LUT R31, R30, R31, RZ, 0xc0, !PT ;  /* 0x0000001f1e1f7212 */ /* 0x000fe400078ec0ff */
[----:B------:R-:W-:Y:S02]  /*3180*/  @!P0 LOP3.LUT R32, RZ, R32, RZ, 0x33, !PT ;  /* 0x00000020ff208212 */ /* 0x000fe400078e33ff */
[----:B------:R-:W-:Y:S02]  /*3190*/  LOP3.LUT R30, R29, 0x7c00, RZ, 0xc0, !PT ;  /* 0x00007c001d1e7812 */ /* 0x000fe400078ec0ff */
[----:B------:R-:W-:-:S03]  /*31a0*/  LOP3.LUT R31, R32, R31, RZ, 0xc0, !PT ;  /* 0x0000001f201f7212 */ /* 0x000fc600078ec0ff */
[----:B------:R-:W-:Y:S01]  /*31b0*/  IMAD.IADD R29, R7, 0x1, R30 ;  /* 0x00000001071d7824 */ /* 0x000fe200078e021e */
[----:B------:R-:W2:Y:S01]  /*31c0*/  FLO.U32 R32, R31 ;  /* 0x0000001f00207300 */ /* 0x000ea200000e0000 */
[----:B-1----:R-:W-:Y:S02]  /*31d0*/  LOP3.LUT R44, R14, R31, RZ, 0xc0, !PT ;  /* 0x0000001f0e2c7212 */ /* 0x002fe400078ec0ff */
[----:B--2---:R-:W-:-:S05]  /*31e0*/  ISETP.NE.AND P0, PT, R24, R32, PT ;  /* 0x000000201800720c */ /* 0x004fca0003f05270 */
[----:B------:R-:W1:Y:S08]  /*31f0*/  POPC R44, R44 ;  /* 0x0000002c002c7309 */ /* 0x000e700000000000 */
[----:B------:R-:W-:Y:S05]  /*3200*/  @P0 BRA `(.L_x_34) ;  /* 0x0000000000080947 */ /* 0x000fea0003800000 */
[----:B------:R-:W-:-:S06]  /*3210*/  IMAD R47, R28, 0x4, R29 ;  /* 0x000000041c2f7824 */ /* 0x000fcc00078e021d */
[----:B-1----:R2:W3:Y:S02]  /*3220*/  ATOMS.ADD R47, [R47], R44 ;  /* 0x0000002c2f2f738c */ /* 0x0024e40000000000 */
.L_x_34:
[----:B------:R-:W-:Y:S05]  /*3230*/  BSYNC.RECONVERGENT B0 ;  /* 0x0000000000007941 */ /* 0x000fea0003800200 */
.L_x_33:
[----:B------:R-:W-:Y:S01]  /*3240*/  R2P PR, R52, 0x7f ;  /* 0x0000007f34007804 */ /* 0x000fe20000000000 */
[----:B---3--:R3:W4:Y:S01]  /*3250*/  SHFL.IDX PT, R47, R47, R32, 0x1f ;  /* 0x00001f202f2f7589 */ /* 0x00872200000e0000 */
[----:B------:R-:W-:Y:S01]  /*3260*/  BSSY.RECONVERGENT B0, `(.L_x_35) ;  /* 0x0000021000007945 */ /* 0x000fe20003800200 */
[----:B------:R-:W-:-:S10]  /*3270*/  IMAD.MOV.U32 R49, RZ, RZ, RZ ;  /* 0x000000ffff317224 */ /* 0x000fd400078e00ff */
[----:B------:R-:W-:Y:S02]  /*3280*/  VOTE.ANY R28, PT, P0 ;  /* 0x00000000001c7806 */ /* 0x000fe400000e0100 */
[----:B------:R-:W-:Y:S02]  /*3290*/  VOTE.ANY R31, PT, P1 ;  /* 0x00000000001f7806 */ /* 0x000fe400008e0100 */
[----:B------:R-:W-:Y:S02]  /*32a0*/  @!P0 LOP3.LUT R28, RZ, R28, RZ, 0x33, !PT ;  /* 0x0000001cff1c8212 */ /* 0x000fe400078e33ff */
[----:B------:R-:W-:Y:S02]  /*32b0*/  VOTE.ANY R33, PT, P2 ;  /* 0x0000000000217806 */ /* 0x000fe400010e0100 */
[----:B------:R-:W-:Y:S02]  /*32c0*/  @!P1 LOP3.LUT R31, RZ, R31, RZ, 0x33, !PT ;  /* 0x0000001fff1f9212 */ /* 0x000fe400078e33ff */
[----:B------:R-:W-:-:S02]  /*32d0*/  @!P2 LOP3.LUT R33, RZ, R33, RZ, 0x33, !PT ;  /* 0x00000021ff21a212 */ /* 0x000fc400078e33ff */
[----:B------:R-:W-:Y:S02]  /*32e0*/  LOP3.LUT R28, R31, R28, RZ, 0xc0, !PT ;  /* 0x0000001c1f1c7212 */ /* 0x000fe400078ec0ff */
[----:B------:R-:W-:Y:S02]  /*32f0*/  VOTE.ANY R31, PT, P3 ;  /* 0x00000000001f7806 */ /* 0x000fe400018e0100 */
[----:B------:R-:W-:Y:S02]  /*3300*/  LOP3.LUT R28, R33, R28, RZ, 0xc0, !PT ;  /* 0x0000001c211c7212 */ /* 0x000fe400078ec0ff */
[----:B------:R-:W-:Y:S02]  /*3310*/  LOP3.LUT P0, RZ, R52, 0x80, RZ, 0xc0, !PT ;  /* 0x0000008034ff7812 */ /* 0x000fe4000780c0ff */
[----:B------:R-:W-:Y:S02]  /*3320*/  VOTE.ANY R33, PT, P4 ;  /* 0x0000000000217806 */ /* 0x000fe400020e0100 */
[----:B------:R-:W-:-:S02]  /*3330*/  @!P3 LOP3.LUT R31, RZ, R31, RZ, 0x33, !PT ;  /* 0x0000001fff1fb212 */ /* 0x000fc400078e33ff */
[----:B------:R-:W-:Y:S02]  /*3340*/  @!P4 LOP3.LUT R33, RZ, R33, RZ, 0x33, !PT ;  /* 0x00000021ff21c212 */ /* 0x000fe400078e33ff */
[----:B------:R-:W-:Y:S02]  /*3350*/  LOP3.LUT R28, R31, R28, RZ, 0xc0, !PT ;  /* 0x0000001c1f1c7212 */ /* 0x000fe400078ec0ff */
[----:B------:R-:W-:Y:S02]  /*3360*/  VOTE.ANY R31, PT, P5 ;  /* 0x00000000001f7806 */ /* 0x000fe400028e0100 */
[----:B------:R-:W-:Y:S02]  /*3370*/  LOP3.LUT R28, R33, R28, RZ, 0xc0, !PT ;  /* 0x0000001c211c7212 */ /* 0x000fe400078ec0ff */
[----:B------:R-:W-:Y:S02]  /*3380*/  VOTE.ANY R33, PT, P6 ;  /* 0x0000000000217806 */ /* 0x000fe400030e0100 */
[----:B------:R-:W-:-:S02]  /*3390*/  @!P5 LOP3.LUT R31, RZ, R31, RZ, 0x33, !PT ;  /* 0x0000001fff1fd212 */ /* 0x000fc400078e33ff */
[----:B------:R-:W-:Y:S02]  /*33a0*/  VOTE.ANY R35, PT, P0 ;  /* 0x0000000000237806 */ /* 0x000fe400000e0100 */
[----:B------:R-:W-:Y:S02]  /*33b0*/  @!P6 LOP3.LUT R33, RZ, R33, RZ, 0x33, !PT ;  /* 0x00000021ff21e212 */ /* 0x000fe400078e33ff */
[----:B------:R-:W-:Y:S02]  /*33c0*/  LOP3.LUT R28, R31, R28, RZ, 0xc0, !PT ;  /* 0x0000001c1f1c7212 */ /* 0x000fe400078ec0ff */
[----:B------:R-:W-:Y:S02]  /*33d0*/  @!P0 LOP3.LUT R35, RZ, R35, RZ, 0x33, !PT ;  /* 0x00000023ff238212 */ /* 0x000fe400078e33ff */
[----:B------:R-:W-:-:S04]  /*33e0*/  LOP3.LUT R28, R33, R28, RZ, 0xc0, !PT ;  /* 0x0000001c211c7212 */ /* 0x000fc800078ec0ff */
[----:B------:R-:W-:-:S04]  /*33f0*/  LOP3.LUT R35, R35, R28, RZ, 0xc0, !PT ;  /* 0x0000001c23237212 */ /* 0x000fc800078ec0ff */
[----:B------:R-:W5:Y:S01]  /*3400*/  FLO.U32 R30, R35 ;  /* 0x00000023001e7300 */ /* 0x000f6200000e0000 */
[----:B------:R-:W-:-:S07]  /*3410*/  LOP3.LUT R46, R14, R35, RZ, 0xc0, !PT ;  /* 0x000000230e2e7212 */ /* 0x000fce00078ec0ff */
[----:B------:R-:W0:Y:S01]  /*3420*/  POPC R46, R46 ;  /* 0x0000002e002e7309 */ /* 0x000e220000000000 */
[----:B-----5:R-:W-:-:S13]  /*3430*/  ISETP.NE.AND P0, PT, R24, R30, PT ;  /* 0x0000001e1800720c */ /* 0x020fda0003f05270 */
[----:B0--34-:R-:W-:Y:S05]  /*3440*/  @P0 BRA `(.L_x_36) ;  /* 0x0000000000080947 */ /* 0x019fea0003800000 */
[----:B------:R-:W-:-:S06]  /*3450*/  IMAD R49, R52, 0x4, R29 ;  /* 0x0000000434317824 */ /* 0x000fcc00078e021d */
[----:B------:R0:W3:Y:S02]  /*3460*/  ATOMS.ADD R49, [R49], R46 ;  /* 0x0000002e3131738c */ /* 0x0000e40000000000 */
.L_x_36:
[----:B------:R-:W-:Y:S05]  /*3470*/  BSYNC.RECONVERGENT B0 ;  /* 0x0000000000007941 */ /* 0x000fea0003800200 */
.L_x_35:
        /* <DEDUP_REMOVED lines=35> */
.L_x_38:
[----:B------:R-:W-:Y:S05]  /*36b0*/  BSYNC.RECONVERGENT B0 ;  /* 0x0000000000007941 */ /* 0x000fea0003800200 */
.L_x_37:
        /* <DEDUP_REMOVED lines=27> */
[----:B------:R-:W-:Y:S02]  /*3870*/  LOP3.LUT R35, R35, R28, RZ, 0xc0, !PT ;  /* 0x0000001c23237212 */ /* 0x000fe400078ec0ff */
[----:B------:R-:W-:Y:S02]  /*3880*/  SHF.R.U32.HI R28, RZ, UR5, R23 ;  /* 0x00000005ff1c7c19 */ /* 0x000fe40008011617 */
[----:B------:R-:W5:Y:S01]  /*3890*/  FLO.U32 R39, R35 ;  /* 0x0000002300277300 */ /* 0x000f6200000e0000 */
[----:B------:R-:W-:Y:S02]  /*38a0*/  LOP3.LUT R53, R14, R35, RZ, 0xc0, !PT ;  /* 0x000000230e357212 */ /* 0x000fe400078ec0ff */
[----:B------:R-:W-:-:S05]  /*38b0*/  LOP3.LUT R30, R28, UR4, RZ, 0x30, !PT ;  /* 0x000000041c1e7c12 */ /* 0x000fca000f8e30ff */
[----:B------:R-:W0:Y:S01]  /*38c0*/  POPC R53, R53 ;  /* 0x0000003500357309 */ /* 0x000e220000000000 */
[----:B-----5:R-:W-:-:S13]  /*38d0*/  ISETP.NE.AND P0, PT, R24, R39, PT ;  /* 0x000000271800720c */ /* 0x020fda0003f05270 */
[----:B0--34-:R-:W-:Y:S05]  /*38e0*/  @P0 BRA `(.L_x_40) ;  /* 0x0000000000080947 */ /* 0x019fea0003800000 */
[----:B------:R-:W-:-:S05]  /*38f0*/  IMAD R48, R48, 0x4, R29 ;  /* 0x0000000430307824 */ /* 0x000fca00078e021d */
[----:B------:R0:W3:Y:S02]  /*3900*/  ATOMS.ADD R56, [R48], R53 ;  /* 0x000000353038738c */ /* 0x0000e40000000000 */
.L_x_40:
[----:B------:R-:W-:Y:S05]  /*3910*/  BSYNC.RECONVERGENT B0 ;  /* 0x0000000000007941 */ /* 0x000fea0003800200 */
.L_x_39:
        /* <DEDUP_REMOVED lines=30> */
[----:B0-----:R-:W-:Y:S02]  /*3b00*/  LOP3.LUT R48, R14, R35, RZ, 0xc0, !PT ;  /* 0x000000230e307212 */ /* 0x001fe400078ec0ff */
[----:B------:R-:W-:-:S05]  /*3b10*/  LOP3.LUT R34, R28, UR4, RZ, 0x30, !PT ;  /* 0x000000041c227c12 */ /* 0x000fca000f8e30ff */
[----:B------:R-:W0:Y:S01]  /*3b20*/  POPC R48, R48 ;  /* 0x0000003000307309 */ /* 0x000e220000000000 */
[----:B-----5:R-:W-:-:S13]  /*3b30*/  ISETP.NE.AND P0, PT, R24, R32, PT ;  /* 0x000000201800720c */ /* 0x020fda0003f05270 */
[----:B0--34-:R-:W-:Y:S05]  /*3b40*/  @P0 BRA `(.L_x_42) ;  /* 0x0000000000080947 */ /* 0x019fea0003800000 */
[----:B------:R-:W-:-:S06]  /*3b50*/  IMAD R45, R30, 0x4, R29 ;  /* 0x000000041e2d7824 */ /* 0x000fcc00078e021d */
[----:B------:R0:W3:Y:S02]  /*3b60*/  ATOMS.ADD R45, [R45], R48 ;  /* 0x000000302d2d738c */ /* 0x0000e40000000000 */
.L_x_42:
[----:B------:R-:W-:Y:S05]  /*3b70*/  BSYNC.RECONVERGENT B0 ;  /* 0x0000000000007941 */ /* 0x000fea0003800200 */
.L_x_41:
        /* <DEDUP_REMOVED lines=35> */
[----:B------:R-:W-:-:S06]  /*3db0*/  IMAD R36, R34, 0x4, R29 ;  /* 0x0000000422247824 */ /* 0x000fcc00078e021d */
[----:B------:R0:W3:Y:S02]  /*3dc0*/  ATOMS.ADD R36, [R36], R37 ;  /* 0x000000252424738c */ /* 0x0000e40000000000 */
.L_x_44:
[----:B------:R-:W-:Y:S05]  /*3dd0*/  BSYNC.RECONVERGENT B0 ;  /* 0x0000000000007941 */ /* 0x000fea0003800200 */
.L_x_43:
        /* <DEDUP_REMOVED lines=37> */
.L_x_46:
[----:B------:R-:W-:Y:S05]  /*4030*/  BSYNC.RECONVERGENT B0 ;  /* 0x0000000000007941 */ /* 0x000fea0003800200 */
.L_x_45:
        /* <DEDUP_REMOVED lines=37> */
.L_x_48:
[----:B------:R-:W-:Y:S05]  /*4290*/  BSYNC.RECONVERGENT B0 ;  /* 0x0000000000007941 */ /* 0x000fea0003800200 */
.L_x_47:
[----:B------:R-:W-:Y:S01]  /*42a0*/  R2P PR, R40, 0x7f ;  /* 0x0000007f28007804 */ /* 0x000fe20000000000 */
[----:B---3--:R3:W4:Y:S01]  /*42b0*/  SHFL.IDX PT, R32, R32, R55, 0x1f ;  /* 0x00001f3720207589 */ /* 0x00872200000e0000 */
[----:B------:R-:W-:Y:S01]  /*42c0*/  SHF.R.U32.HI R38, RZ, UR5, R12 ;  /* 0x00000005ff267c19 */ /* 0x000fe2000801160c */
[----:B------:R-:W-:Y:S01]  /*42d0*/  BSSY.RECONVERGENT B0, `(.L_x_49) ;  /* 0x0000022000007945 */ /* 0x000fe20003800200 */
[----:B------:R-:W-:Y:S02]  /*42e0*/  IMAD.MOV.U32 R30, RZ, RZ, RZ ;  /* 0x000000ffff1e7224 */ /* 0x000fe400078e00ff */
[----:B------:R-:W-:-:S07]  /*42f0*/  LOP3.LUT R38, R38, UR4, RZ, 0x30, !PT ;  /* 0x0000000426267c12 */ /* 0x000fce000f8e30ff */
        /* <DEDUP_REMOVED lines=31> */
.L_x_50:
[----:B------:R-:W-:Y:S05]  /*44f0*/  BSYNC.RECONVERGENT B0 ;  /* 0x0000000000007941 */ /* 0x000fea0003800200 */
.L_x_49:
        /* <DEDUP_REMOVED lines=9> */
[----:B------:R-:W-:Y:S02]  /*4590*/  @!P1 LOP3.LUT R39, RZ, R39, RZ, 0x33, !PT ;  /* 0x00000027ff279212 */ /* 0x000fe400078e33ff */
[----:B------:R-:W-:Y:S02]  /*45a0*/  VOTE.ANY R55, PT, P2 ;  /* 0x0000000000377806 */ /* 0x000fe400010e0100 */
[----:B------:R-:W-:-:S02]  /*45b0*/  LOP3.LUT R28, R39, R28, RZ, 0xc0, !PT ;  /* 0x0000001c271c7212 */ /* 0x000fc400078ec0ff */
[----:B------:R-:W-:Y:S02]  /*45c0*/  VOTE.ANY R39, PT, P3 ;  /* 0x0000000000277806 */ /* 0x000fe400018e0100 */
[----:B------:R-:W-:Y:S02]  /*45d0*/  @!P2 LOP3.LUT R55, RZ, R55, RZ, 0x33, !PT ;  /* 0x00000037ff37a212 */ /* 0x000fe400078e33ff */
[----:B------:R-:W-:Y:S02]  /*45e0*/  @!P3 LOP3.LUT R39, RZ, R39, RZ, 0x33, !PT ;  /* 0x00000027ff27b212 */ /* 0x000fe400078e33ff */
[----:B------:R-:W-:Y:S02]  /*45f0*/  LOP3.LUT R28, R55, R28, RZ, 0xc0, !PT ;  /* 0x0000001c371c7212 */ /* 0x000fe400078ec0ff */
[----:B------:R-:W-:Y:S02]  /*4600*/  LOP3.LUT P0, RZ, R38, 0x80, RZ, 0xc0, !PT ;  /* 0x0000008026ff7812 */ /* 0x000fe4000780c0ff */
[----:B------:R-:W-:-:S02]  /*4610*/  VOTE.ANY R55, PT, P4 ;  /* 0x0000000000377806 */ /* 0x000fc400020e0100 */
[----:B------:R-:W-:Y:S02]  /*4620*/  LOP3.LUT R28, R39, R28, RZ, 0xc0, !PT ;  /* 0x0000001c271c7212 */ /* 0x000fe400078ec0ff */
[----:B------:R-:W-:Y:S02]  /*4630*/  VOTE.ANY R39, PT, P5 ;  /* 0x0000000000277806 */ /* 0x000fe400028e0100 */
[----:B------:R-:W-:Y:S02]  /*4640*/  @!P4 LOP3.LUT R55, RZ, R55, RZ, 0x33, !PT ;  /* 0x00000037ff37c212 */ /* 0x000fe400078e33ff */
[----:B------:R-:W-:Y:S02]  /*4650*/  @!P5 LOP3.LUT R39, RZ, R39, RZ, 0x33, !PT ;  /* 0x00000027ff27d212 */ /* 0x000fe400078e33ff */
[----:B------:R-:W-:Y:S02]  /*4660*/  LOP3.LUT R28, R55, R28, RZ, 0xc0, !PT ;  /* 0x0000001c371c7212 */ /* 0x000fe400078ec0ff */
[----:B------:R-:W-:-:S02]  /*4670*/  VOTE.ANY R55, PT, P6 ;  /* 0x0000000000377806 */ /* 0x000fc400030e0100 */
[----:B------:R-:W-:Y:S02]  /*4680*/  LOP3.LUT R28, R39, R28, RZ, 0xc0, !PT ;  /* 0x0000001c271c7212 */ /* 0x000fe400078ec0ff */
[----:B------:R-:W-:Y:S02]  /*4690*/  VOTE.ANY R39, PT, P0 ;  /* 0x0000000000277806 */ /* 0x000fe400000e0100 */
[----:B------:R-:W-:Y:S02]  /*46a0*/  @!P6 LOP3.LUT R55, RZ, R55, RZ, 0x33, !PT ;  /* 0x00000037ff37e212 */ /* 0x000fe400078e33ff */
        /* <DEDUP_REMOVED lines=8> */
[----:B------:R-:W-:-:S05]  /*4730*/  IMAD R43, R38, 0x4, R29 ;  /* 0x00000004262b7824 */ /* 0x000fca00078e021d */
[----:B------:R0:W3:Y:S02]  /*4740*/  ATOMS.ADD R60, [R43], R28 ;  /* 0x0000001c2b3c738c */ /* 0x0000e40000000000 */
.L_x_52:
[----:B------:R-:W-:Y:S05]  /*4750*/  BSYNC.RECONVERGENT B0 ;  /* 0x0000000000007941 */ /* 0x000fea0003800200 */
.L_x_51:
[----:B------:R-:W-:Y:S01]  /*4760*/  R2P PR, R40, 0x7f ;  /* 0x0000007f28007804 */ /* 0x000fe20000000000 */
[----:B---3--:R3:W4:Y:S01]  /*4770*/  SHFL.IDX PT, R39, R60, R39, 0x1f ;  /* 0x00001f273c277589 */ /* 0x00872200000e0000 */
[----:B------:R-:W-:Y:S01]  /*4780*/  SHF.R.U32.HI R58, RZ, UR5, R16 ;  /* 0x00000005ff3a7c19 */ /* 0x000fe20008011610 */
[----:B------:R-:W-:Y:S01]  /*4790*/  BSSY.RECONVERGENT B0, `(.L_x_53) ;  /* 0x0000022000007945 */ /* 0x000fe20003800200 */
[----:B------:R-:W-:Y:S02]  /*47a0*/  IMAD.MOV.U32 R64, RZ, RZ, RZ ;  /* 0x000000ffff407224 */ /* 0x000fe400078e00ff */
[----:B------:R-:W-:-:S07]  /*47b0*/  LOP3.LUT R58, R58, UR4, RZ, 0x30, !PT ;  /* 0x000000043a3a7c12 */ /* 0x000fce000f8e30ff */
[----:B------:R-:W-:Y:S02]  /*47c0*/  VOTE.ANY R38, PT, P0 ;  /* 0x0000000000267806 */ /* 0x000fe400000e0100 */
[----:B0-----:R-:W-:Y:S02]  /*47d0*/  VOTE.ANY R43, PT, P1 ;  /* 0x00000000002b7806 */ /* 0x001fe400008e0100 */
[----:B------:R-:W-:Y:S02]  /*47e0*/  @!P0 LOP3.LUT R38, RZ, R38, RZ, 0x33, !PT ;  /* 0x00000026ff268212 */ /* 0x000fe400078e33ff */
[----:B------:R-:W-:Y:S02]  /*47f0*/  @!P1 LOP3.LUT R43, RZ, R43, RZ, 0x33, !PT ;  /* 0x0000002bff2b9212 */ /* 0x000fe400078e33ff */
[----:B------:R-:W-:Y:S02]  /*4800*/  LOP3.LUT P0, RZ, R40, 0x80, RZ, 0xc0, !PT ;  /* 0x0000008028ff7812 */ /* 0x000fe4000780c0ff */
[----:B------:R-:W-:-:S02]  /*4810*/  LOP3.LUT R38, R43, R38, RZ, 0xc0, !PT ;  /* 0x000000262b267212 */ /* 0x000fc400078ec0ff */
[----:B------:R-:W-:-:S04]  /*4820*/  VOTE.ANY R43, PT, P2 ;  /* 0x00000000002b7806 */ /* 0x000fc800010e0100 */
[----:B------:R-:W-:-:S04]  /*4830*/  @!P2 LOP3.LUT R43, RZ, R43, RZ, 0x33, !PT ;  /* 0x0000002bff2ba212 */ /* 0x000fc800078e33ff */
[----:B------:R-:W-:Y:S02]  /*4840*/  LOP3.LUT R38, R43, R38, RZ, 0xc0, !PT ;  /* 0x000000262b267212 */ /* 0x000fe400078ec0ff */
        /* <DEDUP_REMOVED lines=14> */
[----:B------:R-:W-:-:S04]  /*4930*/  LOP3.LUT R55, R43, R38, RZ, 0xc0, !PT ;  /* 0x000000262b377212 */ /* 0x000fc800078ec0ff */
[----:B------:R-:W0:Y:S01]  /*4940*/  FLO.U32 R43, R55 ;  /* 0x00000037002b7300 */ /* 0x000e2200000e0000 */
[----:B------:R-:W-:-:S07]  /*4950*/  LOP3.LUT R38, R14, R55, RZ, 0xc0, !PT ;  /* 0x000000370e267212 */ /* 0x000fce00078ec0ff */
[----:B------:R-:W1:Y:S01]  /*4960*/  POPC R38, R38 ;  /* 0x0000002600267309 */ /* 0x000e620000000000 */
[----:B0-----:R-:W-:-:S13]  /*4970*/  ISETP.NE.AND P0, PT, R24, R43, PT ;  /* 0x0000002b1800720c */ /* 0x001fda0003f05270 */
[----:B-1-34-:R-:W-:Y:S05]  /*4980*/  @P0 BRA `(.L_x_54) ;  /* 0x0000000000080947 */ /* 0x01afea0003800000 */
[----:B------:R-:W-:-:S05]  /*4990*/  IMAD R55, R40, 0x4, R29 ;  /* 0x0000000428377824 */ /* 0x000fca00078e021d */
[----:B------:R0:W1:Y:S02]  /*49a0*/  ATOMS.ADD R64, [R55], R38 ;  /* 0x000000263740738c */ /* 0x0000640000000000 */
.L_x_54:
[----:B------:R-:W-:Y:S05]  /*49b0*/  BSYNC.RECONVERGENT B0 ;  /* 0x0000000000007941 */ /* 0x000fea0003800200 */
.L_x_53:
[----:B------:R-:W-:Y:S01]  /*49c0*/  R2P PR, R58, 0x7f ;  /* 0x0000007f3a007804 */ /* 0x000fe20000000000 */
[----:B-1----:R1:W3:Y:S01]  /*49d0*/  SHFL.IDX PT, R43, R64, R43, 0x1f ;  /* 0x00001f2b402b7589 */ /* 0x0022e200000e0000 */
        /* <DEDUP_REMOVED lines=30> */
[----:B------:R-:W4:Y:S01]  /*4bc0*/  POPC R40, R40 ;  /* 0x0000002800287309 */ /* 0x000f220000000000 */
[----:B0-----:R-:W-:-:S13]  /*4bd0*/  ISETP.NE.AND P0, PT, R24, R55, PT ;  /* 0x000000371800720c */ /* 0x001fda0003f05270 */
[----:B-1-34-:R-:W-:Y:S05]  /*4be0*/  @P0 BRA `(.L_x_56) ;  /* 0x0000000000080947 */ /* 0x01afea0003800000 */
[----:B------:R-:W-:-:S05]  /*4bf0*/  IMAD R59, R58, 0x4, R29 ;  /* 0x000000043a3b7824 */ /* 0x000fca00078e021d */
[----:B------:R0:W1:Y:S02]  /*4c00*/  ATOMS.ADD R62, [R59], R40 ;  /* 0x000000283b3e738c */ /* 0x0000640000000000 */
.L_x_56:
[----:B------:R-:W-:Y:S05]  /*4c10*/  BSYNC.RECONVERGENT B0 ;  /* 0x0000000000007941 */ /* 0x000fea0003800200 */
.L_x_55:
[----:B------:R-:W-:Y:S01]  /*4c20*/  R2P PR, R60, 0x7f ;  /* 0x0000007f3c007804 */ /* 0x000fe20000000000 */
[----:B--2---:R-:W-:Y:S01]  /*4c30*/  IMAD.IADD R44, R44, 0x1, R47 ;  /* 0x000000012c2c7824 */ /* 0x004fe200078e022f */
[----:B------:R-:W-:Y:S01]  /*4c40*/  BSSY.RECONVERGENT B0, `(.L_x_57) ;  /* 0x0000025000007945 */ /* 0x000fe20003800200 */
[----:B------:R-:W-:Y:S02]  /*4c50*/  IMAD.IADD R46, R46, 0x1, R49 ;  /* 0x000000012e2e7824 */ /* 0x000fe400078e0231 */
[----:B-1----:R1:W2:Y:S01]  /*4c60*/  SHFL.IDX PT, R49, R62, R55, 0x1f ;  /* 0x00001f373e317589 */ /* 0x0022a200000e0000 */
[----:B------:R-:W-:-:S07]  /*4c70*/  IMAD.MOV.U32 R64, RZ, RZ, RZ ;  /* 0x000000ffff407224 */ /* 0x000fce00078e00ff */
[----:B------:R-:W-:Y:S02]  /*4c80*/  VOTE.ANY R58, PT, P0 ;  /* 0x00000000003a7806 */ /* 0x000fe400000e0100 */
[----:B------:R-:W-:Y:S02]  /*4c90*/  VOTE.ANY R47, PT, P1 ;  /* 0x00000000002f7806 */ /* 0x000fe400008e0100 */
        /* <DEDUP_REMOVED lines=22> */
[----:B------:R-:W-:Y:S02]  /*4e00*/  SHF.R.U32.HI R58, RZ, UR5, R6 ;  /* 0x00000005ff3a7c19 */ /* 0x000fe40008011606 */
[----:B0-----:R-:W0:Y:S01]  /*4e10*/  FLO.U32 R59, R61 ;  /* 0x0000003d003b7300 */ /* 0x001e2200000e0000 */
[----:B------:R-:W-:Y:S02]  /*4e20*/  LOP3.LUT R47, R14, R61, RZ, 0xc0, !PT ;  /* 0x0000003d0e2f7212 */ /* 0x000fe400078ec0ff */
[----:B------:R-:W-:-:S05]  /*4e30*/  LOP3.LUT R58, R58, UR4, RZ, 0x30, !PT ;  /* 0x000000043a3a7c12 */ /* 0x000fca000f8e30ff */
[----:B------:R-:W3:Y:S01]  /*4e40*/  POPC R47, R47 ;  /* 0x0000002f002f7309 */ /* 0x000ee20000000000 */
[----:B0-----:R-:W-:-:S13]  /*4e50*/  ISETP.NE.AND P0, PT, R24, R59, PT ;  /* 0x0000003b1800720c */ /* 0x001fda0003f05270 */
[----:B-123--:R-:W-:Y:S05]  /*4e60*/  @P0 BRA `(.L_x_58) ;  /* 0x0000000000080947 */ /* 0x00efea0003800000 */
[----:B------:R-:W-:-:S05]  /*4e70*/  IMAD R60, R60, 0x4, R29 ;  /* 0x000000043c3c7824 */ /* 0x000fca00078e021d */
[----:B------:R0:W1:Y:S02]  /*4e80*/  ATOMS.ADD R64, [R60], R47 ;  /* 0x0000002f3c40738c */ /* 0x0000640000000000 */
.L_x_58:
[----:B------:R-:W-:Y:S05]  /*4e90*/  BSYNC.RECONVERGENT B0 ;  /* 0x0000000000007941 */ /* 0x000fea0003800200 */
.L_x_57:
[----:B------:R-:W-:Y:S01]  /*4ea0*/  R2P PR, R58, 0x7f ;  /* 0x0000007f3a007804 */ /* 0x000fe20000000000 */
[----:B------:R-:W-:Y:S01]  /*4eb0*/  IMAD.IADD R52, R51, 0x1, R52 ;  /* 0x0000000133347824 */ /* 0x000fe200078e0234 */
[----:B-1----:R1:W2:Y:S01]  /*4ec0*/  SHFL.IDX PT, R64, R64, R59, 0x1f ;  /* 0x00001f3b40407589 */ /* 0x0022a200000e0000 */
[----:B------:R-:W-:Y:S01]  /*4ed0*/  BSSY.RECONVERGENT B0, `(.L_x_59) ;  /* 0x0000024000007945 */ /* 0x000fe20003800200 */
[----:B------:R-:W-:Y:S02]  /*4ee0*/  IMAD.IADD R56, R53, 0x1, R56 ;  /* 0x0000000135387824 */ /* 0x000fe400078e0238 */
[----:B------:R-:W-:-:S07]  /*4ef0*/  IMAD.MOV.U32 R62, RZ, RZ, RZ ;  /* 0x000000ffff3e7224 */ /* 0x000fce00078e00ff */
        /* <DEDUP_REMOVED lines=25> */
[----:B------:R-:W0:Y:S01]  /*5090*/  FLO.U32 R55, R61 ;  /* 0x0000003d00377300 */ /* 0x000e2200000e0000 */
[----:B------:R-:W-:Y:S02]  /*50a0*/  LOP3.LUT R51, R14, R61, RZ, 0xc0, !PT ;  /* 0x0000003d0e337212 */ /* 0x000fe400078ec0ff */
[----:B------:R-:W-:-:S05]  /*50b0*/  LOP3.LUT R60, R60, UR4, RZ, 0x30, !PT ;  /* 0x000000043c3c7c12 */ /* 0x000fca000f8e30ff */
[----:B------:R-:W3:Y:S01]  /*50c0*/  POPC R51, R51 ;  /* 0x0000003300337309 */ /* 0x000ee20000000000 */
[----:B0-----:R-:W-:-:S13]  /*50d0*/  ISETP.NE.AND P0, PT, R24, R55, PT ;  /* 0x000000371800720c */ /* 0x001fda0003f05270 */
[----:B-123--:R-:W-:Y:S05]  /*50e0*/  @P0 BRA `(.L_x_60) ;  /* 0x0000000000080947 */ /* 0x00efea0003800000 */
[----:B------:R-:W-:-:S05]  /*50f0*/  IMAD R58, R58, 0x4, R29 ;  /* 0x000000043a3a7824 */ /* 0x000fca00078e021d */
[----:B------:R0:W1:Y:S02]  /*5100*/  ATOMS.ADD R62, [R58], R51 ;  /* 0x000000333a3e738c */ /* 0x0000640000000000 */
.L_x_60:
[----:B------:R-:W-:Y:S05]  /*5110*/  BSYNC.RECONVERGENT B0 ;  /* 0x0000000000007941 */ /* 0x000fea0003800200 */
.L_x_59:
[----:B------:R-:W-:Y:S01]  /*5120*/  R2P PR, R60, 0x7f ;  /* 0x0000007f3c007804 */ /* 0x000fe20000000000 */
[----:B------:R-:W-:Y:S01]  /*5130*/  IMAD.IADD R48, R48, 0x1, R45 ;  /* 0x0000000130307824 */ /* 0x000fe200078e022d */
[----:B-1----:R1:W2:Y:S01]  /*5140*/  SHFL.IDX PT, R62, R62, R55, 0x1f ;  /* 0x00001f373e3e7589 */ /* 0x0022a200000e0000 */
[----:B------:R-:W-:Y:S01]  /*5150*/  BSSY.RECONVERGENT B0, `(.L_x_61) ;  /* 0x0000024000007945 */ /* 0x000fe20003800200 */
[----:B------:R-:W-:-:S09]  /*5160*/  IMAD.MOV.U32 R66, RZ, RZ, RZ ;  /* 0x000000ffff427224 */ /* 0x000fd200078e00ff */
        /* <DEDUP_REMOVED lines=23> */
[----:B------:R-:W-:Y:S01]  /*52e0*/  LOP3.LUT R53, R58, R53, RZ, 0xc0, !PT ;  /* 0x000000353a357212 */ /* 0x000fe200078ec0ff */
[----:B------:R-:W-:Y:S01]  /*52f0*/  IMAD.IADD R58, R37, 0x1, R36 ;  /* 0x00000001253a7824 */ /* 0x000fe200078e0224 */
        /* <DEDUP_REMOVED lines=9> */
.L_x_62:
[----:B------:R-:W-:Y:S05]  /*5390*/  BSYNC.RECONVERGENT B0 ;  /* 0x0000000000007941 */ /* 0x000fea0003800200 */
.L_x_61:
[----:B------:R-:W-:Y:S01]  /*53a0*/  R2P PR, R36, 0x7f ;  /* 0x0000007f24007804 */ /* 0x000fe20000000000 */
[----:B------:R-:W-:Y:S01]  /*53b0*/  IMAD.IADD R34, R35, 0x1, R34 ;  /* 0x0000000123227824 */ /* 0x000fe200078e0222 */
[----:B------:R-:W-:Y:S01]  /*53c0*/  BSSY.RECONVERGENT B0, `(.L_x_63) ;  /* 0x0000022000007945 */ /* 0x000fe20003800200 */
[----:B------:R-:W-:-:S10]  /*53d0*/  IMAD.MOV.U32 R55, RZ, RZ, RZ ;  /* 0x000000ffff377224 */ /* 0x000fd400078e00ff */
        /* <DEDUP_REMOVED lines=24> */
[----:B-1----:R0:W1:Y:S02]  /*5560*/  SHFL.IDX PT, R60, R66, R45, 0x1f ;  /* 0x00001f2d423c7589 */ /* 0x00206400000e0000 */
[----:B------:R-:W2:Y:S01]  /*5570*/  FLO.U32 R59, R53 ;  /* 0x00000035003b7300 */ /* 0x000ea200000e0000 */
[----:B------:R-:W-:-:S07]  /*5580*/  LOP3.LUT R35, R14, R53, RZ, 0xc0, !PT ;  /* 0x000000350e237212 */ /* 0x000fce00078ec0ff */
[----:B------:R-:W3:Y:S01]  /*5590*/  POPC R35, R35 ;  /* 0x0000002300237309 */ /* 0x000ee20000000000 */
[----:B--2---:R-:W-:-:S13]  /*55a0*/  ISETP.NE.AND P0, PT, R24, R59, PT ;  /* 0x0000003b1800720c */ /* 0x004fda0003f05270 */
[----:B01-3--:R-:W-:Y:S05]  /*55b0*/  @P0 BRA `(.L_x_64) ;  /* 0x0000000000080947 */ /* 0x00bfea0003800000 */
[----:B------:R-:W-:-:S05]  /*55c0*/  IMAD R36, R36, 0x4, R29 ;  /* 0x0000000424247824 */ /* 0x000fca00078e021d */
[----:B------:R0:W1:Y:S02]  /*55d0*/  ATOMS.ADD R55, [R36], R35 ;  /* 0x000000232437738c */ /* 0x0000640000000000 */
.L_x_64:
[----:B------:R-:W-:Y:S05]  /*55e0*/  BSYNC.RECONVERGENT B0 ;  /* 0x0000000000007941 */ /* 0x000fea0003800200 */
.L_x_63:
[----:B------:R-:W-:Y:S01]  /*55f0*/  R2P PR, R26, 0x7f ;  /* 0x0000007f1a007804 */ /* 0x000fe20000000000 */
[----:B01----:R0:W1:Y:S01]  /*5600*/  SHFL.IDX PT, R36, R55, R59, 0x1f ;  /* 0x00001f3b37247589 */ /* 0x00306200000e0000 */
[----:B------:R-:W-:Y:S11]  /*5610*/  BSSY.RECONVERGENT B0, `(.L_x_65) ;  /* 0x0000021000007945 */ /* 0x000ff60003800200 */
[----:B------:R-:W-:-:S02]  /*5620*/  VOTE.ANY R45, PT, P0 ;  /* 0x00000000002d7806 */ /* 0x000fc400000e0100 */
[----:B------:R-:W-:Y:S02]  /*5630*/  VOTE.ANY R66, PT, P1 ;  /* 0x0000000000427806 */ /* 0x000fe400008e0100 */
[----:B------:R-:W-:Y:S02]  /*5640*/  @!P0 LOP3.LUT R45, RZ, R45, RZ, 0x33, !PT ;  /* 0x0000002dff2d8212 */ /* 0x000fe400078e33ff */
[----:B------:R-:W-:Y:S02]  /*5650*/  @!P1 LOP3.LUT R66, RZ, R66, RZ, 0x33, !PT ;  /* 0x00000042ff429212 */ /* 0x000fe400078e33ff */
[----:B------:R-:W-:Y:S02]  /*5660*/  LOP3.LUT P0, RZ, R26, 0x80, RZ, 0xc0, !PT ;  /* 0x000000801aff7812 */ /* 0x000fe4000780c0ff */
        /* <DEDUP_REMOVED lines=19> */
[----:B------:R-:W2:Y:S01]  /*57a0*/  FLO.U32 R53, R45 ;  /* 0x0000002d00357300 */ /* 0x000ea200000e0000 */
[----:B------:R-:W-:-:S07]  /*57b0*/  LOP3.LUT R14, R14, R45, RZ, 0xc0, !PT ;  /* 0x0000002d0e0e7212 */ /* 0x000fce00078ec0ff */
[----:B0-----:R0:W3:Y:S01]  /*57c0*/  POPC R55, R14 ;  /* 0x0000000e00377309 */ /* 0x0010e20000000000 */
[----:B--2---:R-:W-:Y:S01]  /*57d0*/  ISETP.NE.AND P0, PT, R24, R53, PT ;  /* 0x000000351800720c */ /* 0x004fe20003f05270 */
[----:B------:R-:W-:-:S12]  /*57e0*/  IMAD.MOV.U32 R24, RZ, RZ, RZ ;  /* 0x000000ffff187224 */ /* 0x000fd800078e00ff */
[----:B01-3--:R-:W-:Y:S05]  /*57f0*/  @P0 BRA `(.L_x_66) ;  /* 0x0000000000080947 */ /* 0x00bfea0003800000 */
[----:B------:R-:W-:-:S06]  /*5800*/  IMAD R24, R26, 0x4, R29 ;  /* 0x000000041a187824 */ /* 0x000fcc00078e021d */
[----:B------:R0:W1:Y:S02]  /*5810*/  ATOMS.ADD R24, [R24], R55 ;  /* 0x000000371818738c */ /* 0x0000640000000000 */
.L_x_66:
[----:B------:R-:W-:Y:S05]  /*5820*/  BSYNC.RECONVERGENT B0 ;  /* 0x0000000000007941 */ /* 0x000fea0003800200 */
.L_x_65:
[----:B------:R-:W-:Y:S01]  /*5830*/  BAR.SYNC.DEFER_BLOCKING 0x0 ;  /* 0x0000000000007b1d */ /* 0x000fe20000010000 */
[----:B------:R-:W-:Y:S01]  /*5840*/  IMAD.IADD R26, R40, 0x1, R49 ;  /* 0x00000001281a7824 */ /* 0x000fe200078e0231 */
[----:B------:R-:W-:Y:S01]  /*5850*/  ISETP.NE.AND P0, PT, R50, RZ, PT ;  /* 0x000000ff3200720c */ /* 0x000fe20003f05270 */
[----:B------:R-:W-:Y:S02]  /*5860*/  IMAD.IADD R28, R28, 0x1, R39 ;  /* 0x000000011c1c7824 */ /* 0x000fe400078e0227 */
[----:B------:R-:W-:Y:S01]  /*5870*/  IMAD R40, R44, 0x4, R7 ;  /* 0x000000042c287824 */ /* 0x000fe200078e0207 */
[----:B------:R-:W-:Y:S01]  /*5880*/  BSSY B1, `(.L_x_67) ;  /* 0x000005c000017945 */ /* 0x000fe20003800000 */
[----:B------:R-:W-:Y:S01]  /*5890*/  IMAD.IADD R14, R38, 0x1, R43 ;  /* 0x00000001260e7824 */ /* 0x000fe200078e022b */
[----:B-1----:R-:W1:Y:S01]  /*58a0*/  SHFL.IDX PT, R24, R24, R53, 0x1f ;  /* 0x00001f3518187589 */ /* 0x002e6200000e0000 */
[----:B------:R-:W-:Y:S02]  /*58b0*/  IMAD R39, R46, 0x4, R7 ;  /* 0x000000042e277824 */ /* 0x000fe400078e0207 */
[----:B------:R-:W-:-:S02]  /*58c0*/  IMAD.IADD R60, R37, 0x1, R60 ;  /* 0x00000001253c7824 */ /* 0x000fc400078e023c */
[--C-:B------:R-:W-:Y:S02]  /*58d0*/  IMAD R38, R52, 0x4, R7.reuse ;  /* 0x0000000434267824 */ /* 0x100fe400078e0207 */
[----:B------:R-:W-:Y:S02]  /*58e0*/  IMAD.IADD R32, R33, 0x1, R32 ;  /* 0x0000000121207824 */ /* 0x000fe400078e0220 */
[----:B------:R-:W-:Y:S02]  /*58f0*/  IMAD.IADD R44, R35, 0x1, R36 ;  /* 0x00000001232c7824 */ /* 0x000fe400078e0224 */
[--C-:B------:R-:W-:Y:S02]  /*5900*/  IMAD R37, R56, 0x4, R7.reuse ;  /* 0x0000000438257824 */ /* 0x100fe400078e0207 */
[----:B------:R-:W-:Y:S02]  /*5910*/  IMAD.IADD R30, R31, 0x1, R30 ;  /* 0x000000011f1e7824 */ /* 0x000fe400078e021e */
[--C-:B------:R-:W-:Y:S01]  /*5920*/  IMAD R36, R48, 0x4, R7.reuse ;  /* 0x0000000430247824 */ /* 0x100fe200078e0207 */
[----:B------:R2:W-:Y:S01]  /*5930*/  STS [R40+-0x4], R27 ;  /* 0xfffffc1b28007388 */ /* 0x0005e20000000800 */
[----:B------:R-:W-:-:S02]  /*5940*/  IMAD R35, R58, 0x4, R7 ;  /* 0x000000043a237824 */ /* 0x000fc400078e0207 */
[--C-:B------:R-:W-:Y:S01]  /*5950*/  IMAD R34, R34, 0x4, R7.reuse ;  /* 0x0000000422227824 */ /* 0x100fe200078e0207 */
[----:B------:R-:W-:Y:S01]  /*5960*/  STS [R39+-0x4], R22 ;  /* 0xfffffc1627007388 */ /* 0x000fe20000000800 */
[--C-:B------:R-:W-:Y:S02]  /*5970*/  IMAD R33, R32, 0x4, R7.reuse ;  /* 0x0000000420217824 */ /* 0x100fe400078e0207 */
[----:B------:R-:W-:Y:S01]  /*5980*/  IMAD.IADD R64, R47, 0x1, R64 ;  /* 0x000000012f407824 */ /* 0x000fe200078e0240 */
[----:B------:R-:W-:Y:S01]  /*5990*/  STS [R38+-0x4], R21 ;  /* 0xfffffc1526007388 */ /* 0x000fe20000000800 */
[--C-:B------:R-:W-:Y:S02]  /*59a0*/  IMAD R32, R30, 0x4, R7.reuse ;  /* 0x000000041e207824 */ /* 0x100fe400078e0207 */
[----:B------:R-:W-:Y:S01]  /*59b0*/  IMAD.IADD R62, R51, 0x1, R62 ;  /* 0x00000001333e7824 */ /* 0x000fe200078e023e */
[----:B------:R-:W-:Y:S01]  /*59c0*/  STS [R37+-0x4], R18 ;  /* 0xfffffc1225007388 */ /* 0x000fe20000000800 */
[----:B------:R-:W-:-:S02]  /*59d0*/  IMAD R31, R28, 0x4, R7 ;  /* 0x000000041c1f7824 */ /* 0x000fc400078e0207 */
[--C-:B------:R-:W-:Y:S01]  /*59e0*/  IMAD R30, R14, 0x4, R7.reuse ;  /* 0x000000040e1e7824 */ /* 0x100fe200078e0207 */
[----:B------:R-:W-:Y:S01]  /*59f0*/  STS [R36+-0x4], R23 ;  /* 0xfffffc1724007388 */ /* 0x000fe20000000800 */
[--C-:B------:R-:W-:Y:S02]  /*5a00*/  IMAD R29, R26, 0x4, R7.reuse ;  /* 0x000000041a1d7824 */ /* 0x100fe400078e0207 */
[----:B-1----:R-:W-:Y:S01]  /*5a10*/  IMAD.IADD R24, R55, 0x1, R24 ;  /* 0x0000000137187824 */ /* 0x002fe200078e0218 */
[----:B------:R-:W-:Y:S01]  /*5a20*/  STS [R35+-0x4], R20 ;  /* 0xfffffc1423007388 */ /* 0x000fe20000000800 */
[--C-:B------:R-:W-:Y:S02]  /*5a30*/  IMAD R28, R64, 0x4, R7.reuse ;  /* 0x00000004401c7824 */ /* 0x100fe400078e0207 */
[--C-:B--2---:R-:W-:Y:S01]  /*5a40*/  IMAD R27, R62, 0x4, R7.reuse ;  /* 0x000000043e1b7824 */ /* 0x104fe200078e0207 */
[----:B------:R1:W-:Y:S01]  /*5a50*/  STS [R34+-0x4], R25 ;  /* 0xfffffc1922007388 */ /* 0x0003e20000000800 */
[----:B------:R-:W-:-:S02]  /*5a60*/  IMAD R26, R60, 0x4, R7 ;  /* 0x000000043c1a7824 */ /* 0x000fc400078e0207 */
[--C-:B------:R-:W-:Y:S01]  /*5a70*/  IMAD R24, R24, 0x4, R7.reuse ;  /* 0x0000000418187824 */ /* 0x100fe200078e0207 */
[----:B------:R-:W-:Y:S04]  /*5a80*/  STS [R33+-0x4], R10 ;  /* 0xfffffc0a21007388 */ /* 0x000fe80000000800 */
[----:B------:R-:W-:Y:S01]  /*5a90*/  STS [R32+-0x4], R17 ;  /* 0xfffffc1120007388 */ /* 0x000fe20000000800 */
[----:B-1----:R-:W-:-:S03]  /*5aa0*/  IMAD R25, R44, 0x4, R7 ;  /* 0x000000042c197824 */ /* 0x002fc600078e0207 */
[----:B------:R-:W-:Y:S04]  /*5ab0*/  STS [R31+-0x4], R12 ;  /* 0xfffffc0c1f007388 */ /* 0x000fe80000000800 */
[----:B------:R1:W-:Y:S04]  /*5ac0*/  STS [R30+-0x4], R19 ;  /* 0xfffffc131e007388 */ /* 0x0003e80000000800 */
[----:B------:R2:W-:Y:S04]  /*5ad0*/  STS [R29+-0x4], R16 ;  /* 0xfffffc101d007388 */ /* 0x0005e80000000800 */
[----:B------:R2:W-:Y:S01]  /*5ae0*/  STS [R28+-0x4], R9 ;  /* 0xfffffc091c007388 */ /* 0x0005e20000000800 */
[----:B-1----:R-:W-:-:S03]  /*5af0*/  IMAD R19, R3, 0x8, R7 ;  /* 0x0000000803137824 */ /* 0x002fc600078e0207 */
[----:B------:R2:W-:Y:S04]  /*5b00*/  STS [R27+-0x4], R6 ;  /* 0xfffffc061b007388 */ /* 0x0005e80000000800 */
[----:B------:R2:W-:Y:S04]  /*5b10*/  STS [R26+-0x4], R11 ;  /* 0xfffffc0b1a007388 */ /* 0x0005e80000000800 */
[----:B------:R2:W-:Y:S04]  /*5b20*/  STS [R25+-0x4], R8 ;  /* 0xfffffc0819007388 */ /* 0x0005e80000000800 */
[----:B------:R2:W-:Y:S01]  /*5b30*/  STS [R24+-0x4], R13 ;  /* 0xfffffc0d18007388 */ /* 0x0005e20000000800 */
[----:B------:R-:W-:Y:S05]  /*5b40*/  @P0 BRA `(.L_x_68) ;  /* 0x0000000000bc0947 */ /* 0x000fea0003800000 */
[----:B------:R-:W1:Y:S02]  /*5b50*/  LDCU.64 UR8, c[0x0][0x398] ;  /* 0x00007300ff0877ac */ /* 0x000e640008000a00 */
[----:B-1----:R-:W-:-:S04]  /*5b60*/  LEA R10, P0, R3, UR8, 0x3 ;  /* 0x00000008030a7c11 */ /* 0x002fc8000f8018ff */
[----:B--2---:R-:W-:-:S05]  /*5b70*/  LEA.HI.X R11, R3, UR9, RZ, 0x3, P0 ;  /* 0x00000009030b7c11 */ /* 0x004fca00080f1cff */
[----:B------:R-:W2:Y:S01]  /*5b80*/  LDG.E.64 R8, desc[UR6][R10.64] ;  /* 0x000000060a087981 */ /* 0x000ea2000c1e1b00 */
[----:B------:R-:W-:Y:S02]  /*5b90*/  SHF.R.S32.HI R13, RZ, 0x1f, R15 ;  /* 0x0000001fff0d7819 */ /* 0x000fe4000001140f */
[----:B--2---:R-:W-:-:S05]  /*5ba0*/  IADD3 R8, P0, PT, -R15, R8, RZ ;  /* 0x000000080f087210 */ /* 0x004fca0007f1e1ff */
[----:B------:R-:W-:Y:S01]  /*5bb0*/  IMAD.X R9, R9, 0x1, ~R13, P0 ;  /* 0x0000000109097824 */ /* 0x000fe200000e0e0d */
[----:B------:R-:W-:Y:S01]  /*5bc0*/  ISETP.GE.AND P0, PT, R42, 0x1, PT ;  /* 0x000000012a00780c */ /* 0x000fe20003f06270 */
[----:B------:R-:W-:-:S03]  /*5bd0*/  IMAD.MOV.U32 R13, RZ, RZ, R0 ;  /* 0x000000ffff0d7224 */ /* 0x000fc600078e0000 */
[----:B------:R1:W-:Y:S09]  /*5be0*/  STS.64 [R19+0x6600], R8 ;  /* 0x0066000813007388 */ /* 0x0003f20000000a00 */
[----:B------:R-:W-:Y:S05]  /*5bf0*/  @!P0 BRA `(.L_x_69) ;  /* 0x00000000006c8947 */ /* 0x000fea0003800000 */
[----:B------:R-:W-:Y:S01]  /*5c00*/  BSSY B0, `(.L_x_70) ;  /* 0x0000019000007945 */ /* 0x000fe20003800000 */
[----:B------:R-:W-:Y:S02]  /*5c10*/  IMAD.MOV.U32 R6, RZ, RZ, -0x1 ;  /* 0xffffffffff067424 */ /* 0x000fe400078e00ff */
[----:B------:R-:W-:Y:S02]  /*5c20*/  IMAD.MOV.U32 R10, RZ, RZ, R42 ;  /* 0x000000ffff0a7224 */ /* 0x000fe400078e002a */
[----:B------:R-:W-:-:S07]  /*5c30*/  IMAD.MOV.U32 R13, RZ, RZ, R0 ;  /* 0x000000ffff0d7224 */ /* 0x000fce00078e0000 */
.L_x_74:
[----:B-1----:R-:W1:Y:S01]  /*5c40*/  LDC.64 R8, c[0x0][0x380] ;  /* 0x0000e000ff087b82 */ /* 0x002e620000000a00 */
[----:B------:R-:W-:Y:S01]  /*5c50*/  VIADD R17, R10, 0xffffffff ;  /* 0xffffffff0a117836 */ /* 0x000fe20000000000 */
[----:B------:R-:W-:Y:S03]  /*5c60*/  BSSY B2, `(.L_x_71) ;  /* 0x0000008000027945 */ /* 0x000fe60003800000 */
[----:B------:R-:W-:-:S04]  /*5c70*/  IMAD R11, R17, 0x100, R3 ;  /* 0x00000100110b7824 */ /* 0x000fc800078e0203 */
[----:B-1----:R-:W-:-:S07]  /*5c80*/  IMAD.WIDE R8, R11, 0x4, R8 ;  /* 0x000000040b087825 */ /* 0x002fce00078e0208 */
.L_x_72:
[----:B------:R-:W-:Y:S05]  /*5c90*/  YIELD ;  /* 0x0000000000007946 */ /* 0x000fea0003800000 */
[----:B------:R1:W-:Y:S06]  /*5ca0*/  MEMBAR.SC.CTA ;  /* 0x0000000000007992 */ /* 0x0003ec0000000000 */
[----:B-1----:R-:W2:Y:S02]  /*5cb0*/  LDG.E.STRONG.SYS R11, desc[UR6][R8.64] ;  /* 0x00000006080b7981 */ /* 0x002ea4000c1f5900 */
[----:B--2---:R-:W-:-:S13]  /*5cc0*/  ISETP.NE.AND P0, PT, R11, RZ, PT ;  /* 0x000000ff0b00720c */ /* 0x004fda0003f05270 */
[----:B------:R-:W-:Y:S05]  /*5cd0*/  @!P0 BRA `(.L_x_72) ;  /* 0xfffffffc00ec8947 */ /* 0x000fea000383ffff */
[----:B------:R-:W-:Y:S05]  /*5ce0*/  BSYNC B2 ;  /* 0x0000000000027941 */ /* 0x000fea0003800000 */
.L_x_71:
[----:B------:R-:W-:Y:S01]  /*5cf0*/  BSSY.RECONVERGENT B2, `(.L_x_73) ;  /* 0x0000006000027945 */ /* 0x000fe20003800200 */
[C---:B------:R-:W-:Y:S02]  /*5d00*/  ISETP.GT.AND P0, PT, R11.reuse, -0x1, PT ;  /* 0xffffffff0b00780c */ /* 0x040fe40003f04270 */
[----:B------:R-:W-:Y:S01]  /*5d10*/  LOP3.LUT R8, R11, 0x3fffffff, RZ, 0xc0, !PT ;  /* 0x3fffffff0b087812 */ /* 0x000fe200078ec0ff */
[----:B------:R-:W-:Y:S05]  /*5d20*/  WARPSYNC.EXCLUSIVE R6 ;  /* 0x0000000006007348 */ /* 0x000fea0003a00000 */
[----:B------:R-:W-:-:S05]  /*5d30*/  IMAD.IADD R13, R8, 0x1, R13 ;  /* 0x00000001080d7824 */ /* 0x000fca00078e020d */
[----:B------:R-:W-:-:S07]  /*5d40*/  VOTE.ANY R6, PT, P0 ;  /* 0x0000000000067806 */ /* 0x000fce00000e0100 */
[----:B------:R-:W-:Y:S05]  /*5d50*/  BSYNC.RECONVERGENT B2 ;  /* 0x0000000000027941 */ /* 0x000fea0003800200 */
.L_x_73:
[----:B------:R-:W-:Y:S01]  /*5d60*/  ISETP.GT.U32.AND P1, PT, R10, 0x1, PT ;  /* 0x000000010a00780c */ /* 0x000fe20003f24070 */
[----:B------:R-:W-:-:S12]  /*5d70*/  IMAD.MOV.U32 R10, RZ, RZ, R17 ;  /* 0x000000ffff0a7224 */ /* 0x000fd800078e0011 */
[----:B------:R-:W-:Y:S05]  /*5d80*/  @P0 BRA P1, `(.L_x_74) ;  /* 0xfffffffc00ac0947 */ /* 0x000fea000083ffff */
[----:B------:R-:W-:Y:S05]  /*5d90*/  BSYNC B0 ;  /* 0x0000000000007941 */ /* 0x000fea0003800000 */
.L_x_70:
[----:B------:R2:W3:Y:S02]  /*5da0*/  LDS.64 R8, [R19+0x6600] ;  /* 0x0066000013087984 */ /* 0x0004e40000000a00 */
.L_x_69:
[----:B------:R-:W4:Y:S01]  /*5db0*/  LDC.64 R10, c[0x0][0x380] ;  /* 0x0000e000ff0a7b82 */ /* 0x000f220000000a00 */
[C---:B------:R-:W-:Y:S01]  /*5dc0*/  IMAD.IADD R17, R13.reuse, 0x1, -R0 ;  /* 0x000000010d117824 */ /* 0x040fe200078e0a00 */
[----:B------:R-:W-:Y:S01]  /*5dd0*/  LOP3.LUT R13, R13, 0x80000000, RZ, 0xfc, !PT ;  /* 0x800000000d0d7812 */ /* 0x000fe200078efcff */
[----:B------:R-:W-:-:S03]  /*5de0*/  IMAD R21, R42, 0x100, R3 ;  /* 0x000001002a157824 */ /* 0x000fc600078e0203 */
[----:B-1-3--:R-:W-:-:S04]  /*5df0*/  IADD3 R8, P0, PT, R17, R8, RZ ;  /* 0x0000000811087210 */ /* 0x00afc80007f1e0ff */
[----:B------:R-:W-:-:S05]  /*5e00*/  LEA.HI.X.SX32 R9, R17, R9, 0x1, P0 ;  /* 0x0000000911097211 */ /* 0x000fca00000f0eff */
[----:B------:R1:W-:Y:S01]  /*5e10*/  STS.64 [R19+0x6600], R8 ;  /* 0x0066000813007388 */ /* 0x0003e20000000a00 */
[----:B----4-:R-:W-:-:S05]  /*5e20*/  IMAD.WIDE R10, R21, 0x4, R10 ;  /* 0x00000004150a7825 */ /* 0x010fca00078e020a */
[----:B------:R1:W-:Y:S02]  /*5e30*/  STG.E.STRONG.SYS desc[UR6][R10.64], R13 ;  /* 0x0000000d0a007986 */ /* 0x0003e4000c115906 */
.L_x_68:
[----:B------:R-:W-:Y:S05]  /*5e40*/  BSYNC B1 ;  /* 0x0000000000017941 */ /* 0x000fea0003800000 */
.L_x_67:
[----:B------:R-:W3:Y:S01]  /*5e50*/  LDC R23, c[0x0][0x3c0] ;  /* 0x0000f000ff177b82 */ /* 0x000ee20000000800 */
[----:B--2---:R-:W-:-:S07]  /*5e60*/  VIADD R6, R54, 0x1980 ;  /* 0x0000198036067836 */ /* 0x004fce0000000000 */
[----:B-1----:R-:W1:Y:S01]  /*5e70*/  LDC.64 R10, c[0x0][0x390] ;  /* 0x0000e400ff0a7b82 */ /* 0x002e620000000a00 */
[----:B---3--:R-:W-:Y:S02]  /*5e80*/  ISETP.GE.AND P0, PT, R6, R23, PT ;  /* 0x000000170600720c */ /* 0x008fe40003f06270 */
[----:B-1----:R-:W-:-:S04]  /*5e90*/  ISETP.EQ.U32.AND P1, PT, R10, RZ, PT ;  /* 0x000000ff0a00720c */ /* 0x002fc80003f22070 */
[----:B------:R-:W-:-:S04]  /*5ea0*/  ISETP.EQ.OR.EX P0, PT, R11, RZ, !P0, P1 ;  /* 0x000000ff0b00720c */ /* 0x000fc80004702710 */
[----:B------:R-:W-:-:S13]  /*5eb0*/  ISETP.GT.U32.OR P0, PT, R3, 0xff, P0 ;  /* 0x000000ff0300780c */ /* 0x000fda0000704470 */
[----:B------:R-:W-:Y:S05]  /*5ec0*/  @P0 BRA `(.L_x_75) ;  /* 0x0000000000200947 */ /* 0x000fea0003800000 */
[----:B------:R-:W1:Y:S01]  /*5ed0*/  LDS.64 R8, [R19+0x6600] ;  /* 0x0066000013087984 */ /* 0x000e620000000a00 */
[C---:B------:R-:W-:Y:S02]  /*5ee0*/  LEA R10, P2, R3.reuse, R10, 0x3 ;  /* 0x0000000a030a7211 */ /* 0x040fe400078418ff */
[--C-:B------:R-:W-:Y:S02]  /*5ef0*/  SHF.R.S32.HI R13, RZ, 0x1f, R0.reuse ;  /* 0x0000001fff0d7819 */ /* 0x100fe40000011400 */
[----:B------:R-:W-:Y:S02]  /*5f00*/  LEA.HI.X R11, R3, R11, RZ, 0x3, P2 ;  /* 0x0000000b030b7211 */ /* 0x000fe400010f1cff */
[----:B-1----:R-:W-:Y:S02]  /*5f10*/  IADD3 R8, P0, P1, R8, R15, R0 ;  /* 0x0000000f08087210 */ /* 0x002fe4000791e000 */
[----:B------:R-:W-:-:S04]  /*5f20*/  SHF.R.S32.HI R15, RZ, 0x1f, R15 ;  /* 0x0000001fff0f7819 */ /* 0x000fc8000001140f */
[----:B------:R-:W-:-:S05]  /*5f30*/  IADD3.X R9, PT, PT, R9, R15, R13, P0, P1 ;  /* 0x0000000f09097210 */ /* 0x000fca00007e240d */
[----:B------:R1:W-:Y:S02]  /*5f40*/  STG.E.64 desc[UR6][R10.64], R8 ;  /* 0x000000080a007986 */ /* 0x0003e4000c101b06 */
.L_x_75:
[----:B------:R-:W-:Y:S01]  /*5f50*/  ISETP.GT.AND P0, PT, R6, R23, PT ;  /* 0x000000170600720c */ /* 0x000fe20003f04270 */
[----:B------:R-:W-:Y:S05]  /*5f60*/  WARPSYNC.ALL ;  /* 0x0000000000007948 */ /* 0x000fea0003800000 */
[----:B------:R-:W-:Y:S01]  /*5f70*/  BAR.SYNC.DEFER_BLOCKING 0x0 ;  /* 0x0000000000007b1d */ /* 0x000fe20000010000 */
[----:B------:R-:W-:-:S06]  /*5f80*/  IMAD R22, R3, 0x4, R7 ;  /* 0x0000000403167824 */ /* 0x000fcc00078e0207 */
[----:B------:R-:W-:Y:S05]  /*5f90*/  @P0 BRA `(.L_x_76) ;  /* 0x0000000c003c0947 */ /* 0x000fea0003800000 */
[----:B------:R-:W2:Y:S01]  /*5fa0*/  LDS R0, [R22] ;  /* 0x0000000016007984 */ /* 0x000ea20000000800 */
[----:B------:R-:W2:Y:S01]  /*5fb0*/  LDCU UR5, c[0x0][0x3c4] ;  /* 0x00007880ff0577ac */ /* 0x000ea20008000800 */
[----:B------:R-:W3:Y:S01]  /*5fc0*/  LDCU.64 UR8, c[0x0][0x3a0] ;  /* 0x00007400ff0877ac */ /* 0x000ee20008000a00 */
[----:B--2---:R-:W-:Y:S02]  /*5fd0*/  SHF.R.U32.HI R6, RZ, UR5, R0 ;  /* 0x00000005ff067c19 */ /* 0x004fe40008011600 */
[----:B------:R-:W-:Y:S02]  /*5fe0*/  LOP3.LUT R15, R0, 0x80000000, RZ, 0x3c, !PT ;  /* 0x80000000000f7812 */ /* 0x000fe400078e3cff */
[----:B------:R-:W-:-:S05]  /*5ff0*/  LOP3.LUT R6, R6, UR4, RZ, 0x30, !PT ;  /* 0x0000000406067c12 */ /* 0x000fca000f8e30ff */
[----:B-1----:R-:W-:-:S06]  /*6000*/  IMAD R8, R6, 0x8, R7 ;  /* 0x0000000806087824 */ /* 0x002fcc00078e0207 */
[----:B------:R-:W1:Y:S02]  /*6010*/  LDS.64 R8, [R8+0x6600] ;  /* 0x0066000008087984 */ /* 0x000e640000000a00 */
[----:B-1----:R-:W-:-:S05]  /*6020*/  IADD3 R6, P1, PT, R8, R3, RZ ;  /* 0x0000000308067210 */ /* 0x002fca0007f3e0ff */
[----:B------:R-:W-:Y:S01]  /*6030*/  IMAD.X R9, RZ, RZ, R9, P1 ;  /* 0x000000ffff097224 */ /* 0x000fe200008e0609 */
[----:B---3--:R-:W-:-:S04]  /*6040*/  LEA R10, P1, R6, UR8, 0x2 ;  /* 0x00000008060a7c11 */ /* 0x008fc8000f8210ff */
[----:B------:R-:W-:-:S05]  /*6050*/  LEA.HI.X R11, R6, UR9, R9, 0x2, P1 ;  /* 0x00000009060b7c11 */ /* 0x000fca00088f1409 */
[----:B------:R-:W-:Y:S01]  /*6060*/  STG.E desc[UR6][R10.64], R15 ;  /* 0x0000000f0a007986 */ /* 0x000fe2000c101906 */
[----:B------:R-:W-:-:S03]  /*6070*/  NOP ;  /* 0x0000000000007918 */ /* 0x000fc60000000000 */
[----:B------:R-:W1:Y:S02]  /*6080*/  LDS R0, [R22+0x600] ;  /* 0x0006000016007984 */ /* 0x000e640000000800 */
[----:B-1----:R-:W-:Y:S02]  /*6090*/  SHF.R.U32.HI R6, RZ, UR5, R0 ;  /* 0x00000005ff067c19 */ /* 0x002fe40008011600 */
[----:B------:R-:W-:Y:S02]  /*60a0*/  LOP3.LUT R15, R0, 0x80000000, RZ, 0x3c, !PT ;  /* 0x80000000000f7812 */ /* 0x000fe400078e3cff */
[----:B------:R-:W-:-:S05]  /*60b0*/  LOP3.LUT R6, R6, UR4, RZ, 0x30, !PT ;  /* 0x0000000406067c12 */ /* 0x000fca000f8e30ff */
[----:B------:R-:W-:-:S06]  /*60c0*/  IMAD R8, R6, 0x8, R7 ;  /* 0x0000000806087824 */ /* 0x000fcc00078e0207 */
[----:B------:R-:W1:Y:S02]  /*60d0*/  LDS.64 R8, [R8+0x6600] ;  /* 0x0066000008087984 */ /* 0x000e640000000a00 */
[----:B-1----:R-:W-:-:S05]  /*60e0*/  IADD3 R6, P1, PT, R8, R3, RZ ;  /* 0x0000000308067210 */ /* 0x002fca0007f3e0ff */
[----:B------:R-:W-:Y:S01]  /*60f0*/  IMAD.X R9, RZ, RZ, R9, P1 ;  /* 0x000000ffff097224 */ /* 0x000fe200008e0609 */
[----:B------:R-:W-:-:S04]  /*6100*/  LEA R12, P1, R6, UR8, 0x2 ;  /* 0x00000008060c7c11 */ /* 0x000fc8000f8210ff */
        /* <DEDUP_REMOVED lines=163> */
[----:B------:R-:W-:-:S05]  /*6b40*/  IMAD R12, R6, 0x8, R7 ;  /* 0x00000008060c7824 */ /* 0x000fca00078e0207 */
        /* <DEDUP_REMOVED lines=17> */
[----:B------:R1:W-:Y:S01]  /*6c60*/  STG.E desc[UR6][R6.64+0x6000], R9 ;  /* 0x0060000906007986 */ /* 0x0003e2000c101906 */
[----:B------:R-:W-:Y:S01]  /*6c70*/  NOP ;  /* 0x0000000000007918 */ /* 0x000fe20000000000 */
[----:B------:R-:W-:Y:S05]  /*6c80*/  BRA `(.L_x_77) ;  /* 0x00000014000c7947 */ /* 0x000fea0003800000 */
.L_x_76:
[----:B-1----:R-:W-:Y:S01]  /*6c90*/  IMAD R9, R42, -0x1980, R23 ;  /* 0xffffe6802a097824 */ /* 0x002fe200078e0217 */
[----:B------:R-:W-:Y:S01]  /*6ca0*/  BSSY.RECONVERGENT B0, `(.L_x_78) ;  /* 0x000001b000007945 */ /* 0x000fe20003800200 */
[C---:B------:R-:W-:Y:S02]  /*6cb0*/  VIADD R0, R3.reuse, 0x180 ;  /* 0x0000018003007836 */ /* 0x040fe40000000000 */
[C---:B------:R-:W-:Y:S01]  /*6cc0*/  VIADD R6, R3.reuse, 0x300 ;  /* 0x0000030003067836 */ /* 0x040fe20000000000 */
[CC--:B------:R-:W-:Y:S01]  /*6cd0*/  ISETP.GE.AND P1, PT, R3.reuse, R9.reuse, PT ;  /* 0x000000090300720c */ /* 0x0c0fe20003f26270 */
[C---:B------:R-:W-:Y:S01]  /*6ce0*/  VIADD R8, R3.reuse, 0x480 ;  /* 0x0000048003087836 */ /* 0x040fe20000000000 */
[-C--:B------:R-:W-:Y:S01]  /*6cf0*/  ISETP.GE.AND P2, PT, R0, R9.reuse, PT ;  /* 0x000000090000720c */ /* 0x080fe20003f46270 */
[C---:B------:R-:W-:Y:S01]  /*6d00*/  VIADD R0, R3.reuse, 0x600 ;  /* 0x0000060003007836 */ /* 0x040fe20000000000 */
[-C--:B------:R-:W-:Y:S01]  /*6d10*/  ISETP.GE.AND P3, PT, R6, R9.reuse, PT ;  /* 0x000000090600720c */ /* 0x080fe20003f66270 */
[C---:B------:R-:W-:Y:S01]  /*6d20*/  VIADD R6, R3.reuse, 0x780 ;  /* 0x0000078003067836 */ /* 0x040fe20000000000 */
[-C--:B------:R-:W-:Y:S01]  /*6d30*/  ISETP.GE.AND P4, PT, R8, R9.reuse, PT ;  /* 0x000000090800720c */ /* 0x080fe20003f86270 */
[----:B------:R-:W-:Y:S01]  /*6d40*/  VIADD R8, R3, 0x900 ;  /* 0x0000090003087836 */ /* 0x000fe20000000000 */
[----:B------:R-:W-:-:S02]  /*6d50*/  ISETP.GE.AND P5, PT, R0, R9, PT ;  /* 0x000000090000720c */ /* 0x000fc40003fa6270 */
[----:B------:R-:W-:-:S03]  /*6d60*/  ISETP.GE.AND P6, PT, R6, R9, PT ;  /* 0x000000090600720c */ /* 0x000fc60003fc6270 */
[----:B------:R-:W-:Y:S10]  /*6d70*/  @P1 BRA `(.L_x_79) ;  /* 0x0000000000341947 */ /* 0x000ff40003800000 */
[----:B------:R-:W1:Y:S01]  /*6d80*/  LDS R0, [R22] ;  /* 0x0000000016007984 */ /* 0x000e620000000800 */
[----:B------:R-:W1:Y:S01]  /*6d90*/  LDCU UR5, c[0x0][0x3c4] ;  /* 0x00007880ff0577ac */ /* 0x000e620008000800 */
[----:B------:R-:W2:Y:S01]  /*6da0*/  LDCU.64 UR8, c[0x0][0x3a0] ;  /* 0x00007400ff0877ac */ /* 0x000ea20008000a00 */
[----:B-1----:R-:W-:Y:S02]  /*6db0*/  SHF.R.U32.HI R6, RZ, UR5, R0 ;  /* 0x00000005ff067c19 */ /* 0x002fe40008011600 */
[----:B------:R-:W-:Y:S02]  /*6dc0*/  LOP3.LUT R13, R0, 0x80000000, RZ, 0x3c, !PT ;  /* 0x80000000000d7812 */ /* 0x000fe400078e3cff */
[----:B------:R-:W-:-:S05]  /*6dd0*/  LOP3.LUT R6, R6, UR4, RZ, 0x30, !PT ;  /* 0x0000000406067c12 */ /* 0x000fca000f8e30ff */
[----:B------:R-:W-:-:S05]  /*6de0*/  IMAD R6, R6, 0x8, R7 ;  /* 0x0000000806067824 */ /* 0x000fca00078e0207 */
[----:B------:R-:W1:Y:S02]  /*6df0*/  LDS.64 R10, [R6+0x6600] ;  /* 0x00660000060a7984 */ /* 0x000e640000000a00 */
[----:B-1----:R-:W-:-:S05]  /*6e00*/  IADD3 R12, P1, PT, R10, R3, RZ ;  /* 0x000000030a0c7210 */ /* 0x002fca0007f3e0ff */
[----:B------:R-:W-:Y:S01]  /*6e10*/  IMAD.X R11, RZ, RZ, R11, P1 ;  /* 0x000000ffff0b7224 */ /* 0x000fe200008e060b */
[----:B--2---:R-:W-:-:S04]  /*6e20*/  LEA R10, P1, R12, UR8, 0x2 ;  /* 0x000000080c0a7c11 */ /* 0x004fc8000f8210ff */
[----:B------:R-:W-:-:S05]  /*6e30*/  LEA.HI.X R11, R12, UR9, R11, 0x2, P1 ;  /* 0x000000090c0b7c11 */ /* 0x000fca00088f140b */
[----:B------:R1:W-:Y:S04]  /*6e40*/  STG.E desc[UR6][R10.64], R13 ;  /* 0x0000000d0a007986 */ /* 0x0003e8000c101906 */
.L_x_79:
[----:B------:R-:W-:Y:S05]  /*6e50*/  BSYNC.RECONVERGENT B0 ;  /* 0x0000000000007941 */ /* 0x000fea0003800200 */
.L_x_78:
[----:B------:R-:W-:Y:S01]  /*6e60*/  NOP ;  /* 0x0000000000007918 */ /* 0x000fe20000000000 */
[----:B------:R-:W-:Y:S01]  /*6e70*/  BSSY.RECONVERGENT B0, `(.L_x_80) ;  /* 0x0000011000007945 */ /* 0x000fe20003800200 */
[----:B------:R-:W-:Y:S01]  /*6e80*/  ISETP.GE.AND P1, PT, R8, R9, PT ;  /* 0x000000090800720c */ /* 0x000fe20003f26270 */
[----:B------:R-:W-:Y:S02]  /*6e90*/  VIADD R8, R3, 0xa80 ;  /* 0x00000a8003087836 */ /* 0x000fe40000000000 */
[----:B------:R-:W-:Y:S10]  /*6ea0*/  @P2 BRA `(.L_x_81) ;  /* 0x0000000000342947 */ /* 0x000ff40003800000 */
[----:B------:R-:W2:Y:S01]  /*6eb0*/  LDS R0, [R22+0x600] ;  /* 0x0006000016007984 */ /* 0x000ea20000000800 */
[----:B------:R-:W2:Y:S01]  /*6ec0*/  LDCU UR5, c[0x0][0x3c4] ;  /* 0x00007880ff0577ac */ /* 0x000ea20008000800 */
[----:B------:R-:W3:Y:S01]  /*6ed0*/  LDCU.64 UR8, c[0x0][0x3a0] ;  /* 0x00007400ff0877ac */ /* 0x000ee20008000a00 */
[----:B--2---:R-:W-:Y:S02]  /*6ee0*/  SHF.R.U32.HI R6, RZ, UR5, R0 ;  /* 0x00000005ff067c19 */ /* 0x004fe40008011600 */
[----:B-1----:R-:W-:Y:S02]  /*6ef0*/  LOP3.LUT R13, R0, 0x80000000, RZ, 0x3c, !PT ;  /* 0x80000000000d7812 */ /* 0x002fe400078e3cff */
[----:B------:R-:W-:-:S05]  /*6f00*/  LOP3.LUT R6, R6, UR4, RZ, 0x30, !PT ;  /* 0x0000000406067c12 */ /* 0x000fca000f8e30ff */
[----:B------:R-:W-:-:S05]  /*6f10*/  IMAD R6, R6, 0x8, R7 ;  /* 0x0000000806067824 */ /* 0x000fca00078e0207 */
[----:B------:R-:W1:Y:S02]  /*6f20*/  LDS.64 R10, [R6+0x6600] ;  /* 0x00660000060a7984 */ /* 0x000e640000000a00 */
[----:B-1----:R-:W-:-:S05]  /*6f30*/  IADD3 R12, P2, PT, R10, R3, RZ ;  /* 0x000000030a0c7210 */ /* 0x002fca0007f5e0ff */
[----:B------:R-:W-:Y:S01]  /*6f40*/  IMAD.X R11, RZ, RZ, R11, P2 ;  /* 0x000000ffff0b7224 */ /* 0x000fe200010e060b */
[----:B---3--:R-:W-:-:S04]  /*6f50*/  LEA R10, P2, R12, UR8, 0x2 ;  /* 0x000000080c0a7c11 */ /* 0x008fc8000f8410ff */
[----:B------:R-:W-:-:S05]  /*6f60*/  LEA.HI.X R11, R12, UR9, R11, 0x2, P2 ;  /* 0x000000090c0b7c11 */ /* 0x000fca00090f140b */
[----:B------:R2:W-:Y:S04]  /*6f70*/  STG.E desc[UR6][R10.64+0x600], R13 ;  /* 0x0006000d0a007986 */ /* 0x0005e8000c101906 */
.L_x_81:
[----:B------:R-:W-:Y:S05]  /*6f80*/  BSYNC.RECONVERGENT B0 ;  /* 0x0000000000007941 */ /* 0x000fea0003800200 */
.L_x_80:
[----:B------:R-:W-:Y:S01]  /*6f90*/  NOP ;  /* 0x0000000000007918 */ /* 0x000fe20000000000 */
[----:B------:R-:W-:Y:S01]  /*6fa0*/  BSSY.RECONVERGENT B0, `(.L_x_82) ;  /* 0x0000011000007945 */ /* 0x000fe20003800200 */
[----:B------:R-:W-:Y:S02]  /*6fb0*/  ISETP.GE.AND P2, PT, R8, R9, PT ;  /* 0x000000090800720c */ /* 0x000fe40003f46270 */
[----:B------:R-:W-:Y:S01]  /*6fc0*/  LOP3.LUT R8, R3, 0xc00, RZ, 0xfc, !PT ;  /* 0x00000c0003087812 */ /* 0x000fe200078efcff */
[----:B------:R-:W-:Y:S10]  /*6fd0*/  @P3 BRA `(.L_x_83) ;  /* 0x0000000000343947 */ /* 0x000ff40003800000 */
[----:B------:R-:W3:Y:S01]  /*6fe0*/  LDS R0, [R22+0xc00] ;  /* 0x000c000016007984 */ /* 0x000ee20000000800 */
[----:B------:R-:W3:Y:S01]  /*6ff0*/  LDCU UR5, c[0x0][0x3c4] ;  /* 0x00007880ff0577ac */ /* 0x000ee20008000800 */
[----:B------:R-:W4:Y:S01]  /*7000*/  LDCU.64 UR8, c[0x0][0x3a0] ;  /* 0x00007400ff0877ac */ /* 0x000f220008000a00 */
[----:B---3--:R-:W-:Y:S02]  /*7010*/  SHF.R.U32.HI R6, RZ, UR5, R0 ;  /* 0x00000005ff067c19 */ /* 0x008fe40008011600 */
[----:B-12---:R-:W-:Y:S02]  /*7020*/  LOP3.LUT R13, R0, 0x80000000, RZ, 0x3c, !PT ;  /* 0x80000000000d7812 */ /* 0x006fe400078e3cff */
[----:B------:R-:W-:-:S05]  /*7030*/  LOP3.LUT R6, R6, UR4, RZ, 0x30, !PT ;  /* 0x0000000406067c12 */ /* 0x000fca000f8e30ff */
[----:B------:R-:W-:-:S05]  /*7040*/  IMAD R6, R6, 0x8, R7 ;  /* 0x0000000806067824 */ /* 0x000fca00078e0207 */
[----:B------:R-:W1:Y:S02]  /*7050*/  LDS.64 R10, [R6+0x6600] ;  /* 0x00660000060a7984 */ /* 0x000e640000000a00 */
[----:B-1----:R-:W-:-:S05]  /*7060*/  IADD3 R12, P3, PT, R10, R3, RZ ;  /* 0x000000030a0c7210 */ /* 0x002fca0007f7e0ff */
[----:B------:R-:W-:Y:S01]  /*7070*/  IMAD.X R11, RZ, RZ, R11, P3 ;  /* 0x000000ffff0b7224 */ /* 0x000fe200018e060b */
[----:B----4-:R-:W-:-:S04]  /*7080*/  LEA R10, P3, R12, UR8, 0x2 ;  /* 0x000000080c0a7c11 */ /* 0x010fc8000f8610ff */
[----:B------:R-:W-:-:S05]  /*7090*/  LEA.HI.X R11, R12, UR9, R11, 0x2, P3 ;  /* 0x000000090c0b7c11 */ /* 0x000fca00098f140b */
[----:B------:R3:W-:Y:S04]  /*70a0*/  STG.E desc[UR6][R10.64+0xc00], R13 ;  /* 0x000c000d0a007986 */ /* 0x0007e8000c101906 */
.L_x_83:
[----:B------:R-:W-:Y:S05]  /*70b0*/  BSYNC.RECONVERGENT B0 ;  /* 0x0000000000007941 */ /* 0x000fea0003800200 */
.L_x_82:
[----:B------:R-:W-:Y:S01]  /*70c0*/  NOP ;  /* 0x0000000000007918 */ /* 0x000fe20000000000 */
[----:B------:R-:W-:Y:S01]  /*70d0*/  BSSY.RECONVERGENT B0, `(.L_x_84) ;  /* 0x0000011000007945 */ /* 0x000fe20003800200 */
[----:B------:R-:W-:Y:S01]  /*70e0*/  ISETP.GE.AND P3, PT, R8, R9, PT ;  /* 0x000000090800720c */ /* 0x000fe20003f66270 */
[----:B------:R-:W-:Y:S02]  /*70f0*/  VIADD R8, R3, 0xd80 ;  /* 0x00000d8003087836 */ /* 0x000fe40000000000 */
[----:B------:R-:W-:Y:S10]  /*7100*/  @P4 BRA `(.L_x_85) ;  /* 0x0000000000344947 */ /* 0x000ff40003800000 */
[----:B------:R-:W4:Y:S01]  /*7110*/  LDS R0, [R22+0x1200] ;  /* 0x0012000016007984 */ /* 0x000f220000000800 */
[----:B------:R-:W4:Y:S01]  /*7120*/  LDCU UR5, c[0x0][0x3c4] ;  /* 0x00007880ff0577ac */ /* 0x000f220008000800 */
[----:B------:R-:W5:Y:S01]  /*7130*/  LDCU.64 UR8, c[0x0][0x3a0] ;  /* 0x00007400ff0877ac */ /* 0x000f620008000a00 */
[----:B----4-:R-:W-:Y:S02]  /*7140*/  SHF.R.U32.HI R6, RZ, UR5, R0 ;  /* 0x00000005ff067c19 */ /* 0x010fe40008011600 */
[----:B-123--:R-:W-:Y:S02]  /*7150*/  LOP3.LUT R13, R0, 0x80000000, RZ, 0x3c, !PT ;  /* 0x80000000000d7812 */ /* 0x00efe400078e3cff */
[----:B------:R-:W-:-:S05]  /*7160*/  LOP3.LUT R6, R6, UR4, RZ, 0x30, !PT ;  /* 0x0000000406067c12 */ /* 0x000fca000f8e30ff */
[----:B------:R-:W-:-:S05]  /*7170*/  IMAD R6, R6, 0x8, R7 ;  /* 0x0000000806067824 */ /* 0x000fca00078e0207 */
[----:B------:R-:W1:Y:S02]  /*7180*/  LDS.64 R10, [R6+0x6600] ;  /* 0x00660000060a7984 */ /* 0x000e640000000a00 */
[----:B-1----:R-:W-:-:S05]  /*7190*/  IADD3 R12, P4, PT, R10, R3, RZ ;  /* 0x000000030a0c7210 */ /* 0x002fca0007f9e0ff */
[----:B------:R-:W-:Y:S01]  /*71a0*/  IMAD.X R11, RZ, RZ, R11, P4 ;  /* 0x000000ffff0b7224 */ /* 0x000fe200020e060b */
[----:B-----5:R-:W-:-:S04]  /*71b0*/  LEA R10, P4, R12, UR8, 0x2 ;  /* 0x000000080c0a7c11 */ /* 0x020fc8000f8810ff */
[----:B------:R-:W-:-:S05]  /*71c0*/  LEA.HI.X R11, R12, UR9, R11, 0x2, P4 ;  /* 0x000000090c0b7c11 */ /* 0x000fca000a0f140b */
[----:B------:R4:W-:Y:S04]  /*71d0*/  STG.E desc[UR6][R10.64+0x1200], R13 ;  /* 0x0012000d0a007986 */ /* 0x0009e8000c101906 */
.L_x_85:
[----:B------:R-:W-:Y:S05]  /*71e0*/  BSYNC.RECONVERGENT B0 ;  /* 0x0000000000007941 */ /* 0x000fea0003800200 */
.L_x_84:
[----:B------:R-:W-:Y:S01]  /*71f0*/  NOP ;  /* 0x0000000000007918 */ /* 0x000fe20000000000 */
[----:B------:R-:W-:Y:S01]  /*7200*/  BSSY.RECONVERGENT B0, `(.L_x_86) ;  /* 0x0000011000007945 */ /* 0x000fe20003800200 */
[----:B------:R-:W-:Y:S01]  /*7210*/  ISETP.GE.AND P4, PT, R8, R9, PT ;  /* 0x000000090800720c */ /* 0x000fe20003f86270 */
[----:B------:R-:W-:Y:S02]  /*7220*/  VIADD R8, R3, 0xf00 ;  /* 0x00000f0003087836 */ /* 0x000fe40000000000 */
[----:B------:R-:W-:Y:S10]  /*7230*/  @P5 BRA `(.L_x_87) ;  /* 0x0000000000345947 */ /* 0x000ff40003800000 */
[----:B------:R-:W5:Y:S01]  /*7240*/  LDS R0, [R22+0x1800] ;  /* 0x0018000016007984 */ /* 0x000f620000000800 */
[----:B------:R-:W5:Y:S01]  /*7250*/  LDCU UR5, c[0x0][0x3c4] ;  /* 0x00007880ff0577ac */ /* 0x000f620008000800 */
[----:B------:R-:W0:Y:S01]  /*7260*/  LDCU.64 UR8, c[0x0][0x3a0] ;  /* 0x00007400ff0877ac */ /* 0x000e220008000a00 */
[----:B-----5:R-:W-:Y:S02]  /*7270*/  SHF.R.U32.HI R6, RZ, UR5, R0 ;  /* 0x00000005ff067c19 */ /* 0x020fe40008011600 */
[----:B-1234-:R-:W-:Y:S02]  /*7280*/  LOP3.LUT R13, R0, 0x80000000, RZ, 0x3c, !PT ;  /* 0x80000000000d7812 */ /* 0x01efe400078e3cff */
[----:B------:R-:W-:-:S05]  /*7290*/  LOP3.LUT R6, R6, UR4, RZ, 0x30, !PT ;  /* 0x0000000406067c12 */ /* 0x000fca000f8e30ff */
[----:B------:R-:W-:-:S05]  /*72a0*/  IMAD R6, R6, 0x8, R7 ;  /* 0x0000000806067824 */ /* 0x000fca00078e0207 */
[----:B------:R-:W1:Y:S02]  /*72b0*/  LDS.64 R10, [R6+0x6600] ;  /* 0x00660000060a7984 */ /* 0x000e640000000a00 */
[----:B-1----:R-:W-:-:S05]  /*72c0*/  IADD3 R12, P5, PT, R10, R3, RZ ;  /* 0x000000030a0c7210 */ /* 0x002fca0007fbe0ff */
[----:B------:R-:W-:Y:S01]  /*72d0*/  IMAD.X R11, RZ, RZ, R11, P5 ;  /* 0x000000ffff0b7224 */ /* 0x000fe200028e060b */
[----:B0-----:R-:W-:-:S04]  /*72e0*/  LEA R10, P5, R12, UR8, 0x2 ;  /* 0x000000080c0a7c11 */ /* 0x001fc8000f8a10ff */
[----:B------:R-:W-:-:S05]  /*72f0*/  LEA.HI.X R11, R12, UR9, R11, 0x2, P5 ;  /* 0x000000090c0b7c11 */ /* 0x000fca000a8f140b */
[----:B------:R0:W-:Y:S04]  /*7300*/  STG.E desc[UR6][R10.64+0x1800], R13 ;  /* 0x0018000d0a007986 */ /* 0x0001e8000c101906 */
.L_x_87:
[----:B------:R-:W-:Y:S05]  /*7310*/  BSYNC.RECONVERGENT B0 ;  /* 0x0000000000007941 */ /* 0x000fea0003800200 */
.L_x_86:
        /* <DEDUP_REMOVED lines=9> */
[----:B01234-:R-:W-:Y:S02]  /*73b0*/  LOP3.LUT R13, R0, 0x80000000, RZ, 0x3c, !PT ;  /* 0x80000000000d7812 */ /* 0x01ffe400078e3cff */
[----:B------:R-:W-:-:S05]  /*73c0*/  LOP3.LUT R6, R6, UR4, RZ, 0x30, !PT ;  /* 0x0000000406067c12 */ /* 0x000fca000f8e30ff */
[----:B------:R-:W-:-:S05]  /*73d0*/  IMAD R6, R6, 0x8, R7 ;  /* 0x0000000806067824 */ /* 0x000fca00078e0207 */
[----:B------:R-:W0:Y:S02]  /*73e0*/  LDS.64 R10, [R6+0x6600] ;  /* 0x00660000060a7984 */ /* 0x000e240000000a00 */
[----:B0-----:R-:W-:-:S05]  /*73f0*/  IADD3 R12, P6, PT, R10, R3, RZ ;  /* 0x000000030a0c7210 */ /* 0x001fca0007fde0ff */
[----:B------:R-:W-:Y:S01]  /*7400*/  IMAD.X R11, RZ, RZ, R11, P6 ;  /* 0x000000ffff0b7224 */ /* 0x000fe200030e060b */
[----:B------:R-:W-:-:S04]  /*7410*/  LEA R10, P6, R12, UR8, 0x2 ;  /* 0x000000080c0a7c11 */ /* 0x000fc8000f8c10ff */
[----:B------:R-:W-:-:S05]  /*7420*/  LEA.HI.X R11, R12, UR9, R11, 0x2, P6 ;  /* 0x000000090c0b7c11 */ /* 0x000fca000b0f140b */
[----:B------:R0:W-:Y:S04]  /*7430*/  STG.E desc[UR6][R10.64+0x1e00], R13 ;  /* 0x001e000d0a007986 */ /* 0x0001e8000c101906 */
.L_x_89:
[----:B------:R-:W-:Y:S05]  /*7440*/  BSYNC.RECONVERGENT B0 ;  /* 0x0000000000007941 */ /* 0x000fea0003800200 */
.L_x_88:
        /* <DEDUP_REMOVED lines=18> */
.L_x_91:
[----:B------:R-:W-:Y:S05]  /*7570*/  BSYNC.RECONVERGENT B0 ;  /* 0x0000000000007941 */ /* 0x000fea0003800200 */
.L_x_90:
        /* <DEDUP_REMOVED lines=18> */
.L_x_93:
[----:B------:R-:W-:Y:S05]  /*76a0*/  BSYNC.RECONVERGENT B0 ;  /* 0x0000000000007941 */ /* 0x000fea0003800200 */
.L_x_92:
        /* <DEDUP_REMOVED lines=18> */
.L_x_95:
[----:B------:R-:W-:Y:S05]  /*77d0*/  BSYNC.RECONVERGENT B0 ;  /* 0x0000000000007941 */ /* 0x000fea0003800200 */
.L_x_94:
        /* <DEDUP_REMOVED lines=18> */
.L_x_97:
[----:B------:R-:W-:Y:S05]  /*7900*/  BSYNC.RECONVERGENT B0 ;  /* 0x0000000000007941 */ /* 0x000fea0003800200 */
.L_x_96:
[----:B------:R-:W-:Y:S01]  /*7910*/  NOP ;  /* 0x0000000000007918 */ /* 0x000fe20000000000 */
[----:B------:R-:W-:Y:S01]  /*7920*/  BSSY.RECONVERGENT B0, `(.L_x_98) ;  /* 0x0000011000007945 */ /* 0x000fe20003800200 */
[----:B------:R-:W-:Y:S02]  /*7930*/  ISETP.GE.AND P4, PT, R8, R9, PT ;  /* 0x000000090800720c */ /* 0x000fe40003f86270 */
[----:B------:R-:W-:Y:S01]  /*7940*/  LOP3.LUT R8, R3, 0x1800, RZ, 0xfc, !PT ;  /* 0x0000180003087812 */ /* 0x000fe200078efcff */
        /* <DEDUP_REMOVED lines=14> */
.L_x_99:
[----:B------:R-:W-:Y:S05]  /*7a30*/  BSYNC.RECONVERGENT B0 ;  /* 0x0000000000007941 */ /* 0x000fea0003800200 */
.L_x_98:
[----:B------:R-:W-:Y:S01]  /*7a40*/  NOP ;  /* 0x0000000000007918 */ /* 0x000fe20000000000 */
[----:B------:R-:W-:Y:S01]  /*7a50*/  BSSY.RECONVERGENT B0, `(.L_x_100) ;  /* 0x0000010000007945 */ /* 0x000fe20003800200 */
[----:B------:R-:W-:-:S03]  /*7a60*/  ISETP.GE.AND P5, PT, R8, R9, PT ;  /* 0x000000090800720c */ /* 0x000fc60003fa6270 */
        /* <DEDUP_REMOVED lines=14> */
.L_x_101:
[----:B------:R-:W-:Y:S05]  /*7b50*/  BSYNC.RECONVERGENT B0 ;  /* 0x0000000000007941 */ /* 0x000fea0003800200 */
.L_x_100:
[----:B------:R-:W-:Y:S01]  /*7b60*/  NOP ;  /* 0x0000000000007918 */ /* 0x000fe20000000000 */
[----:B------:R-:W-:Y:S04]  /*7b70*/  BSSY.RECONVERGENT B0, `(.L_x_102) ;  /* 0x000000f000007945 */ /* 0x000fe80003800200 */
[----:B------:R-:W-:Y:S05]  /*7b80*/  @P1 BRA `(.L_x_103) ;  /* 0x0000000000341947 */ /* 0x000fea0003800000 */
        /* <DEDUP_REMOVED lines=13> */
.L_x_103:
[----:B------:R-:W-:Y:S05]  /*7c60*/  BSYNC.RECONVERGENT B0 ;  /* 0x0000000000007941 */ /* 0x000fea0003800200 */
.L_x_102:
        /* <DEDUP_REMOVED lines=16> */
.L_x_105:
[----:B------:R-:W-:Y:S05]  /*7d70*/  BSYNC.RECONVERGENT B0 ;  /* 0x0000000000007941 */ /* 0x000fea0003800200 */
.L_x_104:
        /* <DEDUP_REMOVED lines=16> */
.L_x_107:
[----:B------:R-:W-:Y:S05]  /*7e80*/  BSYNC.RECONVERGENT B0 ;  /* 0x0000000000007941 */ /* 0x000fea0003800200 */
.L_x_106:
        /* <DEDUP_REMOVED lines=16> */
.L_x_109:
[----:B------:R-:W-:Y:S05]  /*7f90*/  BSYNC.RECONVERGENT B0 ;  /* 0x0000000000007941 */ /* 0x000fea0003800200 */
.L_x_108:
[----:B------:R-:W-:Y:S01]  /*7fa0*/  NOP ;  /* 0x0000000000007918 */ /* 0x000fe20000000000 */
[----:B------:R-:W-:Y:S04]  /*7fb0*/  BSSY.RECONVERGENT B0, `(.L_x_110) ;  /* 0x000000f000007945 */ /* 0x000fe80003800200 */
[----:B------:R-:W-:Y:S05]  /*7fc0*/  @P5 BRA `(.L_x_111) ;  /* 0x0000000000345947 */ /* 0x000fea0003800000 */
[----:B------:R-:W5:Y:S01]  /*7fd0*/  LDS R0, [R22+0x6000] ;  /* 0x0060000016007984 */ /* 0x000f620000000800 */
[----:B------:R-:W5:Y:S01]  /*7fe0*/  LDCU UR5, c[0x0][0x3c4] ;  /* 0x00007880ff0577ac */ /* 0x000f620008000800 */
[----:B------:R-:W1:Y:S01]  /*7ff0*/  LDCU.64 UR8, c[0x0][0x3a0] ;  /* 0x00007400ff0877ac */ /* 0x000e620008000a00 */
[----:B-----5:R-:W-:-:S04]  /*8000*/  SHF.R.U32.HI R6, RZ, UR5, R0 ;  /* 0x00000005ff067c19 */ /* 0x020fc80008011600 */
[----:B------:R-:W-:-:S05]  /*8010*/  LOP3.LUT R6, R6, UR4, RZ, 0x30, !PT ;  /* 0x0000000406067c12 */ /* 0x000fca000f8e30ff */
[----:B0-----:R-:W-:-:S05]  /*8020*/  IMAD R8, R6, 0x8, R7 ;  /* 0x0000000806087824 */ /* 0x001fca00078e0207 */
[----:B------:R-:W0:Y:S02]  /*8030*/  LDS.64 R6, [R8+0x6600] ;  /* 0x0066000008067984 */ /* 0x000e240000000a00 */
[----:B0-----:R-:W-:-:S05]  /*8040*/  IADD3 R9, P1, PT, R6, R3, RZ ;  /* 0x0000000306097210 */ /* 0x001fca0007f3e0ff */
[----:B-1234-:R-:W-:Y:S01]  /*8050*/  IMAD.X R10, RZ, RZ, R7, P1 ;  /* 0x000000ffff0a7224 */ /* 0x01efe200008e0607 */
[----:B------:R-:W-:-:S04]  /*8060*/  LEA R6, P1, R9, UR8, 0x2 ;  /* 0x0000000809067c11 */ /* 0x000fc8000f8210ff */
[----:B------:R-:W-:Y:S02]  /*8070*/  LEA.HI.X R7, R9, UR9, R10, 0x2, P1 ;  /* 0x0000000909077c11 */ /* 0x000fe400088f140a */
[----:B------:R-:W-:-:S05]  /*8080*/  LOP3.LUT R9, R0, 0x80000000, RZ, 0x3c, !PT ;  /* 0x8000000000097812 */ /* 0x000fca00078e3cff */
[----:B------:R0:W-:Y:S02]  /*8090*/  STG.E desc[UR6][R6.64+0x6000], R9 ;  /* 0x0060000906007986 */ /* 0x0001e4000c101906 */
.L_x_111:
[----:B------:R-:W-:Y:S05]  /*80a0*/  BSYNC.RECONVERGENT B0 ;  /* 0x0000000000007941 */ /* 0x000fea0003800200 */
.L_x_110:
[----:B------:R-:W-:Y:S01]  /*80b0*/  NOP ;  /* 0x0000000000007918 */ /* 0x000fe20000000000 */
.L_x_77:
[----:B------:R-:W5:Y:S01]  /*80c0*/  LDS R0, [R22] ;  /* 0x0000000016007984 */ /* 0x000f620000000800 */
[----:B------:R-:W5:Y:S03]  /*80d0*/  LDCU UR5, c[0x0][0x3c4] ;  /* 0x00007880ff0577ac */ /* 0x000f660008000800 */
[----:B01----:R-:W0:Y:S04]  /*80e0*/  LDS R6, [R22+0x600] ;  /* 0x0006000016067984 */ /* 0x003e280000000800 */
[----:B------:R-:W1:Y:S04]  /*80f0*/  LDS R7, [R22+0xc00] ;  /* 0x000c000016077984 */ /* 0x000e680000000800 */
[----:B------:R-:W1:Y:S04]  /*8100*/  LDS R8, [R22+0x1200] ;  /* 0x0012000016087984 */ /* 0x000e680000000800 */
[----:B------:R-:W1:Y:S04]  /*8110*/  LDS R9, [R22+0x1800] ;  /* 0x0018000016097984 */ /* 0x000e680000000800 */
[----:B--234-:R-:W2:Y:S04]  /*8120*/  LDS R10, [R22+0x1e00] ;  /* 0x001e0000160a7984 */ /* 0x01cea80000000800 */
[----:B------:R-:W3:Y:S04]  /*8130*/  LDS R11, [R22+0x2400] ;  /* 0x00240000160b7984 */ /* 0x000ee80000000800 */
[----:B------:R-:W4:Y:S04]  /*8140*/  LDS R12, [R22+0x2a00] ;  /* 0x002a0000160c7984 */ /* 0x000f280000000800 */
[----:B------:R-:W4:Y:S04]  /*8150*/  LDS R13, [R22+0x3000] ;  /* 0x00300000160d7984 */ /* 0x000f280000000800 */
[----:B------:R-:W4:Y:S04]  /*8160*/  LDS R14, [R22+0x3600] ;  /* 0x00360000160e7984 */ /* 0x000f280000000800 */
[----:B------:R-:W4:Y:S01]  /*8170*/  LDS R15, [R22+0x3c00] ;  /* 0x003c0000160f7984 */ /* 0x000f220000000800 */
[----:B-----5:R-:W-:-:S03]  /*8180*/  SHF.R.U32.HI R0, RZ, UR5, R0 ;  /* 0x00000005ff007c19 */ /* 0x020fc60008011600 */
[----:B------:R-:W5:Y:S01]  /*8190*/  LDS R16, [R22+0x4200] ;  /* 0x0042000016107984 */ /* 0x000f620000000800 */
[----:B0-----:R-:W-:-:S03]  /*81a0*/  SHF.R.U32.HI R6, RZ, UR5, R6 ;  /* 0x00000005ff067c19 */ /* 0x001fc60008011606 */
[----:B------:R-:W0:Y:S01]  /*81b0*/  LDS R17, [R22+0x4800] ;  /* 0x0048000016117984 */ /* 0x000e220000000800 */
[----:B-1----:R-:W-:-:S03]  /*81c0*/  SHF.R.U32.HI R7, RZ, UR5, R7 ;  /* 0x00000005ff077c19 */ /* 0x002fc60008011607 */
[----:B------:R-:W1:Y:S01]  /*81d0*/  LDS R18, [R22+0x4e00] ;  /* 0x004e000016127984 */ /* 0x000e620000000800 */
[----:B------:R-:W-:-:S03]  /*81e0*/  SHF.R.U32.HI R8, RZ, UR5, R8 ;  /* 0x00000005ff087c19 */ /* 0x000fc60008011608 */
[----:B------:R-:W1:Y:S01]  /*81f0*/  LDS R19, [R22+0x5400] ;  /* 0x0054000016137984 */ /* 0x000e620000000800 */
[----:B------:R-:W-:-:S03]  /*8200*/  SHF.R.U32.HI R9, RZ, UR5, R9 ;  /* 0x00000005ff097c19 */ /* 0x000fc60008011609 */
[----:B------:R-:W1:Y:S01]  /*8210*/  LDS R20, [R22+0x5a00] ;  /* 0x005a000016147984 */ /* 0x000e620000000800 */
[----:B--2---:R-:W-:-:S03]  /*8220*/  SHF.R.U32.HI R10, RZ, UR5, R10 ;  /* 0x00000005ff0a7c19 */ /* 0x004fc6000801160a */
[----:B------:R-:W2:Y:S01]  /*8230*/  LDS R21, [R22+0x6000] ;  /* 0x0060000016157984 */ /* 0x000ea20000000800 */
[----:B---3--:R-:W-:Y:S02]  /*8240*/  SHF.R.U32.HI R11, RZ, UR5, R11 ;  /* 0x00000005ff0b7c19 */ /* 0x008fe4000801160b */
[----:B----4-:R-:W-:Y:S02]  /*8250*/  SHF.R.U32.HI R12, RZ, UR5, R12 ;  /* 0x00000005ff0c7c19 */ /* 0x010fe4000801160c */
[----:B------:R-:W-:Y:S02]  /*8260*/  SHF.R.U32.HI R13, RZ, UR5, R13 ;  /* 0x00000005ff0d7c19 */ /* 0x000fe4000801160d */
[----:B------:R-:W-:Y:S02]  /*8270*/  SHF.R.U32.HI R43, RZ, UR5, R14 ;  /* 0x00000005ff2b7c19 */ /* 0x000fe4000801160e */
[----:B------:R-:W-:Y:S02]  /*8280*/  LOP3.LUT R14, R12, UR4, RZ, 0x30, !PT ;  /* 0x000000040c0e7c12 */ /* 0x000fe4000f8e30ff */
[----:B------:R-:W-:-:S02]  /*8290*/  SHF.R.U32.HI R44, RZ, UR5, R15 ;  /* 0x00000005ff2c7c19 */ /* 0x000fc4000801160f */
[----:B------:R-:W-:Y:S02]  /*82a0*/  LOP3.LUT R15, R11, UR4, RZ, 0x30, !PT ;  /* 0x000000040b0f7c12 */ /* 0x000fe4000f8e30ff */
[----:B-----5:R-:W-:Y:S02]  /*82b0*/  SHF.R.U32.HI R45, RZ, UR5, R16 ;  /* 0x00000005ff2d7c19 */ /* 0x020fe40008011610 */
[----:B------:R-:W-:Y:S02]  /*82c0*/  LOP3.LUT R16, R10, UR4, RZ, 0x30, !PT ;  /* 0x000000040a107c12 */ /* 0x000fe4000f8e30ff */
[----:B0-----:R-:W-:Y:S02]  /*82d0*/  SHF.R.U32.HI R46, RZ, UR5, R17 ;  /* 0x00000005ff2e7c19 */ /* 0x001fe40008011611 */
[----:B------:R-:W-:Y:S02]  /*82e0*/  LOP3.LUT R17, R9, UR4, RZ, 0x30, !PT ;  /* 0x0000000409117c12 */ /* 0x000fe4000f8e30ff */
[----:B-1----:R-:W-:-:S02]  /*82f0*/  SHF.R.U32.HI R47, RZ, UR5, R18 ;  /* 0x00000005ff2f7c19 */ /* 0x002fc40008011612 */
[----:B------:R-:W-:Y:S02]  /*8300*/  LOP3.LUT R18, R8, UR4, RZ, 0x30, !PT ;  /* 0x0000000408127c12 */ /* 0x000fe4000f8e30ff */
[----:B------:R-:W-:Y:S02]  /*8310*/  SHF.R.U32.HI R48, RZ, UR5, R19 ;  /* 0x00000005ff307c19 */ /* 0x000fe40008011613 */
[----:B------:R-:W-:Y:S02]  /*8320*/  LOP3.LUT R19, R7, UR4, RZ, 0x30, !PT ;  /* 0x0000000407137c12 */ /* 0x000fe4000f8e30ff */
[----:B------:R-:W-:Y:S02]  /*8330*/  SHF.R.U32.HI R49, RZ, UR5, R20 ;  /* 0x00000005ff317c19 */ /* 0x000fe40008011614 */
[----:B------:R-:W-:Y:S02]  /*8340*/  LOP3.LUT R20, R6, UR4, RZ, 0x30, !PT ;  /* 0x0000000406147c12 */ /* 0x000fe4000f8e30ff */
[----:B--2---:R-:W-:-:S02]  /*8350*/  SHF.R.U32.HI R50, RZ, UR5, R21 ;  /* 0x00000005ff327c19 */ /* 0x004fc40008011615 */
[----:B------:R-:W-:Y:S02]  /*8360*/  LOP3.LUT R21, R0, UR4, RZ, 0x30, !PT ;  /* 0x0000000400157c12 */ /* 0x000fe4000f8e30ff */
[----:B------:R-:W-:Y:S02]  /*8370*/  LOP3.LUT R13, R13, UR4, RZ, 0x30, !PT ;  /* 0x000000040d0d7c12 */ /* 0x000fe4000f8e30ff */
[----:B------:R-:W-:Y:S02]  /*8380*/  LOP3.LUT R12, R43, UR4, RZ, 0x30, !PT ;  /* 0x000000042b0c7c12 */ /* 0x000fe4000f8e30ff */
[----:B------:R-:W-:Y:S02]  /*8390*/  LOP3.LUT R11, R44, UR4, RZ, 0x30, !PT ;  /* 0x000000042c0b7c12 */ /* 0x000fe4000f8e30ff */
[----:B------:R-:W-:Y:S02]  /*83a0*/  LOP3.LUT R10, R45, UR4, RZ, 0x30, !PT ;  /* 0x000000042d0a7c12 */ /* 0x000fe4000f8e30ff */
[----:B------:R-:W-:-:S02]  /*83b0*/  LOP3.LUT R9, R46, UR4, RZ, 0x30, !PT ;  /* 0x000000042e097c12 */ /* 0x000fc4000f8e30ff */
[----:B------:R-:W-:Y:S02]  /*83c0*/  LOP3.LUT R8, R47, UR4, RZ, 0x30, !PT ;  /* 0x000000042f087c12 */ /* 0x000fe4000f8e30ff */
[----:B------:R-:W-:Y:S02]  /*83d0*/  LOP3.LUT R7, R48, UR4, RZ, 0x30, !PT ;  /* 0x0000000430077c12 */ /* 0x000fe4000f8e30ff */
[----:B------:R-:W-:Y:S02]  /*83e0*/  LOP3.LUT R6, R49, UR4, RZ, 0x30, !PT ;  /* 0x0000000431067c12 */ /* 0x000fe4000f8e30ff */
[----:B------:R-:W-:Y:S01]  /*83f0*/  LOP3.LUT R0, R50, UR4, RZ, 0x30, !PT ;  /* 0x0000000432007c12 */ /* 0x000fe2000f8e30ff */
[----:B------:R-:W-:Y:S06]  /*8400*/  @P0 BRA `(.L_x_112) ;  /* 0x0000000000640947 */ /* 0x000fec0003800000 */
[----:B------:R-:W0:Y:S01]  /*8410*/  LDCU.64 UR4, c[0x0][0x3b8] ;  /* 0x00007700ff0477ac */ /* 0x000e220008000a00 */
[----:B------:R-:W-:Y:S01]  /*8420*/  IMAD R5, R42, 0x1980, RZ ;  /* 0x000019802a057824 */ /* 0x000fe200078e02ff */
[----:B------:R-:W-:-:S04]  /*8430*/  LOP3.LUT R2, R41, 0x1f, R3, 0xf8, !PT ;  /* 0x0000001f29027812 */ /* 0x000fc800078ef803 */
[----:B------:R-:W-:-:S04]  /*8440*/  IADD3 R3, P1, PT, R5, R2, RZ ;  /* 0x0000000205037210 */ /* 0x000fc80007f3e0ff */
[----:B------:R-:W-:Y:S02]  /*8450*/  LEA.HI.X.SX32 R4, R5, RZ, 0x1, P1 ;  /* 0x000000ff05047211 */ /* 0x000fe400008f0eff */
[----:B0-----:R-:W-:-:S04]  /*8460*/  LEA R2, P1, R3, UR4, 0x2 ;  /* 0x0000000403027c11 */ /* 0x001fc8000f8210ff */
        /* <DEDUP_REMOVED lines=19> */
.L_x_112:
[----:B------:R-:W-:Y:S01]  /*85a0*/  IMAD.IADD R60, R23, 0x1, -R54 ;  /* 0x00000001173c7824 */ /* 0x000fe200078e0a36 */
[----:B------:R-:W0:Y:S01]  /*85b0*/  LDCU.64 UR4, c[0x0][0x3b8] ;  /* 0x00007700ff0477ac */ /* 0x000e220008000a00 */
[----:B------:R-:W-:-:S03]  /*85c0*/  VIADD R3, R57, 0x20 ;  /* 0x0000002039037836 */ /* 0x000fc60000000000 */
[-C--:B------:R-:W-:Y:S02]  /*85d0*/  ISETP.GE.AND P2, PT, R57, R60.reuse, PT ;  /* 0x0000003c3900720c */ /* 0x080fe40003f46270 */
[----:B------:R-:W-:Y:S01]  /*85e0*/  ISETP.GE.AND P1, PT, R3, R60, PT ;  /* 0x0000003c0300720c */ /* 0x000fe20003f26270 */
[----:B------:R-:W-:-:S05]  /*85f0*/  VIADD R3, R57, 0x40 ;  /* 0x0000004039037836 */ /* 0x000fca0000000000 */
[----:B------:R-:W-:Y:S01]  /*8600*/  ISETP.GE.AND P5, PT, R3, R60, PT ;  /* 0x0000003c0300720c */ /* 0x000fe20003fa6270 */
[----:B------:R-:W-:-:S05]  /*8610*/  VIADD R3, R57, 0x60 ;  /* 0x0000006039037836 */ /* 0x000fca0000000000 */
[----:B------:R-:W-:Y:S01]  /*8620*/  ISETP.GE.AND P4, PT, R3, R60, PT ;  /* 0x0000003c0300720c */ /* 0x000fe20003f86270 */
[----:B------:R-:W-:Y:S01]  /*8630*/  VIADD R3, R57, 0x80 ;  /* 0x0000008039037836 */ /* 0x000fe20000000000 */
[----:B0-----:R-:W-:Y:S01]  /*8640*/  IADD3 R2, P6, PT, R5, UR4, RZ ;  /* 0x0000000405027c10 */ /* 0x001fe2000ffde0ff */
[----:B------:R-:W-:-:S03]  /*8650*/  VIADD R5, R57, 0xa0 ;  /* 0x000000a039057836 */ /* 0x000fc60000000000 */
[-C--:B------:R-:W-:Y:S02]  /*8660*/  ISETP.GE.AND P3, PT, R3, R60.reuse, PT ;  /* 0x0000003c0300720c */ /* 0x080fe40003f66270 */
[----:B------:R-:W-:Y:S02]  /*8670*/  IADD3.X R3, PT, PT, R4, UR5, RZ, P6, !PT ;  /* 0x0000000504037c10 */ /* 0x000fe4000b7fe4ff */
[-C--:B------:R-:W-:Y:S01]  /*8680*/  ISETP.GE.AND P6, PT, R5, R60.reuse, PT ;  /* 0x0000003c0500720c */ /* 0x080fe20003fc6270 */
[----:B------:R-:W-:Y:S02]  /*8690*/  VIADD R5, R57, 0xc0 ;  /* 0x000000c039057836 */ /* 0x000fe40000000000 */
[----:B------:R-:W5:Y:S03]  /*86a0*/  @!P2 LDG.E R41, desc[UR6][R2.64] ;  /* 0x000000060229a981 */ /* 0x000f66000c1e1900 */
[-C--:B------:R-:W-:Y:S01]  /*86b0*/  ISETP.GE.AND P2, PT, R5, R60.reuse, PT ;  /* 0x0000003c0500720c */ /* 0x080fe20003f46270 */
[----:B------:R-:W-:Y:S01]  /*86c0*/  VIADD R5, R57, 0xe0 ;  /* 0x000000e039057836 */ /* 0x000fe20000000000 */
[----:B------:R-:W5:Y:S04]  /*86d0*/  @!P1 LDG.E R44, desc[UR6][R2.64+0x80] ;  /* 0x00008006022c9981 */ /* 0x000f68000c1e1900 */
[----:B------:R-:W-:Y:S01]  /*86e0*/  ISETP.GE.AND P1, PT, R5, R60, PT ;  /* 0x0000003c0500720c */ /* 0x000fe20003f26270 */
[----:B------:R-:W-:Y:S01]  /*86f0*/  VIADD R59, R57, 0x100 ;  /* 0x00000100393b7836 */ /* 0x000fe20000000000 */
[----:B------:R-:W5:Y:S04]  /*8700*/  @!P5 LDG.E R43, desc[UR6][R2.64+0x100] ;  /* 0x00010006022bd981 */ /* 0x000f68000c1e1900 */
[----:B------:R-:W5:Y:S04]  /*8710*/  @!P4 LDG.E R46, desc[UR6][R2.64+0x180] ;  /* 0x00018006022ec981 */ /* 0x000f68000c1e1900 */
[----:B------:R-:W5:Y:S03]  /*8720*/  @!P2 LDG.E R47, desc[UR6][R2.64+0x300] ;  /* 0x00030006022fa981 */ /* 0x000f66000c1e1900 */
[C---:B------:R-:W-:Y:S01]  /*8730*/  @!P1 IADD3 R5, P2, PT, R54.reuse, R57, RZ ;  /* 0x0000003936059210 */ /* 0x040fe20007f5e0ff */
[----:B------:R-:W5:Y:S03]  /*8740*/  @!P3 LDG.E R45, desc[UR6][R2.64+0x200] ;  /* 0x00020006022db981 */ /* 0x000f66000c1e1900 */
[----:B------:R-:W-:Y:S01]  /*8750*/  @!P1 LEA.HI.X.SX32 R62, R54, RZ, 0x1, P2 ;  /* 0x000000ff363e9211 */ /* 0x000fe200010f0eff */
[----:B------:R0:W5:Y:S01]  /*8760*/  @!P6 LDG.E R48, desc[UR6][R2.64+0x280] ;  /* 0x000280060230e981 */ /* 0x000162000c1e1900 */
[----:B------:R-:W-:-:S04]  /*8770*/  @!P1 LEA R4, P2, R5, UR4, 0x2 ;  /* 0x0000000405049c11 */ /* 0x000fc8000f8410ff */
[----:B------:R-:W-:-:S05]  /*8780*/  @!P1 LEA.HI.X R5, R5, UR5, R62, 0x2, P2 ;  /* 0x0000000505059c11 */ /* 0x000fca00090f143e */
[----:B------:R1:W5:Y:S01]  /*8790*/  @!P1 LDG.E R50, desc[UR6][R4.64+0x380] ;  /* 0x0003800604329981 */ /* 0x000362000c1e1900 */
[----:B------:R-:W-:-:S13]  /*87a0*/  ISETP.GE.AND P1, PT, R59, R60, PT ;  /* 0x0000003c3b00720c */ /* 0x000fda0003f26270 */
[----:B------:R-:W-:-:S04]  /*87b0*/  @!P1 IADD3 R59, P2, PT, R54, R57, RZ ;  /* 0x00000039363b9210 */ /* 0x000fc80007f5e0ff */
[----:B------:R-:W-:Y:S02]  /*87c0*/  @!P1 LEA.HI.X.SX32 R62, R54, RZ, 0x1, P2 ;  /* 0x000000ff363e9211 */ /* 0x000fe400010f0eff */
[----:B0-----:R-:W-:-:S04]  /*87d0*/  @!P1 LEA R2, P2, R59, UR4, 0x2 ;  /* 0x000000043b029c11 */ /* 0x001fc8000f8410ff */
[----:B------:R-:W-:Y:S01]  /*87e0*/  @!P1 LEA.HI.X R3, R59, UR5, R62, 0x2, P2 ;  /* 0x000000053b039c11 */ /* 0x000fe200090f143e */
[----:B------:R-:W-:-:S04]  /*87f0*/  VIADD R59, R57, 0x120 ;  /* 0x00000120393b7836 */ /* 0x000fc80000000000 */
[----:B------:R0:W5:Y:S01]  /*8800*/  @!P1 LDG.E R49, desc[UR6][R2.64+0x400] ;  /* 0x0004000602319981 */ /* 0x000162000c1e1900 */
[----:B------:R-:W-:-:S13]  /*8810*/  ISETP.GE.AND P1, PT, R59, R60, PT ;  /* 0x0000003c3b00720c */ /* 0x000fda0003f26270 */
[----:B------:R-:W-:-:S04]  /*8820*/  @!P1 IADD3 R59, P2, PT, R54, R57, RZ ;  /* 0x00000039363b9210 */ /* 0x000fc80007f5e0ff */
[----:B------:R-:W-:Y:S02]  /*8830*/  @!P1 LEA.HI.X.SX32 R62, R54, RZ, 0x1, P2 ;  /* 0x000000ff363e9211 */ /* 0x000fe400010f0eff */
[----:B-1----:R-:W-:-:S04]  /*8840*/  @!P1 LEA R4, P2, R59, UR4, 0x2 ;  /* 0x000000043b049c11 */ /* 0x002fc8000f8410ff */
[----:B------:R-:W-:Y:S01]  /*8850*/  @!P1 LEA.HI.X R5, R59, UR5, R62, 0x2, P2 ;  /* 0x000000053b059c11 */ /* 0x000fe200090f143e */
[----:B------:R-:W-:-:S04]  /*8860*/  VIADD R59, R57, 0x140 ;  /* 0x00000140393b7836 */ /* 0x000fc80000000000 */
        /* <DEDUP_REMOVED lines=9> */
[----:B------:R-:W-:-:S05]  /*8900*/  @!P1 IMAD R62, R42, 0x1980, RZ ;  /* 0x000019802a3e9824 */ /* 0x000fca00078e02ff */
[----:B-1----:R-:W-:-:S04]  /*8910*/  @!P1 IADD3 R5, P2, PT, R62, R57, RZ ;  /* 0x000000393e059210 */ /* 0x002fc80007f5e0ff */
[----:B------:R-:W-:Y:S02]  /*8920*/  @!P1 LEA.HI.X.SX32 R62, R62, RZ, 0x1, P2 ;  /* 0x000000ff3e3e9211 */ /* 0x000fe400010f0eff */
[----:B------:R-:W-:Y:S01]  /*8930*/  @!P1 LEA R4, P2, R5, UR4, 0x2 ;  /* 0x0000000405049c11 */ /* 0x000fe2000f8410ff */
[----:B------:R-:W-:-:S03]  /*8940*/  VIADD R59, R57, 0x180 ;  /* 0x00000180393b7836 */ /* 0x000fc60000000000 */
[----:B------:R-:W-:-:S05]  /*8950*/  @!P1 LEA.HI.X R5, R5, UR5, R62, 0x2, P2 ;  /* 0x0000000505059c11 */ /* 0x000fca00090f143e */
[----:B------:R1:W5:Y:S01]  /*8960*/  @!P1 LDG.E R56, desc[UR6][R4.64+0x580] ;  /* 0x0005800604389981 */ /* 0x000362000c1e1900 */
[----:B------:R-:W-:-:S13]  /*8970*/  ISETP.GE.AND P1, PT, R59, R60, PT ;  /* 0x0000003c3b00720c */ /* 0x000fda0003f26270 */
[----:B0-----:R-:W-:-:S05]  /*8980*/  @!P1 IMAD R2, R42, 0x1980, RZ ;  /* 0x000019802a029824 */ /* 0x001fca00078e02ff */
[----:B------:R-:W-:-:S04]  /*8990*/  @!P1 IADD3 R3, P2, PT, R2, R57, RZ ;  /* 0x0000003902039210 */ /* 0x000fc80007f5e0ff */
[----:B------:R-:W-:Y:S02]  /*89a0*/  @!P1 LEA.HI.X.SX32 R62, R2, RZ, 0x1, P2 ;  /* 0x000000ff023e9211 */ /* 0x000fe400010f0eff */
[----:B------:R-:W-:Y:S01]  /*89b0*/  @!P1 LEA R2, P2, R3, UR4, 0x2 ;  /* 0x0000000403029c11 */ /* 0x000fe2000f8410ff */
[----:B------:R-:W-:-:S03]  /*89c0*/  VIADD R59, R57, 0x1a0 ;  /* 0x000001a0393b7836 */ /* 0x000fc60000000000 */
[----:B------:R-:W-:-:S05]  /*89d0*/  @!P1 LEA.HI.X R3, R3, UR5, R62, 0x2, P2 ;  /* 0x0000000503039c11 */ /* 0x000fca00090f143e */
[----:B------:R0:W5:Y:S01]  /*89e0*/  @!P1 LDG.E R53, desc[UR6][R2.64+0x600] ;  /* 0x0006000602359981 */ /* 0x000162000c1e1900 */
[----:B------:R-:W-:-:S13]  /*89f0*/  ISETP.GE.AND P1, PT, R59, R60, PT ;  /* 0x0000003c3b00720c */ /* 0x000fda0003f26270 */
[----:B-1----:R-:W-:-:S05]  /*8a00*/  @!P1 IMAD R4, R42, 0x1980, RZ ;  /* 0x000019802a049824 */ /* 0x002fca00078e02ff */
[----:B------:R-:W-:-:S04]  /*8a10*/  @!P1 IADD3 R5, P2, PT, R4, R57, RZ ;  /* 0x0000003904059210 */ /* 0x000fc80007f5e0ff */
[----:B------:R-:W-:Y:S02]  /*8a20*/  @!P1 LEA.HI.X.SX32 R62, R4, RZ, 0x1, P2 ;  /* 0x000000ff043e9211 */ /* 0x000fe400010f0eff */
[----:B------:R-:W-:Y:S01]  /*8a30*/  @!P1 LEA R4, P2, R5, UR4, 0x2 ;  /* 0x0000000405049c11 */ /* 0x000fe2000f8410ff */
[----:B------:R-:W-:-:S03]  /*8a40*/  VIADD R59, R57, 0x1c0 ;  /* 0x000001c0393b7836 */ /* 0x000fc60000000000 */
[----:B------:R-:W-:-:S05]  /*8a50*/  @!P1 LEA.HI.X R5, R5, UR5, R62, 0x2, P2 ;  /* 0x0000000505059c11 */ /* 0x000fca00090f143e */
[----:B------:R1:W5:Y:S01]  /*8a60*/  @!P1 LDG.E R54, desc[UR6][R4.64+0x680] ;  /* 0x0006800604369981 */ /* 0x000362000c1e1900 */
[----:B------:R-:W-:Y:S01]  /*8a70*/  ISETP.GE.AND P1, PT, R59, R60, PT ;  /* 0x0000003c3b00720c */ /* 0x000fe20003f26270 */
[----:B------:R-:W-:-:S05]  /*8a80*/  VIADD R59, R57, 0x200 ;  /* 0x00000200393b7836 */ /* 0x000fca0000000000 */
[----:B------:R-:W-:-:S07]  /*8a90*/  ISETP.GE.AND P3, PT, R59, R60, PT ;  /* 0x0000003c3b00720c */ /* 0x000fce0003f66270 */
[----:B0-----:R-:W-:-:S05]  /*8aa0*/  @!P1 IMAD R2, R42, 0x1980, RZ ;  /* 0x000019802a029824 */ /* 0x001fca00078e02ff */
[C---:B------:R-:W-:Y:S01]  /*8ab0*/  @!P1 IADD3 R3, P2, PT, R2.reuse, R57, RZ ;  /* 0x0000003902039210 */ /* 0x040fe20007f5e0ff */
[----:B------:R-:W0:Y:S03]  /*8ac0*/  @!P3 S2R R59, SR_TID.X ;  /* 0x00000000003bb919 */ /* 0x000e260000002100 */
[----:B------:R-:W-:Y:S02]  /*8ad0*/  @!P1 LEA.HI.X.SX32 R62, R2, RZ, 0x1, P2 ;  /* 0x000000ff023e9211 */ /* 0x000fe400010f0eff */
[----:B------:R-:W-:Y:S01]  /*8ae0*/  @!P1 LEA R2, P2, R3, UR4, 0x2 ;  /* 0x0000000403029c11 */ /* 0x000fe2000f8410ff */
[----:B-1----:R-:W-:-:S03]  /*8af0*/  VIADD R5, R57, 0x1e0 ;  /* 0x000001e039057836 */ /* 0x002fc60000000000 */
[----:B------:R-:W-:-:S05]  /*8b00*/  @!P1 LEA.HI.X R3, R3, UR5, R62, 0x2, P2 ;  /* 0x0000000503039c11 */ /* 0x000fca00090f143e */
[----:B------:R0:W5:Y:S01]  /*8b10*/  @!P1 LDG.E R51, desc[UR6][R2.64+0x700] ;  /* 0x0007000602339981 */ /* 0x000162000c1e1900 */
[----:B------:R-:W-:-:S13]  /*8b20*/  ISETP.GE.AND P1, PT, R5, R60, PT ;  /* 0x0000003c0500720c */ /* 0x000fda0003f26270 */
[----:B------:R-:W-:-:S05]  /*8b30*/  @!P1 IMAD R4, R42, 0x1980, RZ ;  /* 0x000019802a049824 */ /* 0x000fca00078e02ff */
[C---:B------:R-:W-:Y:S02]  /*8b40*/  @!P1 IADD3 R5, P2, PT, R4.reuse, R57, RZ ;  /* 0x0000003904059210 */ /* 0x040fe40007f5e0ff */
[----:B0-----:R-:W-:Y:S02]  /*8b50*/  @!P3 LOP3.LUT R2, R59, 0x3e0, RZ, 0xc0, !PT ;  /* 0x000003e03b02b812 */ /* 0x001fe400078ec0ff */
[----:B------:R-:W-:Y:S02]  /*8b60*/  @!P1 LEA.HI.X.SX32 R60, R4, RZ, 0x1, P2 ;  /* 0x000000ff043c9211 */ /* 0x000fe400010f0eff */
[----:B------:R-:W-:Y:S02]  /*8b70*/  @!P1 LEA R4, P2, R5, UR4, 0x2 ;  /* 0x0000000405049c11 */ /* 0x000fe4000f8410ff */
[----:B------:R-:W-:Y:S01]  /*8b80*/  @!P3 LOP3.LUT R59, R59, 0x1f, RZ, 0xc0, !PT ;  /* 0x0000001f3b3bb812 */ /* 0x000fe200078ec0ff */
[----:B------:R-:W-:Y:S01]  /*8b90*/  @!P3 IMAD R3, R42, 0x1980, RZ ;  /* 0x000019802a03b824 */ /* 0x000fe200078e02ff */
[----:B------:R-:W-:-:S03]  /*8ba0*/  @!P1 LEA.HI.X R5, R5, UR5, R60, 0x2, P2 ;  /* 0x0000000505059c11 */ /* 0x000fc600090f143c */
[----:B------:R-:W-:Y:S02]  /*8bb0*/  @!P3 IMAD R2, R2, 0x11, R59 ;  /* 0x000000110202b824 */ /* 0x000fe400078e023b */
[----:B------:R1:W5:Y:S03]  /*8bc0*/  @!P1 LDG.E R58, desc[UR6][R4.64+0x780] ;  /* 0x00078006043a9981 */ /* 0x000366000c1e1900 */
[----:B------:R-:W-:-:S04]  /*8bd0*/  @!P3 IADD3 R59, P1, PT, R3, R2, RZ ;  /* 0x00000002033bb210 */ /* 0x000fc80007f3e0ff */
[----:B------:R-:W-:Y:S02]  /*8be0*/  @!P3 LEA.HI.X.SX32 R60, R3, RZ, 0x1, P1 ;  /* 0x000000ff033cb211 */ /* 0x000fe400008f0eff */
[----:B------:R-:W-:-:S04]  /*8bf0*/  @!P3 LEA R2, P1, R59, UR4, 0x2 ;  /* 0x000000043b02bc11 */ /* 0x000fc8000f8210ff */
[----:B------:R-:W-:-:S05]  /*8c00*/  @!P3 LEA.HI.X R3, R59, UR5, R60, 0x2, P1 ;  /* 0x000000053b03bc11 */ /* 0x000fca00088f143c */
[----:B------:R1:W5:Y:S04]  /*8c10*/  @!P3 LDG.E R57, desc[UR6][R2.64+0x800] ;  /* 0x000800060239b981 */ /* 0x000368000c1e1900 */
.L_x_113:
[----:B------:R-:W-:Y:S08]  /*8c20*/  BAR.SYNC.DEFER_BLOCKING 0x0 ;  /* 0x0000000000007b1d */ /* 0x000ff00000010000 */
[----:B------:R-:W2:Y:S01]  /*8c30*/  S2UR UR5, SR_CgaCtaId ;  /* 0x00000000000579c3 */ /* 0x000ea20000008800 */
[----:B------:R-:W-:Y:S01]  /*8c40*/  UMOV UR4, 0x400 ;  /* 0x0000040000047882 */ /* 0x000fe20000000000 */
[----:B01----:R-:W0:Y:S01]  /*8c50*/  S2R R2, SR_TID.X ;  /* 0x0000000000027919 */ /* 0x003e220000002100 */
[----:B-----5:R1:W-:Y:S04]  /*8c60*/  STS [R40+-0x4], R41 ;  /* 0xfffffc2928007388 */ /* 0x0203e80000000800 */
[----:B------:R1:W-:Y:S01]  /*8c70*/  STS [R39+-0x4], R44 ;  /* 0xfffffc2c27007388 */ /* 0x0003e20000000800 */
[----:B--2---:R-:W-:-:S03]  /*8c80*/  ULEA UR4, UR5, UR4, 0x18 ;  /* 0x0000000405047291 */ /* 0x004fc6000f8ec0ff */
[----:B------:R1:W-:Y:S04]  /*8c90*/  STS [R38+-0x4], R43 ;  /* 0xfffffc2b26007388 */ /* 0x0003e80000000800 */
        /* <DEDUP_REMOVED lines=13> */
[----:B------:R1:W-:Y:S01]  /*8d70*/  STS [R24+-0x4], R57 ;  /* 0xfffffc3918007388 */ /* 0x0003e20000000800 */
[----:B------:R-:W-:Y:S06]  /*8d80*/  BAR.SYNC.DEFER_BLOCKING 0x0 ;  /* 0x0000000000007b1d */ /* 0x000fec0000010000 */
[----:B0-----:R-:W-:Y:S05]  /*8d90*/  @P0 BRA `(.L_x_114) ;  /* 0x00000008006c0947 */ /* 0x001fea0003800000 */
[----:B------:R-:W-:Y:S01]  /*8da0*/  LEA R21, R21, UR4, 0x3 ;  /* 0x0000000415157c11 */ /* 0x000fe2000f8e18ff */
[----:B------:R-:W-:Y:S01]  /*8db0*/  LDS R3, [R22] ;  /* 0x0000000016037984 */ /* 0x000fe20000000800 */
[----:B------:R-:W0:Y:S01]  /*8dc0*/  LDCU.64 UR8, c[0x0][0x3b0] ;  /* 0x00007600ff0877ac */ /* 0x000e220008000a00 */
[----:B-1----:R-:W-:Y:S02]  /*8dd0*/  LEA R26, R20, UR4, 0x3 ;  /* 0x00000004141a7c11 */ /* 0x002fe4000f8e18ff */
[----:B------:R-:W1:Y:S01]  /*8de0*/  LDS.64 R4, [R21+0x6600] ;  /* 0x0066000015047984 */ /* 0x000e620000000a00 */
[----:B------:R-:W-:Y:S02]  /*8df0*/  LEA R19, R19, UR4, 0x3 ;  /* 0x0000000413137c11 */ /* 0x000fe4000f8e18ff */
[----:B------:R-:W-:Y:S02]  /*8e00*/  LEA R17, R17, UR4, 0x3 ;  /* 0x0000000411117c11 */ /* 0x000fe4000f8e18ff */
[----:B------:R-:W-:-:S02]  /*8e10*/  LEA R15, R15, UR4, 0x3 ;  /* 0x000000040f0f7c11 */ /* 0x000fc4000f8e18ff */
[----:B------:R-:W-:Y:S02]  /*8e20*/  LEA R13, R13, UR4, 0x3 ;  /* 0x000000040d0d7c11 */ /* 0x000fe4000f8e18ff */
[----:B------:R-:W-:Y:S02]  /*8e30*/  LEA R11, R11, UR4, 0x3 ;  /* 0x000000040b0b7c11 */ /* 0x000fe4000f8e18ff */
[----:B------:R-:W-:Y:S02]  /*8e40*/  LEA R9, R9, UR4, 0x3 ;  /* 0x0000000409097c11 */ /* 0x000fe4000f8e18ff */
[----:B------:R-:W-:Y:S02]  /*8e50*/  LEA R7, R7, UR4, 0x3 ;  /* 0x0000000407077c11 */ /* 0x000fe4000f8e18ff */
[----:B-1----:R-:W-:-:S05]  /*8e60*/  IADD3 R4, P0, PT, R4, R2, RZ ;  /* 0x0000000204047210 */ /* 0x002fca0007f1e0ff */
[----:B------:R-:W-:Y:S01]  /*8e70*/  IMAD.X R5, RZ, RZ, R5, P0 ;  /* 0x000000ffff057224 */ /* 0x000fe200000e0605 */
[----:B0-----:R-:W-:-:S04]  /*8e80*/  LEA R24, P0, R4, UR8, 0x2 ;  /* 0x0000000804187c11 */ /* 0x001fc8000f8010ff */
[----:B------:R-:W-:-:S05]  /*8e90*/  LEA.HI.X R25, R4, UR9, R5, 0x2, P0 ;  /* 0x0000000904197c11 */ /* 0x000fca00080f1405 */
[----:B------:R-:W-:Y:S01]  /*8ea0*/  STG.E desc[UR6][R24.64], R3 ;  /* 0x0000000318007986 */ /* 0x000fe2000c101906 */
[----:B------:R-:W-:-:S03]  /*8eb0*/  NOP ;  /* 0x0000000000007918 */ /* 0x000fc60000000000 */
[----:B------:R0:W1:Y:S04]  /*8ec0*/  LDS.64 R4, [R26+0x6600] ;  /* 0x006600001a047984 */ /* 0x0000680000000a00 */
[----:B------:R-:W2:Y:S01]  /*8ed0*/  LDS R23, [R22+0x600] ;  /* 0x0006000016177984 */ /* 0x000ea20000000800 */
[----:B0-----:R-:W-:Y:S02]  /*8ee0*/  LEA R26, R18, UR4, 0x3 ;  /* 0x00000004121a7c11 */ /* 0x001fe4000f8e18ff */
[----:B-1----:R-:W-:-:S05]  /*8ef0*/  IADD3 R4, P0, PT, R4, R2, RZ ;  /* 0x0000000204047210 */ /* 0x002fca0007f1e0ff */
[----:B------:R-:W-:Y:S01]  /*8f00*/  IMAD.X R5, RZ, RZ, R5, P0 ;  /* 0x000000ffff057224 */ /* 0x000fe200000e0605 */
[----:B------:R-:W-:-:S04]  /*8f10*/  LEA R20, P0, R4, UR8, 0x2 ;  /* 0x0000000804147c11 */ /* 0x000fc8000f8010ff */
[----:B------:R-:W-:-:S05]  /*8f20*/  LEA.HI.X R21, R4, UR9, R5, 0x2, P0 ;  /* 0x0000000904157c11 */ /* 0x000fca00080f1405 */
[----:B--2---:R-:W-:Y:S01]  /*8f30*/  STG.E desc[UR6][R20.64+0x600], R23 ;  /* 0x0006001714007986 */ /* 0x004fe2000c101906 */
[----:B------:R-:W-:-:S03]  /*8f40*/  NOP ;  /* 0x0000000000007918 */ /* 0x000fc60000000000 */
[----:B------:R-:W0:Y:S04]  /*8f50*/  LDS.64 R4, [R19+0x6600] ;  /* 0x0066000013047984 */ /* 0x000e280000000a00 */
[----:B------:R-:W1:Y:S01]  /*8f60*/  LDS R3, [R22+0xc00] ;  /* 0x000c000016037984 */ /* 0x000e620000000800 */
[----:B0-----:R-:W-:-:S05]  /*8f70*/  IADD3 R4, P0, PT, R4, R2, RZ ;  /* 0x0000000204047210 */ /* 0x001fca0007f1e0ff */
[----:B------:R-:W-:Y:S01]  /*8f80*/  IMAD.X R5, RZ, RZ, R5, P0 ;  /* 0x000000ffff057224 */ /* 0x000fe200000e0605 */
[----:B------:R-:W-:-:S04]  /*8f90*/  LEA R24, P0, R4, UR8, 0x2 ;  /* 0x0000000804187c11 */ /* 0x000fc8000f8010ff */
[----:B------:R-:W-:-:S05]  /*8fa0*/  LEA.HI.X R25, R4, UR9, R5, 0x2, P0 ;  /* 0x0000000904197c11 */ /* 0x000fca00080f1405 */
[----:B-1----:R0:W-:Y:S01]  /*8fb0*/  STG.E desc[UR6][R24.64+0xc00], R3 ;  /* 0x000c000318007986 */ /* 0x0021e2000c101906 */
[----:B------:R-:W-:-:S03]  /*8fc0*/  NOP ;  /* 0x0000000000007918 */ /* 0x000fc60000000000 */
[----:B------:R-:W1:Y:S04]  /*8fd0*/  LDS.64 R4, [R26+0x6600] ;  /* 0x006600001a047984 */ /* 0x000e680000000a00 */
        /* <DEDUP_REMOVED lines=99> */
[----:B-1----:R-:W-:Y:S01]  /*9610*/  STG.E desc[UR6][R10.64+0x5400], R3 ;  /* 0x005400030a007986 */ /* 0x002fe2000c101906 */
[----:B------:R-:W-:-:S03]  /*9620*/  NOP ;  /* 0x0000000000007918 */ /* 0x000fc60000000000 */
[----:B------:R-:W0:Y:S04]  /*9630*/  LDS.64 R4, [R12+0x6600] ;  /* 0x006600000c047984 */ /* 0x000e280000000a00 */
[----:B------:R-:W1:Y:S01]  /*9640*/  LDS R9, [R22+0x5a00] ;  /* 0x005a000016097984 */ /* 0x000e620000000800 */
[----:B0-----:R-:W-:-:S05]  /*9650*/  IADD3 R4, P0, PT, R4, R2, RZ ;  /* 0x0000000204047210 */ /* 0x001fca0007f1e0ff */
[----:B------:R-:W-:Y:S01]  /*9660*/  IMAD.X R5, RZ, RZ, R5, P0 ;  /* 0x000000ffff057224 */ /* 0x000fe200000e0605 */
[----:B------:R-:W-:-:S04]  /*9670*/  LEA R6, P0, R4, UR8, 0x2 ;  /* 0x0000000804067c11 */ /* 0x000fc8000f8010ff */
[----:B------:R-:W-:Y:S02]  /*9680*/  LEA.HI.X R7, R4, UR9, R5, 0x2, P0 ;  /* 0x0000000904077c11 */ /* 0x000fe400080f1405 */
[----:B------:R-:W-:-:S03]  /*9690*/  LEA R4, R0, UR4, 0x3 ;  /* 0x0000000400047c11 */ /* 0x000fc6000f8e18ff */
[----:B-1----:R-:W-:Y:S01]  /*96a0*/  STG.E desc[UR6][R6.64+0x5a00], R9 ;  /* 0x005a000906007986 */ /* 0x002fe2000c101906 */
        /* <DEDUP_REMOVED lines=8> */
[----:B------:R-:W-:Y:S01]  /*9730*/  NOP ;  /* 0x0000000000007918 */ /* 0x000fe20000000000 */
[----:B------:R-:W-:Y:S05]  /*9740*/  EXIT ;  /* 0x000000000000794d */ /* 0x000fea0003800000 */
.L_x_114:
[----:B------:R-:W-:Y:S01]  /*9750*/  LEA R21, R21, UR4, 0x3 ;  /* 0x0000000415157c11 */ /* 0x000fe2000f8e18ff */
[----:B------:R-:W-:Y:S01]  /*9760*/  IMAD R23, R42, -0x1980, R23 ;  /* 0xffffe6802a177824 */ /* 0x000fe200078e0217 */
[----:B-1----:R-:W-:Y:S01]  /*9770*/  LEA R26, R20, UR4, 0x3 ;  /* 0x00000004141a7c11 */ /* 0x002fe2000f8e18ff */
[C---:B------:R-:W-:Y:S01]  /*9780*/  VIADD R20, R2.reuse, 0x180 ;  /* 0x0000018002147836 */ /* 0x040fe20000000000 */
[----:B------:R-:W-:Y:S01]  /*9790*/  LEA R19, R19, UR4, 0x3 ;  /* 0x0000000413137c11 */ /* 0x000fe2000f8e18ff */
[----:B------:R-:W0:Y:S01]  /*97a0*/  LDS.64 R4, [R21+0x6600] ;  /* 0x0066000015047984 */ /* 0x000e220000000a00 */
[----:B------:R-:W-:Y:S02]  /*97b0*/  ISETP.GE.AND P1, PT, R2, R23, PT ;  /* 0x000000170200720c */ /* 0x000fe40003f26270 */
[----:B------:R-:W-:Y:S02]  /*97c0*/  LEA R17, R17, UR4, 0x3 ;  /* 0x0000000411117c11 */ /* 0x000fe4000f8e18ff */
[----:B------:R-:W-:-:S02]  /*97d0*/  LEA R15, R15, UR4, 0x3 ;  /* 0x000000040f0f7c11 */ /* 0x000fc4000f8e18ff */
[----:B------:R-:W-:Y:S02]  /*97e0*/  LEA R13, R13, UR4, 0x3 ;  /* 0x000000040d0d7c11 */ /* 0x000fe4000f8e18ff */
[----:B------:R-:W-:Y:S02]  /*97f0*/  LEA R11, R11, UR4, 0x3 ;  /* 0x000000040b0b7c11 */ /* 0x000fe4000f8e18ff */
[----:B------:R-:W-:Y:S02]  /*9800*/  LEA R9, R9, UR4, 0x3 ;  /* 0x0000000409097c11 */ /* 0x000fe4000f8e18ff */
[----:B------:R-:W-:Y:S01]  /*9810*/  LEA R7, R7, UR4, 0x3 ;  /* 0x0000000407077c11 */ /* 0x000fe2000f8e18ff */
[----:B------:R-:W1:Y:S01]  /*9820*/  @!P1 LDS R3, [R22] ;  /* 0x0000000016039984 */ /* 0x000e620000000800 */
[----:B------:R-:W2:Y:S01]  /*9830*/  @!P1 LDC.64 R24, c[0x0][0x3b0] ;  /* 0x0000ec00ff189b82 */ /* 0x000ea20000000a00 */
[----:B0-----:R-:W-:-:S05]  /*9840*/  @!P1 IADD3 R4, P0, PT, R4, R2, RZ ;  /* 0x0000000204049210 */ /* 0x001fca0007f1e0ff */
[----:B------:R-:W-:Y:S01]  /*9850*/  @!P1 IMAD.X R5, RZ, RZ, R5, P0 ;  /* 0x000000ffff059224 */ /* 0x000fe200000e0605 */
[----:B--2---:R-:W-:-:S04]  /*9860*/  @!P1 LEA R24, P0, R4, R24, 0x2 ;  /* 0x0000001804189211 */ /* 0x004fc800078010ff */
[----:B------:R-:W-:-:S05]  /*9870*/  @!P1 LEA.HI.X R25, R4, R25, R5, 0x2, P0 ;  /* 0x0000001904199211 */ /* 0x000fca00000f1405 */
[----:B-1----:R0:W-:Y:S01]  /*9880*/  @!P1 STG.E desc[UR6][R24.64], R3 ;  /* 0x0000000318009986 */ /* 0x0021e2000c101906 */
[----:B------:R-:W-:-:S03]  /*9890*/  NOP ;  /* 0x0000000000007918 */ /* 0x000fc60000000000 */
[----:B------:R1:W2:Y:S01]  /*98a0*/  LDS.64 R4, [R26+0x6600] ;  /* 0x006600001a047984 */ /* 0x0002a20000000a00 */
[----:B------:R-:W-:Y:S01]  /*98b0*/  ISETP.GE.AND P1, PT, R20, R23, PT ;  /* 0x000000171400720c */ /* 0x000fe20003f26270 */
[----:B0-----:R-:W-:Y:S01]  /*98c0*/  VIADD R24, R2, 0x300 ;  /* 0x0000030002187836 */ /* 0x001fe20000000000 */
[----:B-1----:R-:W-:Y:S01]  /*98d0*/  LEA R26, R18, UR4, 0x3 ;  /* 0x00000004121a7c11 */ /* 0x002fe2000f8e18ff */
[----:B------:R-:W-:-:S10]  /*98e0*/  VIADD R18, R2, 0x480 ;  /* 0x0000048002127836 */ /* 0x000fd40000000000 */
[----:B------:R-:W0:Y:S01]  /*98f0*/  @!P1 LDS R27, [R22+0x600] ;  /* 0x00060000161b9984 */ /* 0x000e220000000800 */
[----:B------:R-:W1:Y:S01]  /*9900*/  @!P1 LDC.64 R20, c[0x0][0x3b0] ;  /* 0x0000ec00ff149b82 */ /* 0x000e620000000a00 */
[----:B--2---:R-:W-:-:S05]  /*9910*/  @!P1 IADD3 R4, P0, PT, R4, R2, RZ ;  /* 0x0000000204049210 */ /* 0x004fca0007f1e0ff */
[----:B------:R-:W-:Y:S01]  /*9920*/  @!P1 IMAD.X R5, RZ, RZ, R5, P0 ;  /* 0x000000ffff059224 */ /* 0x000fe200000e0605 */
[----:B-1----:R-:W-:-:S04]  /*9930*/  @!P1 LEA R20, P0, R4, R20, 0x2 ;  /* 0x0000001404149211 */ /* 0x002fc800078010ff */
[----:B------:R-:W-:-:S05]  /*9940*/  @!P1 LEA.HI.X R21, R4, R21, R5, 0x2, P0 ;  /* 0x0000001504159211 */ /* 0x000fca00000f1405 */
[----:B0-----:R0:W-:Y:S01]  /*9950*/  @!P1 STG.E desc[UR6][R20.64+0x600], R27 ;  /* 0x0006001b14009986 */ /* 0x0011e2000c101906 */
[----:B------:R-:W-:-:S03]  /*9960*/  NOP ;  /* 0x0000000000007918 */ /* 0x000fc60000000000 */
[----:B------:R-:W1:Y:S01]  /*9970*/  LDS.64 R4, [R19+0x6600] ;  /* 0x0066000013047984 */ /* 0x000e620000000a00 */
[----:B------:R-:W-:Y:S01]  /*9980*/  ISETP.GE.AND P1, PT, R24, R23, PT ;  /* 0x000000171800720c */ /* 0x000fe20003f26270 */
[----:B0-----:R-:W-:-:S12]  /*9990*/  VIADD R20, R2, 0x600 ;  /* 0x0000060002147836 */ /* 0x001fd80000000000 */
[----:B------:R-:W0:Y:S01]  /*99a0*/  @!P1 LDS R3, [R22+0xc00] ;  /* 0x000c000016039984 */ /* 0x000e220000000800 */
[----:B------:R-:W2:Y:S01]  /*99b0*/  @!P1 LDC.64 R24, c[0x0][0x3b0] ;  /* 0x0000ec00ff189b82 */ /* 0x000ea20000000a00 */
[----:B-1----:R-:W-:-:S05]  /*99c0*/  @!P1 IADD3 R4, P0, PT, R4, R2, RZ ;  /* 0x0000000204049210 */ /* 0x002fca0007f1e0ff */
[----:B------:R-:W-:Y:S01]  /*99d0*/  @!P1 IMAD.X R5, RZ, RZ, R5, P0 ;  /* 0x000000ffff059224 */ /* 0x000fe200000e0605 */
[----:B--2---:R-:W-:-:S04]  /*99e0*/  @!P1 LEA R24, P0, R4, R24, 0x2 ;  /* 0x0000001804189211 */ /* 0x004fc800078010ff */
[----:B------:R-:W-:-:S05]  /*99f0*/  @!P1 LEA.HI.X R25, R4, R25, R5, 0x2, P0 ;  /* 0x0000001904199211 */ /* 0x000fca00000f1405 */
[----:B0-----:R0:W-:Y:S01]  /*9a00*/  @!P1 STG.E desc[UR6][R24.64+0xc00], R3 ;  /* 0x000c000318009986 */ /* 0x0011e2000c101906 */
[----:B------:R-:W-:-:S03]  /*9a10*/  NOP ;  /* 0x0000000000007918 */ /* 0x000fc60000000000 */
[----:B------:R-:W1:Y:S01]  /*9a20*/  LDS.64 R4, [R26+0x6600] ;  /* 0x006600001a047984 */ /* 0x000e620000000a00 */
[----:B------:R-:W-:Y:S02]  /*9a30*/  ISETP.GE.AND P1, PT, R18, R23, PT ;  /* 0x000000171200720c */ /* 0x000fe40003f26270 */
[----:B0-----:R-:W-:Y:S01]  /*9a40*/  LEA R24, R16, UR4, 0x3 ;  /* 0x0000000410187c11 */ /* 0x001fe2000f8e18ff */
[----:B------:R-:W-:-:S10]  /*9a50*/  VIADD R16, R2, 0x780 ;  /* 0x0000078002107836 */ /* 0x000fd40000000000 */
        /* <DEDUP_REMOVED lines=33> */
[----:B0-----:R-:W-:-:S11]  /*9c70*/  LOP3.LUT R16, R2, 0xc00, RZ, 0xfc, !PT ;  /* 0x00000c0002107812 */ /* 0x001fd600078efcff */
        /* <DEDUP_REMOVED lines=87> */
[----:B0-----:R-:W-:Y:S01]  /*a1f0*/  @!P1 STG.E desc[UR6][R8.64+0x4e00], R15 ;  /* 0x004e000f08009986 */ /* 0x001fe2000c101906 */
[----:B------:R-:W-:-:S03]  /*a200*/  NOP ;  /* 0x0000000000007918 */ /* 0x000fc60000000000 */
[----:B------:R-:W0:Y:S01]  /*a210*/  LDS.64 R4, [R7+0x6600] ;  /* 0x0066000007047984 */ /* 0x000e220000000a00 */
[----:B------:R-:W-:-:S13]  /*a220*/  ISETP.GE.AND P1, PT, R10, R23, PT ;  /* 0x000000170a00720c */ /* 0x000fda0003f26270 */
[----:B------:R-:W1:Y:S01]  /*a230*/  @!P1 LDS R3, [R22+0x5400] ;  /* 0x0054000016039984 */ /* 0x000e620000000800 */
[----:B------:R-:W2:Y:S01]  /*a240*/  @!P1 LDC.64 R10, c[0x0][0x3b0] ;  /* 0x0000ec00ff0a9b82 */ /* 0x000ea20000000a00 */
[----:B0-----:R-:W-:-:S05]  /*a250*/  @!P1 IADD3 R4, P0, PT, R4, R2, RZ ;  /* 0x0000000204049210 */ /* 0x001fca0007f1e0ff */
[----:B------:R-:W-:Y:S01]  /*a260*/  @!P1 IMAD.X R5, RZ, RZ, R5, P0 ;  /* 0x000000ffff059224 */ /* 0x000fe200000e0605 */
[----:B--2---:R-:W-:-:S04]  /*a270*/  @!P1 LEA R10, P0, R4, R10, 0x2 ;  /* 0x0000000a040a9211 */ /* 0x004fc800078010ff */
[----:B------:R-:W-:-:S05]  /*a280*/  @!P1 LEA.HI.X R11, R4, R11, R5, 0x2, P0 ;  /* 0x0000000b040b9211 */ /* 0x000fca00000f1405 */
[----:B-1----:R-:W-:Y:S01]  /*a290*/  @!P1 STG.E desc[UR6][R10.64+0x5400], R3 ;  /* 0x005400030a009986 */ /* 0x002fe2000c101906 */
        /* <DEDUP_REMOVED lines=8> */
[----:B------:R-:W-:Y:S02]  /*a320*/  @!P1 LEA.HI.X R7, R4, R7, R5, 0x2, P0 ;  /* 0x0000000704079211 */ /* 0x000fe400000f1405 */
[----:B------:R-:W-:Y:S02]  /*a330*/  LEA R5, R0, UR4, 0x3 ;  /* 0x0000000400057c11 */ /* 0x000fe4000f8e18ff */
[----:B------:R-:W-:Y:S01]  /*a340*/  LOP3.LUT R0, R2, 0x1800, RZ, 0xfc, !PT ;  /* 0x0000180002007812 */ /* 0x000fe200078efcff */
[----:B-1----:R-:W-:Y:S01]  /*a350*/  @!P1 STG.E desc[UR6][R6.64+0x5a00], R9 ;  /* 0x005a000906009986 */ /* 0x002fe2000c101906 */
[----:B------:R-:W-:-:S03]  /*a360*/  NOP ;  /* 0x0000000000007918 */ /* 0x000fc60000000000 */
[----:B------:R-:W0:Y:S01]  /*a370*/  LDS.64 R4, [R5+0x6600] ;  /* 0x0066000005047984 */ /* 0x000e220000000a00 */
[----:B------:R-:W-:-:S13]  /*a380*/  ISETP.GE.AND P1, PT, R0, R23, PT ;  /* 0x000000170000720c */ /* 0x000fda0003f26270 */
[----:B------:R-:W1:Y:S01]  /*a390*/  @!P1 LDS R11, [R22+0x6000] ;  /* 0x00600000160b9984 */ /* 0x000e620000000800 */
[----:B------:R-:W2:Y:S01]  /*a3a0*/  @!P1 LDC.64 R12, c[0x0][0x3b0] ;  /* 0x0000ec00ff0c9b82 */ /* 0x000ea20000000a00 */
[----:B0-----:R-:W-:-:S05]  /*a3b0*/  IADD3 R0, P0, PT, R4, R2, RZ ;  /* 0x0000000204007210 */ /* 0x001fca0007f1e0ff */
[----:B------:R-:W-:Y:S01]  /*a3c0*/  IMAD.X R4, RZ, RZ, R5, P0 ;  /* 0x000000ffff047224 */ /* 0x000fe200000e0605 */
[----:B--2---:R-:W-:-:S04]  /*a3d0*/  @!P1 LEA R2, P0, R0, R12, 0x2 ;  /* 0x0000000c00029211 */ /* 0x004fc800078010ff */
[----:B------:R-:W-:-:S05]  /*a3e0*/  @!P1 LEA.HI.X R3, R0, R13, R4, 0x2, P0 ;  /* 0x0000000d00039211 */ /* 0x000fca00000f1404 */
[----:B-1----:R-:W-:Y:S01]  /*a3f0*/  @!P1 STG.E desc[UR6][R2.64+0x6000], R11 ;  /* 0x0060000b02009986 */ /* 0x002fe2000c101906 */
[----:B------:R-:W-:Y:S01]  /*a400*/  NOP ;  /* 0x0000000000007918 */ /* 0x000fe20000000000 */
[----:B------:R-:W-:Y:S05]  /*a410*/  EXIT ;  /* 0x000000000000794d */ /* 0x000fea0003800000 */
.L_x_30:
[----:B------:R-:W-:Y:S02]  /*a420*/  IMAD.MOV.U32 R58, RZ, RZ, R39 ;  /* 0x000000ffff3a7224 */ /* 0x000fe400078e0027 */
[----:B------:R-:W-:Y:S02]  /*a430*/  IMAD.MOV.U32 R49, RZ, RZ, 0x1 ;  /* 0x00000001ff317424 */ /* 0x000fe400078e00ff */
[----:B------:R-:W-:Y:S02]  /*a440*/  IMAD.MOV.U32 R60, RZ, RZ, RZ ;  /* 0x000000ffff3c7224 */ /* 0x000fe400078e00ff */
[----:B------:R-:W-:-:S07]  /*a450*/  IMAD.MOV.U32 R47, RZ, RZ, -0x1 ;  /* 0xffffffffff2f7424 */ /* 0x000fce00078e00ff */
[----:B------:R-:W-:Y:S05]  /*a460*/  WARPSYNC.COLLECTIVE R47, `(.L_x_115) ;  /* 0x000000002f087348 */ /* 0x000fea0003c00000 */
[----:B------:R0:W1:Y:S02]  /*a470*/  SHFL.UP P0, R46, R58, R49, R60 ;  /* 0x040000313a2e7389 */ /* 0x000064000000003c */
[----:B01----:R-:W-:Y:S05]  /*a480*/  ENDCOLLECTIVE ;  /* 0x000000000000791b */ /* 0x003fea0003800000 */
.L_x_115:
[----:B------:R-:W-:Y:S02]  /*a490*/  IMAD.MOV.U32 R49, RZ, RZ, 0x2 ;  /* 0x00000002ff317424 */ /* 0x000fe400078e00ff */
[----:B------:R-:W-:-:S04]  /*a4a0*/  IMAD.MOV.U32 R40, RZ, RZ, R46 ;  /* 0x000000ffff287224 */ /* 0x000fc800078e002e */
[----:B------:R-:W-:-:S04]  /*a4b0*/  @P0 IMAD.IADD R40, R39, 0x1, R40 ;  /* 0x0000000127280824 */ /* 0x000fc800078e0228 */
[----:B------:R-:W-:-:S07]  /*a4c0*/  IMAD.MOV.U32 R58, RZ, RZ, R40 ;  /* 0x000000ffff3a7224 */ /* 0x000fce00078e0028 */
[----:B------:R-:W-:Y:S05]  /*a4d0*/  WARPSYNC.COLLECTIVE R47, `(.L_x_116) ;  /* 0x000000002f087348 */ /* 0x000fea0003c00000 */
[----:B------:R0:W1:Y:S02]  /*a4e0*/  SHFL.UP P0, R46, R58, R49, R60 ;  /* 0x040000313a2e7389 */ /* 0x000064000000003c */
[----:B01----:R-:W-:Y:S05]  /*a4f0*/  ENDCOLLECTIVE ;  /* 0x000000000000791b */ /* 0x003fea0003800000 */
.L_x_116:
[----:B------:R-:W-:Y:S02]  /*a500*/  IMAD.MOV.U32 R49, RZ, RZ, 0x4 ;  /* 0x00000004ff317424 */ /* 0x000fe400078e00ff */
[----:B------:R-:W-:-:S04]  /*a510*/  IMAD.MOV.U32 R43, RZ, RZ, R46 ;  /* 0x000000ffff2b7224 */ /* 0x000fc800078e002e */
[----:B------:R-:W-:-:S04]  /*a520*/  @P0 IMAD.IADD R43, R40, 0x1, R43 ;  /* 0x00000001282b0824 */ /* 0x000fc800078e022b */
[----:B------:R-:W-:-:S07]  /*a530*/  IMAD.MOV.U32 R58, RZ, RZ, R43 ;  /* 0x000000ffff3a7224 */ /* 0x000fce00078e002b */
[----:B------:R-:W-:Y:S05]  /*a540*/  WARPSYNC.COLLECTIVE R47, `(.L_x_117) ;  /* 0x000000002f087348 */ /* 0x000fea0003c00000 */
[----:B------:R0:W1:Y:S02]  /*a550*/  SHFL.UP P0, R46, R58, R49, R60 ;  /* 0x040000313a2e7389 */ /* 0x000064000000003c */
[----:B01----:R-:W-:Y:S05]  /*a560*/  ENDCOLLECTIVE ;  /* 0x000000000000791b */ /* 0x003fea0003800000 */
.L_x_117:
[----:B------:R-:W-:Y:S02]  /*a570*/  IMAD.MOV.U32 R49, RZ, RZ, 0x8 ;  /* 0x00000008ff317424 */ /* 0x000fe400078e00ff */
[----:B------:R-:W-:-:S04]  /*a580*/  IMAD.MOV.U32 R44, RZ, RZ, R46 ;  /* 0x000000ffff2c7224 */ /* 0x000fc800078e002e */
[----:B------:R-:W-:-:S04]  /*a590*/  @P0 IMAD.IADD R44, R43, 0x1, R44 ;  /* 0x000000012b2c0824 */ /* 0x000fc800078e022c */
[----:B------:R-:W-:-:S07]  /*a5a0*/  IMAD.MOV.U32 R58, RZ, RZ, R44 ;  /* 0x000000ffff3a7224 */ /* 0x000fce00078e002c */
[----:B------:R-:W-:Y:S05]  /*a5b0*/  WARPSYNC.COLLECTIVE R47, `(.L_x_118) ;  /* 0x000000002f087348 */ /* 0x000fea0003c00000 */
[----:B------:R0:W1:Y:S02]  /*a5c0*/  SHFL.UP P0, R46, R58, R49, R60 ;  /* 0x040000313a2e7389 */ /* 0x000064000000003c */
[----:B01----:R-:W-:Y:S05]  /*a5d0*/  ENDCOLLECTIVE ;  /* 0x000000000000791b */ /* 0x003fea0003800000 */
.L_x_118:
[----:B------:R-:W-:Y:S02]  /*a5e0*/  IMAD.MOV.U32 R49, RZ, RZ, 0x10 ;  /* 0x00000010ff317424 */ /* 0x000fe400078e00ff */
[----:B------:R-:W-:-:S04]  /*a5f0*/  IMAD.MOV.U32 R45, RZ, RZ, R46 ;  /* 0x000000ffff2d7224 */ /* 0x000fc800078e002e */
[----:B------:R-:W-:-:S04]  /*a600*/  @P0 IMAD.IADD R45, R44, 0x1, R45 ;  /* 0x000000012c2d0824 */ /* 0x000fc800078e022d */
[----:B------:R-:W-:-:S07]  /*a610*/  IMAD.MOV.U32 R58, RZ, RZ, R45 ;  /* 0x000000ffff3a7224 */ /* 0x000fce00078e002d */
[----:B------:R-:W-:Y:S05]  /*a620*/  WARPSYNC.COLLECTIVE R47, `(.L_x_119) ;  /* 0x000000002f087348 */ /* 0x000fea0003c00000 */
[----:B------:R0:W1:Y:S02]  /*a630*/  SHFL.UP P0, R46, R58, R49, R60 ;  /* 0x040000313a2e7389 */ /* 0x000064000000003c */
[----:B01----:R-:W-:Y:S05]  /*a640*/  ENDCOLLECTIVE ;  /* 0x000000000000791b */ /* 0x003fea0003800000 */
.L_x_119:
[----:B------:R-:W-:Y:S05]  /*a650*/  BRA `(.L_x_120) ;  /* 0xffffff8400407947 */ /* 0x000fea000383ffff */
.L_x_121:
[----:B------:R-:W-:-:S00]  /*a660*/  BRA `(.L_x_121) ;  /* 0xfffffffc00fc7947 */ /* 0x000fc0000383ffff */
[----:B------:R-:W-:-:S00]  /*a670*/  NOP ;  /* 0x0000000000007918 */ /* 0x000fc00000000000 */
        /* <DEDUP_REMOVED lines=8> */
.L_x_1541:


//--------------------- .text._ZN3cub18CUB_300001_SM_10006detail10radix_sort33DeviceRadixSortExclusiveSumKernelINS1_5radix10policy_hubIiiyE10Policy1000EyEEvPT0_ --------------------------
	.section	.text._ZN3cub18CUB_300001_SM_10006detail10radix_sort33DeviceRadixSortExclusiveSumKernelINS1_5radix10policy_hubIiiyE10Policy1000EyEEvPT0_,"ax",@progbits
	.align	128
        .global         _ZN3cub18CUB_300001_SM_10006detail10radix_sort33DeviceRadixSortExclusiveSumKernelINS1_5radix10policy_hubIiiyE10Policy1000EyEEvPT0_
        .type           _ZN3cub18CUB_300001_SM_10006detail10radix_sort33DeviceRadixSortExclusiveSumKernelINS1_5radix10policy_hubIiiyE10Policy1000EyEEvPT0_,@function
        .size           _ZN3cub18CUB_300001_SM_10006detail10radix_sort33DeviceRadixSortExclusiveSumKernelINS1_5radix10policy_hubIiiyE10Policy1000EyEEvPT0_,(.L_x_1542 - _ZN3cub18CUB_300001_SM_10006detail10radix_sort33DeviceRadixSortExclusiveSumKernelINS1_5radix10policy_hubIiiyE10Policy1000EyEEvPT0_)
        .other          _ZN3cub18CUB_300001_SM_10006detail10radix_sort33DeviceRadixSortExclusiveSumKernelINS1_5radix10policy_hubIiiyE10Policy1000EyEEvPT0_,@"STO_CUDA_ENTRY STV_DEFAULT"
_ZN3cub18CUB_300001_SM_10006detail10radix_sort33DeviceRadixSortExclusiveSumKernelINS1_5radix10policy_hubIiiyE10Policy1000EyEEvPT0_:
.text._ZN3cub18CUB_300001_SM_10006detail10radix_sort33DeviceRadixSortExclusiveSumKernelINS1_5radix10policy_hubIiiyE10Policy1000EyEEvPT0_:
[----:B------:R-:W-:Y:S01]  /*0000*/  LDC R1, c[0x0][0x37c] ;  /* 0x0000df00ff017b82 */ /* 0x000fe20000000800 */
[----:B------:R-:W0:Y:S07]  /*0010*/  S2R R18, SR_TID.X ;  /* 0x0000000000127919 */ /* 0x000e2e0000002100 */
[----:B------:R-:W1:Y:S01]  /*0020*/  LDC.64 R16, c[0x0][0x380] ;  /* 0x0000e000ff107b82 */ /* 0x000e620000000a00 */
[----:B------:R-:W2:Y:S01]  /*0030*/  LDCU.64 UR4, c[0x0][0x358] ;  /* 0x00006b00ff0477ac */ /* 0x000ea20008000a00 */
[----:B------:R-:W3:Y:S01]  /*0040*/  S2R R5, SR_CTAID.X ;  /* 0x0000000000057919 */ /* 0x000ee20000002500 */
[----:B0-----:R-:W-:Y:S01]  /*0050*/  ISETP.GT.U32.AND P1, PT, R18, 0xff, PT ;  /* 0x000000ff1200780c */ /* 0x001fe20003f24070 */
[----:B---3--:R-:W-:-:S04]  /*0060*/  IMAD R5, R5, 0x100, R18 ;  /* 0x0000010005057824 */ /* 0x008fc800078e0212 */
[----:B-1----:R-:W-:-:S08]  /*0070*/  IMAD.WIDE R16, R5, 0x8, R16 ;  /* 0x0000000805107825 */ /* 0x002fd000078e0210 */
[----:B--2---:R-:W2:Y:S01]  /*0080*/  @!P1 LDG.E.64 R2, desc[UR4][R16.64] ;  /* 0x0000000410029981 */ /* 0x004ea2000c1e1b00 */
[----:B------:R-:W-:Y:S02]  /*0090*/  MOV R0, 0x400 ;  /* 0x0000040000007802 */ /* 0x000fe40000000f00 */
[C---:B------:R-:W-:Y:S01]  /*00a0*/  ISETP.GT.U32.AND P0, PT, R18.reuse, 0x1f, PT ;  /* 0x0000001f1200780c */ /* 0x040fe20003f04070 */
[----:B------:R-:W0:Y:S02]  /*00b0*/  S2R R5, SR_CgaCtaId ;  /* 0x0000000000057919 */ /* 0x000e240000008800 */
[----:B0-----:R-:W-:Y:S02]  /*00c0*/  LEA R5, R5, R0, 0x18 ;  /* 0x0000000005057211 */ /* 0x001fe400078ec0ff */
[----:B------:R-:W-:-:S05]  /*00d0*/  LEA.HI R0, R18, R18, RZ, 0x1d ;  /* 0x0000001212007211 */ /* 0x000fca00078fe8ff */
[----:B------:R-:W-:-:S05]  /*00e0*/  IMAD R0, R0, 0x8, R5 ;  /* 0x0000000800007824 */ /* 0x000fca00078e0205 */
[----:B--2---:R0:W-:Y:S01]  /*00f0*/  STS.64 [R0+0x10], R2 ;  /* 0x0000100200007388 */ /* 0x0041e20000000a00 */
[----:B------:R-:W-:Y:S06]  /*0100*/  BAR.SYNC.DEFER_BLOCKING 0x0 ;  /* 0x0000000000007b1d */ /* 0x000fec0000010000 */
[----:B------:R-:W-:Y:S05]  /*0110*/  @P0 BRA `(.L_x_122) ;  /* 0x0000000400240947 */ /* 0x000fea0003800000 */
[----:B------:R-:W-:Y:S01]  /*0120*/  IMAD R18, R18, 0x48, R5 ;  /* 0x0000004812127824 */ /* 0x000fe200078e0205 */
[----:B------:R-:W-:-:S04]  /*0130*/  UMOV UR6, 0xffffffff ;  /* 0xffffffff00067882 */ /* 0x000fc80000000000 */
[----:B------:R-:W-:Y:S04]  /*0140*/  LDS.64 R14, [R18+0x10] ;  /* 0x00001000120e7984 */ /* 0x000fe80000000a00 */
[----:B------:R-:W-:Y:S04]  /*0150*/  LDS.64 R12, [R18+0x18] ;  /* 0x00001800120c7984 */ /* 0x000fe80000000a00 */
[----:B------:R-:W1:Y:S04]  /*0160*/  LDS.64 R10, [R18+0x20] ;  /* 0x00002000120a7984 */ /* 0x000e680000000a00 */
[----:B------:R-:W-:Y:S04]  /*0170*/  LDS.64 R8, [R18+0x28] ;  /* 0x0000280012087984 */ /* 0x000fe80000000a00 */
[----:B------:R-:W2:Y:S04]  /*0180*/  LDS.64 R6, [R18+0x30] ;  /* 0x0000300012067984 */ /* 0x000ea80000000a00 */
[----:B------:R-:W-:Y:S04]  /*0190*/  LDS.64 R4, [R18+0x38] ;  /* 0x0000380012047984 */ /* 0x000fe80000000a00 */
[----:B0-----:R-:W0:Y:S04]  /*01a0*/  LDS.64 R2, [R18+0x40] ;  /* 0x0000400012027984 */ /* 0x001e280000000a00 */
[----:B------:R-:W3:Y:S01]  /*01b0*/  LDS.64 R20, [R18+0x48] ;  /* 0x0000480012147984 */ /* 0x000ee20000000a00 */
[----:B-1----:R-:W-:-:S04]  /*01c0*/  IADD3 R19, P3, P4, R10, R12, R14 ;  /* 0x0000000c0a137210 */ /* 0x002fc80007c7e00e */
[----:B------:R-:W-:Y:S02]  /*01d0*/  IADD3.X R23, PT, PT, R11, R13, R15, P3, P4 ;  /* 0x0000000d0b177210 */ /* 0x000fe40001fe840f */
[----:B--2---:R-:W-:-:S04]  /*01e0*/  IADD3 R19, P0, P2, R6, R19, R8 ;  /* 0x0000001306137210 */ /* 0x004fc80007a1e008 */
[----:B------:R-:W-:Y:S02]  /*01f0*/  IADD3.X R23, PT, PT, R7, R23, R9, P0, P2 ;  /* 0x0000001707177210 */ /* 0x000fe400007e4409 */
[----:B0-----:R-:W-:-:S04]  /*0200*/  IADD3 R19, P3, P4, R2, R19, R4 ;  /* 0x0000001302137210 */ /* 0x001fc80007c7e004 */
[----:B---3--:R-:W-:Y:S02]  /*0210*/  IADD3 R20, P0, PT, R20, R19, RZ ;  /* 0x0000001314147210 */ /* 0x008fe40007f1e0ff */
[----:B------:R-:W-:-:S05]  /*0220*/  IADD3.X R19, PT, PT, R3, R23, R5, P3, P4 ;  /* 0x0000001703137210 */ /* 0x000fca0001fe8405 */
[----:B------:R-:W-:Y:S01]  /*0230*/  IMAD.X R19, R21, 0x1, R19, P0 ;  /* 0x0000000115137824 */ /* 0x000fe200000e0613 */
[----:B------:R-:W-:Y:S06]  /*0240*/  BRA.DIV UR6, `(.L_x_123) ;  /* 0x0000000206f07947 */ /* 0x000fec000b800000 */
[----:B------:R-:W0:Y:S04]  /*0250*/  SHFL.UP PT, R27, R20, 0x1, RZ ;  /* 0x04200000141b7989 */ /* 0x000e2800000e00ff */
[----:B------:R-:W1:Y:S01]  /*0260*/  SHFL.UP P0, R25, R19, 0x1, RZ ;  /* 0x0420000013197989 */ /* 0x000e6200000000ff */
[----:B0-----:R-:W-:-:S04]  /*0270*/  IADD3 R22, P2, PT, R27, R20, RZ ;  /* 0x000000141b167210 */ /* 0x001fc80007f5e0ff */
[----:B-1----:R-:W-:Y:S01]  /*0280*/  SEL R27, R22, R27, P0 ;  /* 0x0000001b161b7207 */ /* 0x002fe20000000000 */
[----:B------:R-:W-:-:S04]  /*0290*/  IMAD.X R26, R25, 0x1, R19, P2 ;  /* 0x00000001191a7824 */ /* 0x000fc800010e0613 */
[----:B------:R-:W0:Y:S01]  /*02a0*/  SHFL.UP PT, R28, R27, 0x2, RZ ;  /* 0x044000001b1c7989 */ /* 0x000e2200000e00ff */
[----:B------:R-:W-:-:S05]  /*02b0*/  SEL R26, R26, R25, P0 ;  /* 0x000000191a1a7207 */ /* 0x000fca0000000000 */
[----:B------:R-:W1:Y:S01]  /*02c0*/  SHFL.UP P0, R25, R26, 0x2, RZ ;  /* 0x044000001a197989 */ /* 0x000e6200000000ff */
[----:B0-----:R-:W-:-:S05]  /*02d0*/  IADD3 R21, P2, PT, R28, R27, RZ ;  /* 0x0000001b1c157210 */ /* 0x001fca0007f5e0ff */
[----:B-1----:R-:W-:Y:S01]  /*02e0*/  IMAD.X R22, R25, 0x1, R26, P2 ;  /* 0x0000000119167824 */ /* 0x002fe200010e061a */
[----:B------:R-:W-:-:S04]  /*02f0*/  SEL R28, R21, R28, P0 ;  /* 0x0000001c151c7207 */ /* 0x000fc80000000000 */
[----:B------:R-:W-:Y:S01]  /*0300*/  SEL R29, R22, R25, P0 ;  /* 0x00000019161d7207 */ /* 0x000fe20000000000 */
        /* <DEDUP_REMOVED lines=12> */
[----:B------:R0:W1:Y:S04]  /*03d0*/  SHFL.UP PT, R28, R27, 0x10, RZ ;  /* 0x060000001b1c7989 */ /* 0x00006800000e00ff */
[----:B------:R0:W2:Y:S02]  /*03e0*/  SHFL.UP P0, R25, R26, 0x10, RZ ;  /* 0x060000001a197989 */ /* 0x0000a400000000ff */
.L_x_134:
[----:B-1----:R-:W-:-:S04]  /*03f0*/  IADD3 R21, P2, PT, R28, R27, RZ ;  /* 0x0000001b1c157210 */ /* 0x002fc80007f5e0ff */
[----:B--2---:R-:W-:Y:S01]  /*0400*/  SEL R21, R21, R28, P0 ;  /* 0x0000001c15157207 */ /* 0x004fe20000000000 */
[----:B------:R-:W-:-:S05]  /*0410*/  IMAD.X R22, R25, 0x1, R26, P2 ;  /* 0x0000000119167824 */ /* 0x000fca00010e061a */
[----:B------:R-:W-:Y:S02]  /*0420*/  SEL R22, R22, R25, P0 ;  /* 0x0000001916167207 */ /* 0x000fe40000000000 */
[----:B------:R-:W-:-:S05]  /*0430*/  IADD3 R20, P0, PT, R21, -R20, RZ ;  /* 0x8000001415147210 */ /* 0x000fca0007f1e0ff */
[----:B------:R-:W-:Y:S01]  /*0440*/  IMAD.X R21, R22, 0x1, ~R19, P0 ;  /* 0x0000000116157824 */ /* 0x000fe200000e0e13 */
[----:B------:R-:W-:-:S04]  /*0450*/  IADD3 R14, P0, PT, R14, R20, RZ ;  /* 0x000000140e0e7210 */ /* 0x000fc80007f1e0ff */
[----:B------:R1:W-:Y:S01]  /*0460*/  STS.64 [R18+0x10], R20 ;  /* 0x0000101412007388 */ /* 0x0003e20000000a00 */
[----:B------:R-:W-:Y:S01]  /*0470*/  IMAD.X R15, R15, 0x1, R21, P0 ;  /* 0x000000010f0f7824 */ /* 0x000fe200000e0615 */
        /* <DEDUP_REMOVED lines=17> */
[----:B------:R-:W-:-:S05]  /*0590*/  IMAD.X R3, R3, 0x1, R5, P0 ;  /* 0x0000000103037824 */ /* 0x000fca00000e0605 */
[----:B------:R1:W-:Y:S03]  /*05a0*/  STS.64 [R18+0x48], R2 ;  /* 0x0000480212007388 */ /* 0x0003e60000000a00 */
.L_x_122:
[----:B------:R-:W-:Y:S05]  /*05b0*/  WARPSYNC.ALL ;  /* 0x0000000000007948 */ /* 0x000fea0003800000 */
[----:B------:R-:W-:Y:S06]  /*05c0*/  BAR.SYNC.DEFER_BLOCKING 0x0 ;  /* 0x0000000000007b1d */ /* 0x000fec0000010000 */
[----:B------:R-:W-:Y:S05]  /*05d0*/  @P1 EXIT ;  /* 0x000000000000194d */ /* 0x000fea0003800000 */
[----:B01----:R-:W0:Y:S04]  /*05e0*/  LDS.64 R2, [R0+0x10] ;  /* 0x0000100000027984 */ /* 0x003e280000000a00 */
[----:B0-----:R-:W-:Y:S01]  /*05f0*/  STG.E.64 desc[UR4][R16.64], R2 ;  /* 0x0000000210007986 */ /* 0x001fe2000c101b04 */
[----:B------:R-:W-:Y:S05]  /*0600*/  EXIT ;  /* 0x000000000000794d */ /* 0x000fea0003800000 */
.L_x_123:
[----:B------:R-:W-:Y:S02]  /*0610*/  IMAD.MOV.U32 R24, RZ, RZ, R20 ;  /* 0x000000ffff187224 */ /* 0x000fe400078e0014 */
[----:B------:R-:W-:Y:S02]  /*0620*/  IMAD.MOV.U32 R23, RZ, RZ, 0x1 ;  /* 0x00000001ff177424 */ /* 0x000fe400078e00ff */
[----:B------:R-:W-:Y:S02]  /*0630*/  IMAD.MOV.U32 R22, RZ, RZ, RZ ;  /* 0x000000ffff167224 */ /* 0x000fe400078e00ff */
[----:B------:R-:W-:-:S07]  /*0640*/  IMAD.MOV.U32 R21, RZ, RZ, -0x1 ;  /* 0xffffffffff157424 */ /* 0x000fce00078e00ff */
[----:B------:R-:W-:Y:S05]  /*0650*/  WARPSYNC.COLLECTIVE R21, `(.L_x_124) ;  /* 0x0000000015087348 */ /* 0x000fea0003c00000 */
[----:B------:R0:W1:Y:S02]  /*0660*/  SHFL.UP P0, R25, R24, R23, R22 ;  /* 0x0400001718197389 */ /* 0x0000640000000016 */
[----:B01----:R-:W-:Y:S05]  /*0670*/  ENDCOLLECTIVE ;  /* 0x000000000000791b */ /* 0x003fea0003800000 */
.L_x_124:
[----:B------:R-:W-:Y:S02]  /*0680*/  IMAD.MOV.U32 R24, RZ, RZ, R19 ;  /* 0x000000ffff187224 */ /* 0x000fe400078e0013 */
[----:B------:R-:W-:-:S07]  /*0690*/  IMAD.MOV.U32 R27, RZ, RZ, R25 ;  /* 0x000000ffff1b7224 */ /* 0x000fce00078e0019 */
[----:B------:R-:W-:Y:S05]  /*06a0*/  WARPSYNC.COLLECTIVE R21, `(.L_x_125) ;  /* 0x0000000015087348 */ /* 0x000fea0003c00000 */
[----:B------:R0:W1:Y:S02]  /*06b0*/  SHFL.UP P0, R25, R24, R23, R22 ;  /* 0x0400001718197389 */ /* 0x0000640000000016 */
[----:B01----:R-:W-:Y:S05]  /*06c0*/  ENDCOLLECTIVE ;  /* 0x000000000000791b */ /* 0x003fea0003800000 */
.L_x_125:
[----:B------:R-:W-:Y:S01]  /*06d0*/  IADD3 R26, P2, PT, R27, R20, RZ ;  /* 0x000000141b1a7210 */ /* 0x000fe20007f5e0ff */
[----:B------:R-:W-:-:S03]  /*06e0*/  IMAD.MOV.U32 R23, RZ, RZ, 0x2 ;  /* 0x00000002ff177424 */ /* 0x000fc600078e00ff */
[----:B------:R-:W-:Y:S01]  /*06f0*/  SEL R27, R26, R27, P0 ;  /* 0x0000001b1a1b7207 */ /* 0x000fe20000000000 */
[----:B------:R-:W-:-:S04]  /*0700*/  IMAD.X R26, R25, 0x1, R19, P2 ;  /* 0x00000001191a7824 */ /* 0x000fc800010e0613 */
[----:B------:R-:W-:Y:S01]  /*0710*/  IMAD.MOV.U32 R24, RZ, RZ, R27 ;  /* 0x000000ffff187224 */ /* 0x000fe200078e001b */
[----:B------:R-:W-:-:S07]  /*0720*/  SEL R26, R26, R25, P0 ;  /* 0x000000191a1a7207 */ /* 0x000fce0000000000 */
[----:B------:R-:W-:Y:S05]  /*0730*/  WARPSYNC.COLLECTIVE R21, `(.L_x_126) ;  /* 0x0000000015087348 */ /* 0x000fea0003c00000 */
[----:B------:R0:W1:Y:S02]  /*0740*/  SHFL.UP P0, R25, R24, R23, R22 ;  /* 0x0400001718197389 */ /* 0x0000640000000016 */
[----:B01----:R-:W-:Y:S05]  /*0750*/  ENDCOLLECTIVE ;  /* 0x000000000000791b */ /* 0x003fea0003800000 */
.L_x_126:
[----:B------:R-:W-:Y:S02]  /*0760*/  IMAD.MOV.U32 R24, RZ, RZ, R26 ;  /* 0x000000ffff187224 */ /* 0x000fe400078e001a */
[----:B------:R-:W-:-:S07]  /*0770*/  IMAD.MOV.U32 R28, RZ, RZ, R25 ;  /* 0x000000ffff1c7224 */ /* 0x000fce00078e0019 */
[----:B------:R-:W-:Y:S05]  /*0780*/  WARPSYNC.COLLECTIVE R21, `(.L_x_127) ;  /* 0x0000000015087348 */ /* 0x000fea0003c00000 */
[----:B------:R0:W1:Y:S02]  /*0790*/  SHFL.UP P0, R25, R24, R23, R22 ;  /* 0x0400001718197389 */ /* 0x0000640000000016 */
[----:B01----:R-:W-:Y:S05]  /*07a0*/  ENDCOLLECTIVE ;  /* 0x000000000000791b */ /* 0x003fea0003800000 */
.L_x_127:
        /* <DEDUP_REMOVED lines=9> */
.L_x_128:
[----:B------:R-:W-:Y:S02]  /*0840*/  IMAD.MOV.U32 R24, RZ, RZ, R29 ;  /* 0x000000ffff187224 */ /* 0x000fe400078e001d */
[----:B------:R-:W-:-:S07]  /*0850*/  IMAD.MOV.U32 R27, RZ, RZ, R25 ;  /* 0x000000ffff1b7224 */ /* 0x000fce00078e0019 */
[----:B------:R-:W-:Y:S05]  /*0860*/  WARPSYNC.COLLECTIVE R21, `(.L_x_129) ;  /* 0x0000000015087348 */ /* 0x000fea0003c00000 */
[----:B------:R0:W1:Y:S02]  /*0870*/  SHFL.UP P0, R25, R24, R23, R22 ;  /* 0x0400001718197389 */ /* 0x0000640000000016 */
[----:B01----:R-:W-:Y:S05]  /*0880*/  ENDCOLLECTIVE ;  /* 0x000000000000791b */ /* 0x003fea0003800000 */
.L_x_129:
        /* <DEDUP_REMOVED lines=9> */
.L_x_130:
[----:B------:R-:W-:Y:S02]  /*0920*/  IMAD.MOV.U32 R24, RZ, RZ, R29 ;  /* 0x000000ffff187224 */ /* 0x000fe400078e001d */
[----:B------:R-:W-:-:S07]  /*0930*/  IMAD.MOV.U32 R27, RZ, RZ, R25 ;  /* 0x000000ffff1b7224 */ /* 0x000fce00078e0019 */
[----:B------:R-:W-:Y:S05]  /*0940*/  WARPSYNC.COLLECTIVE R21, `(.L_x_131) ;  /* 0x0000000015087348 */ /* 0x000fea0003c00000 */
[----:B------:R0:W1:Y:S02]  /*0950*/  SHFL.UP P0, R25, R24, R23, R22 ;  /* 0x0400001718197389 */ /* 0x0000640000000016 */
[----:B01----:R-:W-:Y:S05]  /*0960*/  ENDCOLLECTIVE ;  /* 0x000000000000791b */ /* 0x003fea0003800000 */
.L_x_131:
        /* <DEDUP_REMOVED lines=9> */
.L_x_132:
[----:B------:R-:W-:Y:S02]  /*0a00*/  IMAD.MOV.U32 R24, RZ, RZ, R26 ;  /* 0x000000ffff187224 */ /* 0x000fe400078e001a */
[----:B------:R-:W-:-:S07]  /*0a10*/  IMAD.MOV.U32 R28, RZ, RZ, R25 ;  /* 0x000000ffff1c7224 */ /* 0x000fce00078e0019 */
[----:B------:R-:W-:Y:S05]  /*0a20*/  WARPSYNC.COLLECTIVE R21, `(.L_x_133) ;  /* 0x0000000015087348 */ /* 0x000fea0003c00000 */
[----:B------:R0:W1:Y:S02]  /*0a30*/  SHFL.UP P0, R25, R24, R23, R22 ;  /* 0x0400001718197389 */ /* 0x0000640000000016 */
[----:B01----:R-:W-:Y:S05]  /*0a40*/  ENDCOLLECTIVE ;  /* 0x000000000000791b */ /* 0x003fea0003800000 */
.L_x_133:
[----:B------:R-:W-:Y:S05]  /*0a50*/  BRA `(.L_x_134) ;  /* 0xfffffff800647947 */ /* 0x000fea000383ffff */
.L_x_135:
        /* <DEDUP_REMOVED lines=10> */
.L_x_1542:


//--------------------- .text._ZN3cub18CUB_300001_SM_10006detail10radix_sort30DeviceRadixSortHistogramKernelINS1_5radix10policy_hubIiiyE10Policy1000ELNS0_9SortOrderE0EiyNS1_21identity_decomposer_tEEEvPT2_PKT1_SA_iiT3_ --------------------------
	.section	.text._ZN3cub18CUB_300001_SM_10006detail10radix_sort30DeviceRadixSortHistogramKernelINS1_5radix10policy_hubIiiyE10Policy1000ELNS0_9SortOrderE0EiyNS1_21identity_decomposer_tEEEvPT2_PKT1_SA_iiT3_,"ax",@progbits
	.align	128
        .global         _ZN3cub18CUB_300001_SM_10006detail10radix_sort30DeviceRadixSortHistogramKernelINS1_5radix10policy_hubIiiyE10Policy1000ELNS0_9SortOrderE0EiyNS1_21identity_decomposer_tEEEvPT2_PKT1_SA_iiT3_
        .type           _ZN3cub18CUB_300001_SM_10006detail10radix_sort30DeviceRadixSortHistogramKernelINS1_5radix10policy_hubIiiyE10Policy1000ELNS0_9SortOrderE0EiyNS1_21identity_decomposer_tEEEvPT2_PKT1_SA_iiT3_,@function
        .size           _ZN3cub18CUB_300001_SM_10006detail10radix_sort30DeviceRadixSortHistogramKernelINS1_5radix10policy_hubIiiyE10Policy1000ELNS0_9SortOrderE0EiyNS1_21identity_decomposer_tEEEvPT2_PKT1_SA_iiT3_,(.L_x_1543 - _ZN3cub18CUB_300001_SM_10006detail10radix_sort30DeviceRadixSortHistogramKernelINS1_5radix10policy_hubIiiyE10Policy1000ELNS0_9SortOrderE0EiyNS1_21identity_decomposer_tEEEvPT2_PKT1_SA_iiT3_)
        .other          _ZN3cub18CUB_300001_SM_10006detail10radix_sort30DeviceRadixSortHistogramKernelINS1_5radix10policy_hubIiiyE10Policy1000ELNS0_9SortOrderE0EiyNS1_21identity_decomposer_tEEEvPT2_PKT1_SA_iiT3_,@"STO_CUDA_ENTRY STV_DEFAULT"
_ZN3cub18CUB_300001_SM_10006detail10radix_sort30DeviceRadixSortHistogramKernelINS1_5radix10policy_hubIiiyE10Policy1000ELNS0_9SortOrderE0EiyNS1_21identity_decomposer_tEEEvPT2_PKT1_SA_iiT3_:
.text._ZN3cub18CUB_300001_SM_10006detail10radix_sort30DeviceRadixSortHistogramKernelINS1_5radix10policy_hubIiiyE10Policy1000ELNS0_9SortOrderE0EiyNS1_21identity_decomposer_tEEEvPT2_PKT1_SA_iiT3_:
[----:B------:R-:W-:Y:S01]  /*0000*/  LDC R1, c[0x0][0x37c] ;  /* 0x0000df00ff017b82 */ /* 0x000fe20000000800 */
[----:B------:R-:W0:Y:S02]  /*0010*/  LDCU.64 UR14, c[0x0][0x390] ;  /* 0x00007200ff0e77ac */ /* 0x000e240008000a00 */
[----:B0-----:R-:W-:-:S04]  /*0020*/  ISETP.NE.U32.AND P0, PT, RZ, UR14, PT ;  /* 0x0000000eff007c0c */ /* 0x001fc8000bf05070 */
[----:B------:R-:W-:-:S13]  /*0030*/  ISETP.NE.AND.EX P0, PT, RZ, UR15, PT, P0 ;  /* 0x0000000fff007c0c */ /* 0x000fda000bf05300 */
[----:B------:R-:W-:Y:S05]  /*0040*/  @!P0 EXIT ;  /* 0x000000000000894d */ /* 0x000fea0003800000 */
[----:B------:R-:W-:Y:S01]  /*0050*/  UIADD3 UR11, UP0, UPT, UR14, -0x1, URZ ;  /* 0xffffffff0e0b7890 */ /* 0x000fe2000ff1e0ff */
[----:B------:R-:W0:Y:S01]  /*0060*/  S2R R4, SR_TID.X ;  /* 0x0000000000047919 */ /* 0x000e220000002100 */
[----:B------:R-:W1:Y:S01]  /*0070*/  LDCU.64 UR4, c[0x0][0x398] ;  /* 0x00007300ff0477ac */ /* 0x000e620008000a00 */
[----:B------:R-:W2:Y:S01]  /*0080*/  S2UR UR7, SR_CgaCtaId ;  /* 0x00000000000779c3 */ /* 0x000ea20000008800 */
[----:B------:R-:W-:Y:S01]  /*0090*/  UIADD3.X UR12, UPT, UPT, UR15, -0x1, URZ, UP0, !UPT ;  /* 0xffffffff0f0c7890 */ /* 0x000fe200087fe4ff */
[----:B------:R-:W-:Y:S01]  /*00a0*/  UMOV UR6, 0x400 ;  /* 0x0000040000067882 */ /* 0x000fe20000000000 */
[----:B------:R-:W3:Y:S05]  /*00b0*/  LDCU.64 UR20, c[0x0][0x358] ;  /* 0x00006b00ff1477ac */ /* 0x000eea0008000a00 */
[----:B------:R-:W4:Y:S01]  /*00c0*/  S2UR UR8, SR_CTAID.X ;  /* 0x00000000000879c3 */ /* 0x000f220000002500 */
[----:B------:R-:W-:Y:S01]  /*00d0*/  USHF.R.U64 UR11, UR11, 0x1e, UR12 ;  /* 0x0000001e0b0b7899 */ /* 0x000fe2000800120c */
[----:B------:R-:W0:Y:S03]  /*00e0*/  LDCU UR28, c[0x0][0x370] ;  /* 0x00006e00ff1c77ac */ /* 0x000e260008000800 */
[----:B------:R-:W-:-:S02]  /*00f0*/  UIADD3 UR11, UP0, UPT, UR11, 0x1, URZ ;  /* 0x000000010b0b7890 */ /* 0x000fc4000ff1e0ff */
[----:B-1----:R-:W-:Y:S02]  /*0100*/  UIADD3 UR4, UPT, UPT, UR5, 0x7, -UR4 ;  /* 0x0000000705047890 */ /* 0x002fe4000fffe804 */
[----:B------:R-:W-:Y:S02]  /*0110*/  ULEA.HI.X UR12, UR12, URZ, URZ, 0x2, UP0 ;  /* 0x000000ff0c0c7291 */ /* 0x000fe400080f14ff */
[----:B------:R-:W-:Y:S02]  /*0120*/  UISETP.LT.U32.AND UP0, UPT, UR11, UR14, UPT ;  /* 0x0000000e0b00728c */ /* 0x000fe4000bf01070 */
[----:B------:R-:W-:Y:S02]  /*0130*/  USHF.R.S32.HI UR5, URZ, 0x1f, UR4 ;  /* 0x0000001fff057899 */ /* 0x000fe40008011404 */
[----:B------:R-:W-:Y:S02]  /*0140*/  UISETP.LT.U32.AND.EX UP0, UPT, UR12, UR15, UPT, UP0 ;  /* 0x0000000f0c00728c */ /* 0x000fe4000bf01100 */
[----:B------:R-:W-:-:S02]  /*0150*/  ULEA.HI UR5, UR5, UR4, URZ, 0x3 ;  /* 0x0000000405057291 */ /* 0x000fc4000f8f18ff */
[----:B------:R-:W-:Y:S01]  /*0160*/  USEL UR11, UR11, UR14, UP0 ;  /* 0x0000000e0b0b7287 */ /* 0x000fe20008000000 */
[C---:B0-----:R-:W-:Y:S01]  /*0170*/  VIADD R21, R4.reuse, 0x780 ;  /* 0x0000078004157836 */ /* 0x041fe20000000000 */
[----:B------:R-:W-:Y:S02]  /*0180*/  USEL UR12, UR12, UR15, UP0 ;  /* 0x0000000f0c0c7287 */ /* 0x000fe40008000000 */
[----:B------:R-:W-:Y:S02]  /*0190*/  UISETP.GE.AND UP0, UPT, UR4, 0x8, UPT ;  /* 0x000000080400788c */ /* 0x000fe4000bf06270 */
[----:B--2---:R-:W-:Y:S02]  /*01a0*/  ULEA UR6, UR7, UR6, 0x18 ;  /* 0x0000000607067291 */ /* 0x004fe4000f8ec0ff */
[----:B------:R-:W-:Y:S02]  /*01b0*/  USHF.R.S32.HI UR5, URZ, 0x3, UR5 ;  /* 0x00000003ff057899 */ /* 0x000fe40008011405 */
[----:B------:R-:W-:Y:S01]  /*01c0*/  PLOP3.LUT P0, PT, PT, PT, UP0, 0x80, 0x8 ;  /* 0x000000000008781c */ /* 0x000fe20003f0f008 */
[----:B----4-:R-:W-:Y:S01]  /*01d0*/  USHF.L.U32 UR8, UR8, 0xb, URZ ;  /* 0x0000000b08087899 */ /* 0x010fe200080006ff */
[C---:B------:R-:W-:Y:S01]  /*01e0*/  LEA R0, R4.reuse, UR6, 0x2 ;  /* 0x0000000604007c11 */ /* 0x040fe2000f8e10ff */
[----:B------:R-:W-:Y:S01]  /*01f0*/  UIADD3 UR22, UPT, UPT, UR5, -0x1, URZ ;  /* 0xffffffff05167890 */ /* 0x000fe2000fffe0ff */
[----:B------:R-:W-:Y:S01]  /*0200*/  ISETP.GT.U32.OR P0, PT, R4, 0xff, !P0 ;  /* 0x000000ff0400780c */ /* 0x000fe20004704470 */
[----:B------:R-:W-:-:S02]  /*0210*/  ULOP3.LUT UR23, UR5, 0xf, URZ, 0xc0, !UPT ;  /* 0x0000000f05177892 */ /* 0x000fc4000f8ec0ff */
[----:B------:R-:W-:Y:S01]  /*0220*/  ULOP3.LUT UR24, UR5, 0x7, URZ, 0xc0, !UPT ;  /* 0x0000000705187892 */ /* 0x000fe2000f8ec0ff */
[----:B------:R-:W-:Y:S01]  /*0230*/  P2R R20, PR, RZ, 0x1 ;  /* 0x00000001ff147803 */ /* 0x000fe20000000000 */
[----:B------:R-:W-:Y:S02]  /*0240*/  ULOP3.LUT UR25, UR5, 0x3, URZ, 0xc0, !UPT ;  /* 0x0000000305197892 */ /* 0x000fe4000f8ec0ff */
[----:B------:R-:W-:Y:S02]  /*0250*/  ULOP3.LUT UR26, UR5, 0xffffff0, URZ, 0xc0, !UPT ;  /* 0x0ffffff0051a7892 */ /* 0x000fe4000f8ec0ff */
[----:B------:R-:W-:Y:S02]  /*0260*/  ULOP3.LUT UR27, UR5, 0xffffff8, URZ, 0xc0, !UPT ;  /* 0x0ffffff8051b7892 */ /* 0x000fe4000f8ec0ff */
[----:B------:R-:W-:Y:S01]  /*0270*/  ULOP3.LUT UR9, UR5, 0x1, URZ, 0xc0, !UPT ;  /* 0x0000000105097892 */ /* 0x000fe2000f8ec0ff */
[----:B------:R-:W-:Y:S01]  /*0280*/  UMOV UR6, URZ ;  /* 0x000000ff00067c82 */ /* 0x000fe20008000000 */
[----:B---3--:R-:W-:-:S10]  /*0290*/  UMOV UR7, URZ ;  /* 0x000000ff00077c82 */ /* 0x008fd40008000000 */
.L_x_219:
[----:B------:R-:W-:Y:S01]  /*02a0*/  ISETP.NE.AND P0, PT, R20, RZ, PT ;  /* 0x000000ff1400720c */ /* 0x000fe20003f05270 */
[----:B------:R-:W-:-:S12]  /*02b0*/  BSSY.RECONVERGENT B0, `(.L_x_136) ;  /* 0x000007c000007945 */ /* 0x000fd80003800200 */
[----:B012345:R-:W-:Y:S05]  /*02c0*/  @P0 BRA `(.L_x_137) ;  /* 0x0000000400e80947 */ /* 0x03ffea0003800000 */
[----:B------:R-:W-:Y:S02]  /*02d0*/  IMAD.U32 R2, RZ, RZ, UR22 ;  /* 0x00000016ff027e24 */ /* 0x000fe4000f8e00ff */
[----:B------:R-:W-:-:S03]  /*02e0*/  IMAD.MOV.U32 R3, RZ, RZ, RZ ;  /* 0x000000ffff037224 */ /* 0x000fc600078e00ff */
[----:B------:R-:W-:-:S13]  /*02f0*/  ISETP.GE.U32.AND P1, PT, R2, 0xf, PT ;  /* 0x0000000f0200780c */ /* 0x000fda0003f26070 */
[----:B------:R-:W-:Y:S05]  /*0300*/  @!P1 BRA `(.L_x_138) ;  /* 0x00000000005c9947 */ /* 0x000fea0003800000 */
[----:B------:R-:W-:Y:S01]  /*0310*/  VIADD R2, R0, 0x2000 ;  /* 0x0000200000027836 */ /* 0x000fe20000000000 */
[----:B------:R-:W-:-:S12]  /*0320*/  UIADD3 UR4, UPT, UPT, -UR26, URZ, URZ ;  /* 0x000000ff1a047290 */ /* 0x000fd8000fffe1ff */
.L_x_139:
[----:B------:R-:W-:Y:S01]  /*0330*/  UIADD3 UR4, UPT, UPT, UR4, 0x10, URZ ;  /* 0x0000001004047890 */ /* 0x000fe2000fffe0ff */
[----:B------:R-:W-:Y:S03]  /*0340*/  STS [R2+-0x2000], RZ ;  /* 0xffe000ff02007388 */ /* 0x000fe60000000800 */
[----:B------:R-:W-:Y:S01]  /*0350*/  UISETP.NE.AND UP0, UPT, UR4, URZ, UPT ;  /* 0x000000ff0400728c */ /* 0x000fe2000bf05270 */
        /* <DEDUP_REMOVED lines=16> */
[----:B------:R-:W-:Y:S06]  /*0460*/  BRA.U UP0, `(.L_x_139) ;  /* 0xfffffffd00b07547 */ /* 0x000fec000b83ffff */
[----:B------:R-:W-:-:S07]  /*0470*/  IMAD.U32 R3, RZ, RZ, UR26 ;  /* 0x0000001aff037e24 */ /* 0x000fce000f8e00ff */
.L_x_138:
[----:B------:R-:W-:Y:S01]  /*0480*/  ISETP.NE.AND P0, PT, RZ, UR23, PT ;  /* 0x00000017ff007c0c */ /* 0x000fe2000bf05270 */
[----:B------:R-:W-:Y:S01]  /*0490*/  IMAD.U32 R6, RZ, RZ, UR24 ;  /* 0x00000018ff067e24 */ /* 0x000fe2000f8e00ff */
[----:B------:R-:W-:-:S03]  /*04a0*/  MOV R2, UR23 ;  /* 0x0000001700027c02 */ /* 0x000fc60008000f00 */
[----:B------:R-:W-:Y:S02]  /*04b0*/  VIADD R6, R6, 0xffffffff ;  /* 0xffffffff06067836 */ /* 0x000fe40000000000 */
[----:B------:R-:W-:-:S06]  /*04c0*/  VIADD R2, R2, 0xffffffff ;  /* 0xffffffff02027836 */ /* 0x000fcc0000000000 */
[----:B------:R-:W-:Y:S05]  /*04d0*/  @!P0 BRA `(.L_x_140) ;  /* 0x00000000007c8947 */ /* 0x000fea0003800000 */
[----:B------:R-:W-:Y:S01]  /*04e0*/  ISETP.GE.U32.AND P2, PT, R2, 0x7, PT ;  /* 0x000000070200780c */ /* 0x000fe20003f46070 */
[----:B------:R-:W-:-:S12]  /*04f0*/  UISETP.NE.AND UP0, UPT, UR24, URZ, UPT ;  /* 0x000000ff1800728c */ /* 0x000fd8000bf05270 */
[----:B------:R-:W-:Y:S05]  /*0500*/  @!P2 BRA `(.L_x_141) ;  /* 0x000000000028a947 */ /* 0x000fea0003800000 */
        /* <DEDUP_REMOVED lines=10> */
.L_x_141:
[----:B------:R-:W-:Y:S05]  /*05b0*/  BRA.U !UP0, `(.L_x_140) ;  /* 0x0000000108447547 */ /* 0x000fea000b800000 */
[----:B------:R-:W-:Y:S01]  /*05c0*/  ISETP.GE.U32.AND P2, PT, R6, 0x3, PT ;  /* 0x000000030600780c */ /* 0x000fe20003f46070 */
[----:B------:R-:W-:-:S12]  /*05d0*/  UISETP.NE.AND UP0, UPT, UR25, URZ, UPT ;  /* 0x000000ff1900728c */ /* 0x000fd8000bf05270 */
[C---:B0-----:R-:W-:Y:S02]  /*05e0*/  @P2 IMAD R5, R3.reuse, 0x400, R0 ;  /* 0x0000040003052824 */ /* 0x041fe400078e0200 */
[----:B------:R-:W-:-:S03]  /*05f0*/  @P2 VIADD R3, R3, 0x4 ;  /* 0x0000000403032836 */ /* 0x000fc60000000000 */
[----:B------:R1:W-:Y:S04]  /*0600*/  @P2 STS [R5], RZ ;  /* 0x000000ff05002388 */ /* 0x0003e80000000800 */
[----:B------:R1:W-:Y:S04]  /*0610*/  @P2 STS [R5+0x400], RZ ;  /* 0x000400ff05002388 */ /* 0x0003e80000000800 */
[----:B------:R1:W-:Y:S04]  /*0620*/  @P2 STS [R5+0x800], RZ ;  /* 0x000800ff05002388 */ /* 0x0003e80000000800 */
[----:B------:R1:W-:Y:S01]  /*0630*/  @P2 STS [R5+0xc00], RZ ;  /* 0x000c00ff05002388 */ /* 0x0003e20000000800 */
[----:B------:R-:W-:Y:S05]  /*0640*/  BRA.U !UP0, `(.L_x_140) ;  /* 0x0000000108207547 */ /* 0x000fea000b800000 */
[----:B------:R-:W-:Y:S01]  /*0650*/  IMAD R3, R3, 0x400, R0 ;  /* 0x0000040003037824 */ /* 0x000fe200078e0200 */
[----:B------:R-:W-:-:S04]  /*0660*/  UISETP.NE.AND UP0, UPT, UR25, 0x1, UPT ;  /* 0x000000011900788c */ /* 0x000fc8000bf05270 */
[----:B------:R2:W-:Y:S05]  /*0670*/  STS [R3], RZ ;  /* 0x000000ff03007388 */ /* 0x0005ea0000000800 */
[----:B------:R-:W-:Y:S05]  /*0680*/  BRA.U !UP0, `(.L_x_140) ;  /* 0x0000000108107547 */ /* 0x000fea000b800000 */
[----:B------:R-:W-:Y:S01]  /*0690*/  UISETP.NE.AND UP0, UPT, UR25, 0x2, UPT ;  /* 0x000000021900788c */ /* 0x000fe2000bf05270 */
[----:B------:R3:W-:Y:S05]  /*06a0*/  STS [R3+0x400], RZ ;  /* 0x000400ff03007388 */ /* 0x0007ea0000000800 */
[----:B------:R-:W-:-:S13]  /*06b0*/  PLOP3.LUT P2, PT, PT, PT, UP0, 0x80, 0x8 ;  /* 0x000000000008781c */ /* 0x000fda0003f4f008 */
[----:B------:R3:W-:Y:S02]  /*06c0*/  @P2 STS [R3+0x800], RZ ;  /* 0x000800ff03002388 */ /* 0x0007e40000000800 */
.L_x_140:
[----:B------:R-:W-:-:S13]  /*06d0*/  ISETP.GT.U32.AND P2, PT, R4, 0x7f, PT ;  /* 0x0000007f0400780c */ /* 0x000fda0003f44070 */
[----:B------:R-:W-:Y:S05]  /*06e0*/  @P2 BRA `(.L_x_137) ;  /* 0x0000000000e02947 */ /* 0x000fea0003800000 */
[----:B--23--:R-:W-:Y:S01]  /*06f0*/  HFMA2 R3, -RZ, RZ, 0, 0 ;  /* 0x00000000ff037431 */ /* 0x00cfe200000001ff */
[----:B------:R-:W-:Y:S06]  /*0700*/  @!P1 BRA `(.L_x_142) ;  /* 0x0000000000589947 */ /* 0x000fec0003800000 */
[----:B------:R-:W-:-:S07]  /*0710*/  IMAD.MOV.U32 R3, RZ, RZ, RZ ;  /* 0x000000ffff037224 */ /* 0x000fce00078e00ff */
.L_x_143:
[C---:B012---:R-:W-:Y:S02]  /*0720*/  IMAD R5, R3.reuse, 0x400, R0 ;  /* 0x0000040003057824 */ /* 0x047fe400078e0200 */
[----:B------:R-:W-:-:S03]  /*0730*/  VIADD R3, R3, 0x10 ;  /* 0x0000001003037836 */ /* 0x000fc60000000000 */
[----:B------:R2:W-:Y:S02]  /*0740*/  STS [R5+0x200], RZ ;  /* 0x000200ff05007388 */ /* 0x0005e40000000800 */
[----:B------:R-:W-:Y:S02]  /*0750*/  ISETP.NE.AND P1, PT, R3, UR26, PT ;  /* 0x0000001a03007c0c */ /* 0x000fe4000bf25270 */
[----:B------:R2:W-:Y:S04]  /*0760*/  STS [R5+0x600], RZ ;  /* 0x000600ff05007388 */ /* 0x0005e80000000800 */
        /* <DEDUP_REMOVED lines=13> */
[----:B------:R2:W-:Y:S01]  /*0840*/  STS [R5+0x3e00], RZ ;  /* 0x003e00ff05007388 */ /* 0x0005e20000000800 */
[----:B------:R-:W-:Y:S05]  /*0850*/  @P1 BRA `(.L_x_143) ;  /* 0xfffffffc00b01947 */ /* 0x000fea000383ffff */
[----:B------:R-:W-:-:S07]  /*0860*/  IMAD.U32 R3, RZ, RZ, UR26 ;  /* 0x0000001aff037e24 */ /* 0x000fce000f8e00ff */
.L_x_142:
[----:B------:R-:W-:Y:S05]  /*0870*/  @!P0 BRA `(.L_x_137) ;  /* 0x00000000007c8947 */ /* 0x000fea0003800000 */
[----:B------:R-:W-:Y:S01]  /*0880*/  ISETP.GE.U32.AND P0, PT, R2, 0x7, PT ;  /* 0x000000070200780c */ /* 0x000fe20003f06070 */
[----:B------:R-:W-:-:S12]  /*0890*/  UISETP.NE.AND UP0, UPT, UR24, URZ, UPT ;  /* 0x000000ff1800728c */ /* 0x000fd8000bf05270 */
[----:B------:R-:W-:Y:S05]  /*08a0*/  @!P0 BRA `(.L_x_144) ;  /* 0x0000000000288947 */ /* 0x000fea0003800000 */
[C---:B------:R-:W-:Y:S02]  /*08b0*/  IMAD R2, R3.reuse, 0x400, R0 ;  /* 0x0000040003027824 */ /* 0x040fe400078e0200 */
[----:B------:R-:W-:-:S03]  /*08c0*/  VIADD R3, R3, 0x8 ;  /* 0x0000000803037836 */ /* 0x000fc60000000000 */
[----:B------:R3:W-:Y:S04]  /*08d0*/  STS [R2+0x200], RZ ;  /* 0x000200ff02007388 */ /* 0x0007e80000000800 */
[----:B------:R3:W-:Y:S04]  /*08e0*/  STS [R2+0x600], RZ ;  /* 0x000600ff02007388 */ /* 0x0007e80000000800 */
[----:B------:R3:W-:Y:S04]  /*08f0*/  STS [R2+0xa00], RZ ;  /* 0x000a00ff02007388 */ /* 0x0007e80000000800 */
[----:B------:R3:W-:Y:S04]  /*0900*/  STS [R2+0xe00], RZ ;  /* 0x000e00ff02007388 */ /* 0x0007e80000000800 */
[----:B------:R3:W-:Y:S04]  /*0910*/  STS [R2+0x1200], RZ ;  /* 0x001200ff02007388 */ /* 0x0007e80000000800 */
[----:B------:R3:W-:Y:S04]  /*0920*/  STS [R2+0x1600], RZ ;  /* 0x001600ff02007388 */ /* 0x0007e80000000800 */
[----:B------:R3:W-:Y:S04]  /*0930*/  STS [R2+0x1a00], RZ ;  /* 0x001a00ff02007388 */ /* 0x0007e80000000800 */
[----:B------:R3:W-:Y:S02]  /*0940*/  STS [R2+0x1e00], RZ ;  /* 0x001e00ff02007388 */ /* 0x0007e40000000800 */
.L_x_144:
[----:B------:R-:W-:Y:S05]  /*0950*/  BRA.U !UP0, `(.L_x_137) ;  /* 0x0000000108447547 */ /* 0x000fea000b800000 */
[----:B------:R-:W-:Y:S01]  /*0960*/  ISETP.GE.U32.AND P0, PT, R6, 0x3, PT ;  /* 0x000000030600780c */ /* 0x000fe20003f06070 */
[----:B------:R-:W-:-:S12]  /*0970*/  UISETP.NE.AND UP0, UPT, UR25, URZ, UPT ;  /* 0x000000ff1900728c */ /* 0x000fd8000bf05270 */
[C---:B---3--:R-:W-:Y:S01]  /*0980*/  @P0 IMAD R2, R3.reuse, 0x400, R0 ;  /* 0x0000040003020824 */ /* 0x048fe200078e0200 */
[----:B------:R-:W-:-:S04]  /*0990*/  @P0 IADD3 R3, PT, PT, R3, 0x4, RZ ;  /* 0x0000000403030810 */ /* 0x000fc80007ffe0ff */
[----:B------:R4:W-:Y:S04]  /*09a0*/  @P0 STS [R2+0x200], RZ ;  /* 0x000200ff02000388 */ /* 0x0009e80000000800 */
[----:B------:R4:W-:Y:S04]  /*09b0*/  @P0 STS [R2+0x600], RZ ;  /* 0x000600ff02000388 */ /* 0x0009e80000000800 */
[----:B------:R4:W-:Y:S04]  /*09c0*/  @P0 STS [R2+0xa00], RZ ;  /* 0x000a00ff02000388 */ /* 0x0009e80000000800 */
[----:B------:R4:W-:Y:S01]  /*09d0*/  @P0 STS [R2+0xe00], RZ ;  /* 0x000e00ff02000388 */ /* 0x0009e20000000800 */
[----:B------:R-:W-:Y:S05]  /*09e0*/  BRA.U !UP0, `(.L_x_137) ;  /* 0x0000000108207547 */ /* 0x000fea000b800000 */
[----:B------:R-:W-:Y:S01]  /*09f0*/  IMAD R3, R3, 0x400, R0 ;  /* 0x0000040003037824 */ /* 0x000fe200078e0200 */
[----:B------:R-:W-:-:S04]  /*0a00*/  UISETP.NE.AND UP0, UPT, UR25, 0x1, UPT ;  /* 0x000000011900788c */ /* 0x000fc8000bf05270 */
[----:B------:R3:W-:Y:S05]  /*0a10*/  STS [R3+0x200], RZ ;  /* 0x000200ff03007388 */ /* 0x0007ea0000000800 */
[----:B------:R-:W-:Y:S05]  /*0a20*/  BRA.U !UP0, `(.L_x_137) ;  /* 0x0000000108107547 */ /* 0x000fea000b800000 */
[----:B------:R-:W-:Y:S01]  /*0a30*/  UISETP.NE.AND UP0, UPT, UR25, 0x2, UPT ;  /* 0x000000021900788c */ /* 0x000fe2000bf05270 */
[----:B------:R0:W-:Y:S05]  /*0a40*/  STS [R3+0x600], RZ ;  /* 0x000600ff03007388 */ /* 0x0001ea0000000800 */
[----:B------:R-:W-:-:S13]  /*0a50*/  PLOP3.LUT P0, PT, PT, PT, UP0, 0x80, 0x8 ;  /* 0x000000000008781c */ /* 0x000fda0003f0f008 */
[----:B------:R0:W-:Y:S02]  /*0a60*/  @P0 STS [R3+0xa00], RZ ;  /* 0x000a00ff03000388 */ /* 0x0001e40000000800 */
.L_x_137:
[----:B------:R-:W-:Y:S05]  /*0a70*/  BSYNC.RECONVERGENT B0 ;  /* 0x0000000000007941 */ /* 0x000fea0003800200 */
.L_x_136:
[----:B------:R-:W5:Y:S01]  /*0a80*/  LDCU.64 UR14, c[0x0][0x390] ;  /* 0x00007200ff0e77ac */ /* 0x000f620008000a00 */
[----:B------:R-:W-:Y:S02]  /*0a90*/  USHF.L.U32 UR4, UR6, 0x1e, URZ ;  /* 0x0000001e06047899 */ /* 0x000fe400080006ff */
[----:B------:R-:W-:Y:S02]  /*0aa0*/  USHF.L.U64.HI UR5, UR6, 0x1e, UR7 ;  /* 0x0000001e06057899 */ /* 0x000fe40008010207 */
[----:B-----5:R-:W-:-:S04]  /*0ab0*/  UIADD3 UR4, UP0, UPT, -UR4, UR14, URZ ;  /* 0x0000000e04047290 */ /* 0x020fc8000ff1e1ff */
[----:B------:R-:W-:Y:S02]  /*0ac0*/  UIADD3.X UR5, UPT, UPT, ~UR5, UR15, URZ, UP0, !UPT ;  /* 0x0000000f05057290 */ /* 0x000fe400087fe5ff */
[----:B------:R-:W-:-:S04]  /*0ad0*/  UISETP.LT.U32.AND UP0, UPT, UR4, 0x40000000, UPT ;  /* 0x400000000400788c */ /* 0x000fc8000bf01070 */
[----:B------:R-:W-:-:S04]  /*0ae0*/  UISETP.LT.U32.AND.EX UP0, UPT, UR5, URZ, UPT, UP0 ;  /* 0x000000ff0500728c */ /* 0x000fc8000bf01100 */
[----:B------:R-:W-:Y:S02]  /*0af0*/  USEL UR13, UR4, 0x40000000, UP0 ;  /* 0x40000000040d7887 */ /* 0x000fe40008000000 */
[----:B------:R-:W-:Y:S02]  /*0b00*/  USEL UR14, UR5, URZ, UP0 ;  /* 0x000000ff050e7287 */ /* 0x000fe40008000000 */
[----:B------:R-:W-:-:S04]  /*0b10*/  UISETP.GT.U32.AND UP0, UPT, UR13, UR8, UPT ;  /* 0x000000080d00728c */ /* 0x000fc8000bf04070 */
[----:B------:R-:W-:Y:S01]  /*0b20*/  UISETP.GT.U32.AND.EX UP0, UPT, UR14, URZ, UPT, UP0 ;  /* 0x000000ff0e00728c */ /* 0x000fe2000bf04100 */
[----:B------:R-:W-:Y:S08]  /*0b30*/  BAR.SYNC.DEFER_BLOCKING 0x0 ;  /* 0x0000000000007b1d */ /* 0x000ff00000010000 */
[----:B------:R-:W-:Y:S06]  /*0b40*/  BAR.SYNC.DEFER_BLOCKING 0x0 ;  /* 0x0000000000007b1d */ /* 0x000fec0000010000 */
[----:B------:R-:W-:Y:S05]  /*0b50*/  BRA.U !UP0, `(.L_x_145) ;  /* 0x0000000d082c7547 */ /* 0x000fea000b800000 */
[----:B------:R-:W-:Y:S01]  /*0b60*/  UMOV UR10, UR8 ;  /* 0x00000008000a7c82 */ /* 0x000fe20008000000 */
[----:B------:R-:W-:-:S05]  /*0b70*/  UMOV UR5, URZ ;  /* 0x000000ff00057c82 */ /* 0x000fca0008000000 */
.L_x_150:
[----:B-----5:R-:W5:Y:S01]  /*0b80*/  LDCU.64 UR18, c[0x0][0x390] ;  /* 0x00007200ff1277ac */ /* 0x020f620008000a00 */
[----:B------:R-:W-:Y:S02]  /*0b90*/  USHF.L.U32 UR15, UR6, 0x1e, URZ ;  /* 0x0000001e060f7899 */ /* 0x000fe400080006ff */
[----:B------:R-:W-:Y:S02]  /*0ba0*/  USHF.L.U64.HI UR16, UR6, 0x1e, UR7 ;  /* 0x0000001e06107899 */ /* 0x000fe40008010207 */
[----:B------:R-:W-:-:S04]  /*0bb0*/  UIADD3 UR15, UP0, UPT, UR10, UR15, URZ ;  /* 0x0000000f0a0f7290 */ /* 0x000fc8000ff1e0ff */
[----:B------:R-:W-:Y:S02]  /*0bc0*/  UIADD3.X UR16, UPT, UPT, UR5, UR16, URZ, UP0, !UPT ;  /* 0x0000001005107290 */ /* 0x000fe400087fe4ff */
[----:B------:R-:W-:Y:S02]  /*0bd0*/  ULEA UR10, UP0, UR28, UR10, 0xb ;  /* 0x0000000a1c0a7291 */ /* 0x000fe4000f8058ff */
[----:B-----5:R-:W-:Y:S02]  /*0be0*/  UIADD3 UR17, UP1, UPT, -UR15, UR18, URZ ;  /* 0x000000120f117290 */ /* 0x020fe4000ff3e1ff */
[----:B------:R-:W-:Y:S02]  /*0bf0*/  UIADD3.X UR5, UPT, UPT, URZ, UR5, URZ, UP0, !UPT ;  /* 0x00000005ff057290 */ /* 0x000fe400087fe4ff */
[----:B------:R-:W-:Y:S02]  /*0c00*/  UIADD3.X UR4, UPT, UPT, ~UR16, UR19, URZ, UP1, !UPT ;  /* 0x0000001310047290 */ /* 0x000fe40008ffe5ff */
[----:B------:R-:W-:-:S02]  /*0c10*/  UISETP.GE.U32.AND UP1, UPT, UR17, 0x800, UPT ;  /* 0x000008001100788c */ /* 0x000fc4000bf26070 */
[----:B------:R-:W-:Y:S02]  /*0c20*/  UISETP.GE.U32.AND UP0, UPT, UR10, UR13, UPT ;  /* 0x0000000d0a00728c */ /* 0x000fe4000bf06070 */
[----:B------:R-:W-:Y:S02]  /*0c30*/  UISETP.GE.U32.AND.EX UP1, UPT, UR4, URZ, UPT, UP1 ;  /* 0x000000ff0400728c */ /* 0x000fe4000bf26110 */
[----:B------:R-:W-:-:S07]  /*0c40*/  UISETP.GE.U32.AND.EX UP0, UPT, UR5, UR14, UPT, UP0 ;  /* 0x0000000e0500728c */ /* 0x000fce000bf06100 */
[----:B0-----:R-:W-:Y:S05]  /*0c50*/  BRA.U !UP1, `(.L_x_146) ;  /* 0x0000000109587547 */ /* 0x001fea000b800000 */
[----:B------:R-:W4:Y:S01]  /*0c60*/  LDCU.64 UR18, c[0x0][0x388] ;  /* 0x00007100ff1277ac */ /* 0x000f220008000a00 */
[----:B0-23--:R-:W-:-:S05]  /*0c70*/  IADD3 R3, P0, PT, R4, UR15, RZ ;  /* 0x0000000f04037c10 */ /* 0x00dfca000ff1e0ff */
[----:B------:R-:W-:Y:S01]  /*0c80*/  IMAD.X R6, RZ, RZ, UR16, P0 ;  /* 0x00000010ff067e24 */ /* 0x000fe200080e06ff */
[----:B----4-:R-:W-:-:S04]  /*0c90*/  LEA R2, P0, R3, UR18, 0x2 ;  /* 0x0000001203027c11 */ /* 0x010fc8000f8010ff */
        /* <DEDUP_REMOVED lines=18> */
.L_x_146:
[----:B------:R-:W4:Y:S01]  /*0dc0*/  LDCU.64 UR18, c[0x0][0x388] ;  /* 0x00007100ff1277ac */ /* 0x000f220008000a00 */
[C---:B012---:R-:W-:Y:S01]  /*0dd0*/  VIADD R5, R4.reuse, 0x100 ;  /* 0x0000010004057836 */ /* 0x047fe20000000000 */
[C---:B---3--:R-:W-:Y:S01]  /*0de0*/  IADD3 R3, P0, PT, R4.reuse, UR15, RZ ;  /* 0x0000000f04037c10 */ /* 0x048fe2000ff1e0ff */
[C---:B----4-:R-:W-:Y:S01]  /*0df0*/  VIADD R2, R4.reuse, 0x80 ;  /* 0x0000008004027836 */ /* 0x050fe20000000000 */
[C---:B------:R-:W-:Y:S01]  /*0e00*/  ISETP.GE.AND P1, PT, R4.reuse, UR17, PT ;  /* 0x0000001104007c0c */ /* 0x040fe2000bf26270 */
[----:B------:R-:W-:Y:S01]  /*0e10*/  VIADD R7, R4, 0x180 ;  /* 0x0000018004077836 */ /* 0x000fe20000000000 */
[----:B------:R-:W-:Y:S01]  /*0e20*/  ISETP.GE.AND P3, PT, R5, UR17, PT ;  /* 0x0000001105007c0c */ /* 0x000fe2000bf66270 */
[----:B------:R-:W-:Y:S01]  /*0e30*/  IMAD.X R6, RZ, RZ, UR16, P0 ;  /* 0x00000010ff067e24 */ /* 0x000fe200080e06ff */
[----:B------:R-:W-:Y:S01]  /*0e40*/  ISETP.GE.AND P2, PT, R2, UR17, PT ;  /* 0x0000001102007c0c */ /* 0x000fe2000bf46270 */
[----:B------:R-:W-:Y:S01]  /*0e50*/  VIADD R5, R4, 0x200 ;  /* 0x0000020004057836 */ /* 0x000fe20000000000 */
[----:B------:R-:W-:Y:S01]  /*0e60*/  ISETP.GE.AND P4, PT, R7, UR17, PT ;  /* 0x0000001107007c0c */ /* 0x000fe2000bf86270 */
[----:B------:R-:W-:-:S03]  /*0e70*/  IMAD.MOV.U32 R12, RZ, RZ, 0x7fffffff ;  /* 0x7fffffffff0c7424 */ /* 0x000fc600078e00ff */
[----:B------:R-:W-:Y:S01]  /*0e80*/  ISETP.GE.AND P5, PT, R5, UR17, PT ;  /* 0x0000001105007c0c */ /* 0x000fe2000bfa6270 */
[----:B------:R-:W-:Y:S01]  /*0e90*/  VIADD R5, R4, 0x300 ;  /* 0x0000030004057836 */ /* 0x000fe20000000000 */
[----:B------:R-:W-:-:S04]  /*0ea0*/  LEA R2, P0, R3, UR18, 0x2 ;  /* 0x0000001203027c11 */ /* 0x000fc8000f8010ff */
[----:B------:R-:W-:Y:S01]  /*0eb0*/  LEA.HI.X R3, R3, UR19, R6, 0x2, P0 ;  /* 0x0000001303037c11 */ /* 0x000fe200080f1406 */
[----:B------:R-:W-:Y:S01]  /*0ec0*/  IMAD.MOV.U32 R11, RZ, RZ, 0x7fffffff ;  /* 0x7fffffffff0b7424 */ /* 0x000fe200078e00ff */
[----:B------:R-:W-:-:S03]  /*0ed0*/  IADD3 R6, PT, PT, R4, 0x280, RZ ;  /* 0x0000028004067810 */ /* 0x000fc60007ffe0ff */
[----:B------:R1:W5:Y:S01]  /*0ee0*/  @!P1 LDG.E R12, desc[UR20][R2.64] ;  /* 0x00000014020c9981 */ /* 0x000362000c1e1900 */
[----:B------:R-:W-:Y:S01]  /*0ef0*/  ISETP.GE.AND P1, PT, R5, UR17, PT ;  /* 0x0000001105007c0c */ /* 0x000fe2000bf26270 */
[----:B------:R-:W-:Y:S01]  /*0f00*/  VIADD R5, R4, 0x380 ;  /* 0x0000038004057836 */ /* 0x000fe20000000000 */
[----:B------:R-:W-:Y:S01]  /*0f10*/  ISETP.GE.AND P0, PT, R6, UR17, PT ;  /* 0x0000001106007c0c */ /* 0x000fe2000bf06270 */
[----:B------:R-:W-:Y:S01]  /*0f20*/  IMAD.MOV.U32 R9, RZ, RZ, 0x7fffffff ;  /* 0x7fffffffff097424 */ /* 0x000fe200078e00ff */
[----:B------:R1:W5:Y:S02]  /*0f30*/  @!P2 LDG.E R11, desc[UR20][R2.64+0x200] ;  /* 0x00020014020ba981 */ /* 0x000364000c1e1900 */
[----:B------:R-:W-:Y:S01]  /*0f40*/  ISETP.GE.AND P2, PT, R5, UR17, PT ;  /* 0x0000001105007c0c */ /* 0x000fe2000bf46270 */
[----:B------:R-:W-:Y:S02]  /*0f50*/  VIADD R5, R4, 0x480 ;  /* 0x0000048004057836 */ /* 0x000fe40000000000 */
[----:B------:R-:W-:Y:S01]  /*0f60*/  IMAD.MOV.U32 R10, RZ, RZ, 0x7fffffff ;  /* 0x7fffffffff0a7424 */ /* 0x000fe200078e00ff */
[----:B------:R1:W5:Y:S01]  /*0f70*/  @!P4 LDG.E R9, desc[UR20][R2.64+0x600] ;  /* 0x000600140209c981 */ /* 0x000362000c1e1900 */
[----:B------:R-:W-:-:S02]  /*0f80*/  MOV R8, 0x7fffffff ;  /* 0x7fffffff00087802 */ /* 0x000fc40000000f00 */
[C---:B------:R-:W-:Y:S02]  /*0f90*/  LOP3.LUT R6, R4.reuse, 0x400, RZ, 0xfc, !PT ;  /* 0x0000040004067812 */ /* 0x040fe400078efcff */
[----:B------:R-:W-:Y:S01]  /*0fa0*/  ISETP.GE.AND P4, PT, R5, UR17, PT ;  /* 0x0000001105007c0c */ /* 0x000fe2000bf86270 */
[----:B------:R-:W-:Y:S01]  /*0fb0*/  VIADD R5, R4, 0x500 ;  /* 0x0000050004057836 */ /* 0x000fe20000000000 */
[----:B------:R1:W5:Y:S01]  /*0fc0*/  @!P3 LDG.E R10, desc[UR20][R2.64+0x400] ;  /* 0x00040014020ab981 */ /* 0x000362000c1e1900 */
[----:B------:R-:W-:Y:S01]  /*0fd0*/  ISETP.GE.AND P3, PT, R6, UR17, PT ;  /* 0x0000001106007c0c */ /* 0x000fe2000bf66270 */
[----:B------:R-:W-:Y:S02]  /*0fe0*/  IMAD.MOV.U32 R6, RZ, RZ, 0x7fffffff ;  /* 0x7fffffffff067424 */ /* 0x000fe400078e00ff */
[----:B------:R1:W5:Y:S01]  /*0ff0*/  @!P5 LDG.E R8, desc[UR20][R2.64+0x800] ;  /* 0x000800140208d981 */ /* 0x000362000c1e1900 */
[----:B------:R-:W-:Y:S01]  /*1000*/  ISETP.GE.AND P5, PT, R5, UR17, PT ;  /* 0x0000001105007c0c */ /* 0x000fe2000bfa6270 */
[----:B------:R-:W-:-:S02]  /*1010*/  VIADD R5, R4, 0x600 ;  /* 0x0000060004057836 */ /* 0x000fc40000000000 */
[----:B------:R-:W-:Y:S01]  /*1020*/  IMAD.MOV.U32 R7, RZ, RZ, 0x7fffffff ;  /* 0x7fffffffff077424 */ /* 0x000fe200078e00ff */
[----:B------:R1:W5:Y:S01]  /*1030*/  @!P1 LDG.E R6, desc[UR20][R2.64+0xc00] ;  /* 0x000c001402069981 */ /* 0x000362000c1e1900 */
[C---:B------:R-:W-:Y:S01]  /*1040*/  VIADD R13, R4.reuse, 0x580 ;  /* 0x00000580040d7836 */ /* 0x040fe20000000000 */
[----:B------:R-:W-:Y:S01]  /*1050*/  ISETP.GE.AND P1, PT, R5, UR17, PT ;  /* 0x0000001105007c0c */ /* 0x000fe2000bf26270 */
[----:B------:R-:W-:Y:S02]  /*1060*/  IMAD.MOV.U32 R5, RZ, RZ, 0x7fffffff ;  /* 0x7fffffffff057424 */ /* 0x000fe400078e00ff */
[----:B------:R-:W-:Y:S01]  /*1070*/  IMAD.MOV.U32 R19, RZ, RZ, 0x7fffffff ;  /* 0x7fffffffff137424 */ /* 0x000fe200078e00ff */
[----:B------:R1:W5:Y:S01]  /*1080*/  @!P0 LDG.E R7, desc[UR20][R2.64+0xa00] ;  /* 0x000a001402078981 */ /* 0x000362000c1e1900 */
[----:B------:R-:W-:Y:S01]  /*1090*/  IMAD.MOV.U32 R18, RZ, RZ, 0x7fffffff ;  /* 0x7fffffffff127424 */ /* 0x000fe200078e00ff */
[----:B------:R-:W-:Y:S01]  /*10a0*/  ISETP.GE.AND P0, PT, R13, UR17, PT ;  /* 0x000000110d007c0c */ /* 0x000fe2000bf06270 */
[C---:B------:R-:W-:Y:S01]  /*10b0*/  VIADD R14, R4.reuse, 0x700 ;  /* 0x00000700040e7836 */ /* 0x040fe20000000000 */
[----:B------:R-:W-:Y:S01]  /*10c0*/  IADD3 R13, PT, PT, R4, 0x680, RZ ;  /* 0x00000680040d7810 */ /* 0x000fe20007ffe0ff */
[----:B------:R1:W5:Y:S03]  /*10d0*/  @!P2 LDG.E R5, desc[UR20][R2.64+0xe00] ;  /* 0x000e00140205a981 */ /* 0x000366000c1e1900 */
[----:B------:R-:W-:Y:S01]  /*10e0*/  ISETP.GE.AND P2, PT, R13, UR17, PT ;  /* 0x000000110d007c0c */ /* 0x000fe2000bf46270 */
[----:B------:R1:W5:Y:S01]  /*10f0*/  @!P3 LDG.E R19, desc[UR20][R2.64+0x1000] ;  /* 0x001000140213b981 */ /* 0x000362000c1e1900 */
[----:B------:R-:W-:-:S03]  /*1100*/  ISETP.GE.AND P3, PT, R14, UR17, PT ;  /* 0x000000110e007c0c */ /* 0x000fc6000bf66270 */
[----:B------:R1:W5:Y:S01]  /*1110*/  @!P4 LDG.E R18, desc[UR20][R2.64+0x1200] ;  /* 0x001200140212c981 */ /* 0x000362000c1e1900 */
[----:B------:R-:W-:Y:S01]  /*1120*/  ISETP.GE.AND P4, PT, R21, UR17, PT ;  /* 0x0000001115007c0c */ /* 0x000fe2000bf86270 */
[----:B------:R-:W-:Y:S01]  /*1130*/  IMAD.MOV.U32 R17, RZ, RZ, 0x7fffffff ;  /* 0x7fffffffff117424 */ /* 0x000fe200078e00ff */
[----:B------:R-:W-:Y:S01]  /*1140*/  MOV R14, 0x7fffffff ;  /* 0x7fffffff000e7802 */ /* 0x000fe20000000f00 */
[----:B------:R-:W-:Y:S02]  /*1150*/  IMAD.MOV.U32 R16, RZ, RZ, 0x7fffffff ;  /* 0x7fffffffff107424 */ /* 0x000fe400078e00ff */
[----:B------:R-:W-:Y:S02]  /*1160*/  IMAD.MOV.U32 R22, RZ, RZ, 0x7fffffff ;  /* 0x7fffffffff167424 */ /* 0x000fe400078e00ff */
        /* <DEDUP_REMOVED lines=8> */
.L_x_147:
[----:B01----:R-:W0:Y:S02]  /*11f0*/  LDC.64 R2, c[0x0][0x398] ;  /* 0x0000e600ff027b82 */ /* 0x003e240000000a00 */
[----:B0-----:R-:W-:-:S13]  /*1200*/  ISETP.GT.AND P0, PT, R3, R2, PT ;  /* 0x000000020300720c */ /* 0x001fda0003f04270 */
[----:B------:R-:W-:Y:S05]  /*1210*/  @!P0 BRA `(.L_x_148) ;  /* 0x0000000400788947 */ /* 0x000fea0003800000 */
[----:B------:R-:W0:Y:S01]  /*1220*/  S2UR UR15, SR_CgaCtaId ;  /* 0x00000000000f79c3 */ /* 0x000e220000008800 */
[----:B-----5:R-:W-:Y:S01]  /*1230*/  LOP3.LUT R15, R15, 0x80000000, RZ, 0x3c, !PT ;  /* 0x800000000f0f7812 */ /* 0x020fe200078e3cff */
[----:B------:R-:W-:Y:S01]  /*1240*/  UMOV UR4, 0x400 ;  /* 0x0000040000047882 */ /* 0x000fe20000000000 */
[----:B------:R-:W-:Y:S01]  /*1250*/  LOP3.LUT R14, R14, 0x80000000, RZ, 0x3c, !PT ;  /* 0x800000000e0e7812 */ /* 0x000fe200078e3cff */
[----:B------:R-:W1:Y:S01]  /*1260*/  LDCU UR16, c[0x0][0x398] ;  /* 0x00007300ff1077ac */ /* 0x000e620008000800 */
[----:B------:R-:W-:Y:S02]  /*1270*/  LOP3.LUT R13, R13, 0x80000000, RZ, 0x3c, !PT ;  /* 0x800000000d0d7812 */ /* 0x000fe400078e3cff */
[----:B------:R-:W-:Y:S02]  /*1280*/  LOP3.LUT R2, R22, 0x80000000, RZ, 0x3c, !PT ;  /* 0x8000000016027812 */ /* 0x000fe400078e3cff */
[----:B------:R-:W-:Y:S02]  /*1290*/  LOP3.LUT R16, R16, 0x80000000, RZ, 0x3c, !PT ;  /* 0x8000000010107812 */ /* 0x000fe400078e3cff */
[----:B------:R-:W-:-:S02]  /*12a0*/  LOP3.LUT R17, R17, 0x80000000, RZ, 0x3c, !PT ;  /* 0x8000000011117812 */ /* 0x000fc400078e3cff */
[----:B------:R-:W-:Y:S02]  /*12b0*/  LOP3.LUT R18, R18, 0x80000000, RZ, 0x3c, !PT ;  /* 0x8000000012127812 */ /* 0x000fe400078e3cff */
[----:B------:R-:W-:Y:S02]  /*12c0*/  LOP3.LUT R19, R19, 0x80000000, RZ, 0x3c, !PT ;  /* 0x8000000013137812 */ /* 0x000fe400078e3cff */
[----:B------:R-:W-:Y:S02]  /*12d0*/  LOP3.LUT R5, R5, 0x80000000, RZ, 0x3c, !PT ;  /* 0x8000000005057812 */ /* 0x000fe400078e3cff */
[----:B------:R-:W-:Y:S02]  /*12e0*/  LOP3.LUT R6, R6, 0x80000000, RZ, 0x3c, !PT ;  /* 0x8000000006067812 */ /* 0x000fe400078e3cff */
[----:B------:R-:W-:Y:S02]  /*12f0*/  LOP3.LUT R7, R7, 0x80000000, RZ, 0x3c, !PT ;  /* 0x8000000007077812 */ /* 0x000fe400078e3cff */
[----:B------:R-:W-:Y:S01]  /*1300*/  LOP3.LUT R8, R8, 0x80000000, RZ, 0x3c, !PT ;  /* 0x8000000008087812 */ /* 0x000fe200078e3cff */
[----:B0-----:R-:W-:Y:S01]  /*1310*/  ULEA UR15, UR15, UR4, 0x18 ;  /* 0x000000040f0f7291 */ /* 0x001fe2000f8ec0ff */
[----:B------:R-:W-:-:S02]  /*1320*/  LOP3.LUT R9, R9, 0x80000000, RZ, 0x3c, !PT ;  /* 0x8000000009097812 */ /* 0x000fc400078e3cff */
[----:B------:R-:W-:Y:S01]  /*1330*/  LOP3.LUT R10, R10, 0x80000000, RZ, 0x3c, !PT ;  /* 0x800000000a0a7812 */ /* 0x000fe200078e3cff */
[----:B------:R-:W-:Y:S01]  /*1340*/  UMOV UR4, URZ ;  /* 0x000000ff00047c82 */ /* 0x000fe20008000000 */
[----:B------:R-:W-:Y:S02]  /*1350*/  LOP3.LUT R11, R11, 0x80000000, RZ, 0x3c, !PT ;  /* 0x800000000b0b7812 */ /* 0x000fe400078e3cff */
[----:B-1----:R-:W-:-:S07]  /*1360*/  LOP3.LUT R12, R12, 0x80000000, RZ, 0x3c, !PT ;  /* 0x800000000c0c7812 */ /* 0x002fce00078e3cff */
.L_x_149:
[----:B------:R-:W-:Y:S01]  /*1370*/  IMAD R22, RZ, RZ, -UR16 ;  /* 0x80000010ff167e24 */ /* 0x000fe2000f8e02ff */
[----:B0-----:R-:W-:Y:S01]  /*1380*/  SHF.R.U32.HI R23, RZ, UR16, R12 ;  /* 0x00000010ff177c19 */ /* 0x001fe2000801160c */
[----:B------:R-:W-:Y:S01]  /*1390*/  IMAD.MOV.U32 R25, RZ, RZ, -0x1 ;  /* 0xffffffffff197424 */ /* 0x000fe200078e00ff */
[----:B------:R-:W-:Y:S01]  /*13a0*/  ULEA UR17, UR4, UR15, 0xa ;  /* 0x0000000f04117291 */ /* 0x000fe2000f8e50ff */
[----:B------:R-:W-:Y:S01]  /*13b0*/  SHF.R.U32.HI R27, RZ, UR16, R10 ;  /* 0x00000010ff1b7c19 */ /* 0x000fe2000801160a */
[----:B------:R-:W-:Y:S01]  /*13c0*/  UIADD3 UR4, UPT, UPT, UR4, 0x1, URZ ;  /* 0x0000000104047890 */ /* 0x000fe2000fffe0ff */
[----:B------:R-:W-:Y:S02]  /*13d0*/  VIADDMNMX R22, R22, R3, 0x8, PT ;  /* 0x0000000816167446 */ /* 0x000fe40003800103 */
[----:B------:R-:W-:Y:S02]  /*13e0*/  SHF.R.U32.HI R29, RZ, UR16, R9 ;  /* 0x00000010ff1d7c19 */ /* 0x000fe40008011609 */
[----:B------:R-:W-:-:S02]  /*13f0*/  SHF.L.U32 R22, R25, R22, RZ ;  /* 0x0000001619167219 */ /* 0x000fc400000006ff */
[----:B------:R-:W-:Y:S02]  /*1400*/  SHF.R.U32.HI R25, RZ, UR16, R11 ;  /* 0x00000010ff197c19 */ /* 0x000fe4000801160b */
[-C--:B------:R-:W-:Y:S02]  /*1410*/  LOP3.LUT R23, R23, R22.reuse, RZ, 0x30, !PT ;  /* 0x0000001617177212 */ /* 0x080fe400078e30ff */
[-C--:B------:R-:W-:Y:S02]  /*1420*/  LOP3.LUT R25, R25, R22.reuse, RZ, 0x30, !PT ;  /* 0x0000001619197212 */ /* 0x080fe400078e30ff */
[----:B------:R-:W-:Y:S02]  /*1430*/  LOP3.LUT R27, R27, R22, RZ, 0x30, !PT ;  /* 0x000000161b1b7212 */ /* 0x000fe400078e30ff */
[----:B------:R-:W-:Y:S02]  /*1440*/  LEA R23, R23, UR17, 0x2 ;  /* 0x0000001117177c11 */ /* 0x000fe4000f8e10ff */
[----:B------:R-:W-:-:S02]  /*1450*/  LEA R25, R25, UR17, 0x2 ;  /* 0x0000001119197c11 */ /* 0x000fc4000f8e10ff */
[----:B------:R-:W-:Y:S01]  /*1460*/  LEA R27, R27, UR17, 0x2 ;  /* 0x000000111b1b7c11 */ /* 0x000fe2000f8e10ff */
[----:B------:R0:W-:Y:S01]  /*1470*/  ATOMS.POPC.INC.32 RZ, [R23+URZ] ;  /* 0x0000000017ff7f8c */ /* 0x0001e2000d8000ff */
[----:B------:R-:W-:Y:S02]  /*1480*/  SHF.R.U32.HI R24, RZ, UR16, R8 ;  /* 0x00000010ff187c19 */ /* 0x000fe40008011608 */
[----:B------:R-:W-:Y:S01]  /*1490*/  SHF.R.U32.HI R26, RZ, UR16, R7 ;  /* 0x00000010ff1a7c19 */ /* 0x000fe20008011607 */
[----:B------:R1:W-:Y:S01]  /*14a0*/  ATOMS.POPC.INC.32 RZ, [R25+URZ] ;  /* 0x0000000019ff7f8c */ /* 0x0003e2000d8000ff */
[-C--:B------:R-:W-:Y:S02]  /*14b0*/  LOP3.LUT R29, R29, R22.reuse, RZ, 0x30, !PT ;  /* 0x000000161d1d7212 */ /* 0x080fe400078e30ff */
[----:B------:R-:W-:Y:S01]  /*14c0*/  LOP3.LUT R24, R24, R22, RZ, 0x30, !PT ;  /* 0x0000001618187212 */ /* 0x000fe200078e30ff */
[----:B------:R2:W-:Y:S01]  /*14d0*/  ATOMS.POPC.INC.32 RZ, [R27+URZ] ;  /* 0x000000001bff7f8c */ /* 0x0005e2000d8000ff */
[----:B0-----:R-:W-:-:S02]  /*14e0*/  SHF.R.U32.HI R23, RZ, UR16, R6 ;  /* 0x00000010ff177c19 */ /* 0x001fc40008011606 */
[-C--:B------:R-:W-:Y:S02]  /*14f0*/  LOP3.LUT R26, R26, R22.reuse, RZ, 0x30, !PT ;  /* 0x000000161a1a7212 */ /* 0x080fe400078e30ff */
[----:B-1----:R-:W-:Y:S02]  /*1500*/  SHF.R.U32.HI R25, RZ, UR16, R5 ;  /* 0x00000010ff197c19 */ /* 0x002fe40008011605 */
[-C--:B------:R-:W-:Y:S02]  /*1510*/  LOP3.LUT R23, R23, R22.reuse, RZ, 0x30, !PT ;  /* 0x0000001617177212 */ /* 0x080fe400078e30ff */
[----:B--2---:R-:W-:Y:S02]  /*1520*/  SHF.R.U32.HI R27, RZ, UR16, R19 ;  /* 0x00000010ff1b7c19 */ /* 0x004fe40008011613 */
[----:B------:R-:W-:Y:S02]  /*1530*/  LEA R29, R29, UR17, 0x2 ;  /* 0x000000111d1d7c11 */ /* 0x000fe4000f8e10ff */
[----:B------:R-:W-:-:S02]  /*1540*/  LOP3.LUT R25, R25, R22, RZ, 0x30, !PT ;  /* 0x0000001619197212 */ /* 0x000fc400078e30ff */
[----:B------:R-:W-:Y:S01]  /*1550*/  LEA R24, R24, UR17, 0x2 ;  /* 0x0000001118187c11 */ /* 0x000fe2000f8e10ff */
[----:B------:R0:W-:Y:S01]  /*1560*/  ATOMS.POPC.INC.32 RZ, [R29+URZ] ;  /* 0x000000001dff7f8c */ /* 0x0001e2000d8000ff */
[----:B------:R-:W-:Y:S02]  /*1570*/  LOP3.LUT R27, R27, R22, RZ, 0x30, !PT ;  /* 0x000000161b1b7212 */ /* 0x000fe400078e30ff */
[----:B------:R-:W-:Y:S01]  /*1580*/  LEA R26, R26, UR17, 0x2 ;  /* 0x000000111a1a7c11 */ /* 0x000fe2000f8e10ff */
[----:B------:R1:W-:Y:S01]  /*1590*/  ATOMS.POPC.INC.32 RZ, [R24+URZ] ;  /* 0x0000000018ff7f8c */ /* 0x0003e2000d8000ff */
[----:B------:R-:W-:Y:S02]  /*15a0*/  LEA R23, R23, UR17, 0x2 ;  /* 0x0000001117177c11 */ /* 0x000fe4000f8e10ff */
[----:B------:R-:W-:Y:S01]  /*15b0*/  LEA R25, R25, UR17, 0x2 ;  /* 0x0000001119197c11 */ /* 0x000fe2000f8e10ff */
[----:B------:R2:W-:Y:S01]  /*15c0*/  ATOMS.POPC.INC.32 RZ, [R26+URZ] ;  /* 0x000000001aff7f8c */ /* 0x0005e2000d8000ff */
[----:B------:R-:W-:-:S02]  /*15d0*/  LEA R27, R27, UR17, 0x2 ;  /* 0x000000111b1b7c11 */ /* 0x000fc4000f8e10ff */
[----:B0-----:R-:W-:Y:S01]  /*15e0*/  SHF.R.U32.HI R29, RZ, UR16, R18 ;  /* 0x00000010ff1d7c19 */ /* 0x001fe20008011612 */
[----:B------:R0:W-:Y:S01]  /*15f0*/  ATOMS.POPC.INC.32 RZ, [R23+URZ] ;  /* 0x0000000017ff7f8c */ /* 0x0001e2000d8000ff */
[----:B-1----:R-:W-:Y:S02]  /*1600*/  SHF.R.U32.HI R24, RZ, UR16, R17 ;  /* 0x00000010ff187c19 */ /* 0x002fe40008011611 */
[----:B------:R-:W-:Y:S01]  /*1610*/  SHF.R.U32.HI R28, RZ, UR16, R15 ;  /* 0x00000010ff1c7c19 */ /* 0x000fe2000801160f */
[----:B------:R1:W-:Y:S01]  /*1620*/  ATOMS.POPC.INC.32 RZ, [R25+URZ] ;  /* 0x0000000019ff7f8c */ /* 0x0003e2000d8000ff */
[----:B--2---:R-:W-:Y:S02]  /*1630*/  SHF.R.U32.HI R26, RZ, UR16, R16 ;  /* 0x00000010ff1a7c19 */ /* 0x004fe40008011610 */
[----:B------:R-:W-:Y:S01]  /*1640*/  LOP3.LUT R29, R29, R22, RZ, 0x30, !PT ;  /* 0x000000161d1d7212 */ /* 0x000fe200078e30ff */
[----:B------:R2:W-:Y:S01]  /*1650*/  ATOMS.POPC.INC.32 RZ, [R27+URZ] ;  /* 0x000000001bff7f8c */ /* 0x0005e2000d8000ff */
[----:B0-----:R-:W-:-:S02]  /*1660*/  SHF.R.U32.HI R23, RZ, UR16, R2 ;  /* 0x00000010ff177c19 */ /* 0x001fc40008011602 */
[-C--:B------:R-:W-:Y:S02]  /*1670*/  LOP3.LUT R24, R24, R22.reuse, RZ, 0x30, !PT ;  /* 0x0000001618187212 */ /* 0x080fe400078e30ff */
[----:B-1----:R-:W-:Y:S02]  /*1680*/  SHF.R.U32.HI R25, RZ, UR16, R13 ;  /* 0x00000010ff197c19 */ /* 0x002fe4000801160d */
[-C--:B------:R-:W-:Y:S02]  /*1690*/  LOP3.LUT R26, R26, R22.reuse, RZ, 0x30, !PT ;  /* 0x000000161a1a7212 */ /* 0x080fe400078e30ff */
[----:B--2---:R-:W-:Y:S01]  /*16a0*/  SHF.R.U32.HI R27, RZ, UR16, R14 ;  /* 0x00000010ff1b7c19 */ /* 0x004fe2000801160e */
[----:B------:R-:W-:Y:S01]  /*16b0*/  UIADD3 UR16, UPT, UPT, UR16, 0x8, URZ ;  /* 0x0000000810107890 */ /* 0x000fe2000fffe0ff */
[----:B------:R-:W-:Y:S02]  /*16c0*/  LOP3.LUT R23, R23, R22, RZ, 0x30, !PT ;  /* 0x0000001617177212 */ /* 0x000fe400078e30ff */
[----:B------:R-:W-:-:S02]  /*16d0*/  LEA R29, R29, UR17, 0x2 ;  /* 0x000000111d1d7c11 */ /* 0x000fc4000f8e10ff */
[-C--:B------:R-:W-:Y:S02]  /*16e0*/  LOP3.LUT R25, R25, R22.reuse, RZ, 0x30, !PT ;  /* 0x0000001619197212 */ /* 0x080fe400078e30ff */
[----:B------:R-:W-:Y:S01]  /*16f0*/  ISETP.LE.AND P0, PT, R3, UR16, PT ;  /* 0x0000001003007c0c */ /* 0x000fe2000bf03270 */
[----:B------:R0:W-:Y:S01]  /*1700*/  ATOMS.POPC.INC.32 RZ, [R29+URZ] ;  /* 0x000000001dff7f8c */ /* 0x0001e2000d8000ff */
[----:B------:R-:W-:Y:S02]  /*1710*/  LEA R24, R24, UR17, 0x2 ;  /* 0x0000001118187c11 */ /* 0x000fe4000f8e10ff */
[-C--:B------:R-:W-:Y:S02]  /*1720*/  LOP3.LUT R27, R27, R22.reuse, RZ, 0x30, !PT ;  /* 0x000000161b1b7212 */ /* 0x080fe400078e30ff */
[----:B------:R-:W-:Y:S01]  /*1730*/  LEA R26, R26, UR17, 0x2 ;  /* 0x000000111a1a7c11 */ /* 0x000fe2000f8e10ff */
[----:B------:R0:W-:Y:S01]  /*1740*/  ATOMS.POPC.INC.32 RZ, [R24+URZ] ;  /* 0x0000000018ff7f8c */ /* 0x0001e2000d8000ff */
[----:B------:R-:W-:-:S02]  /*1750*/  LOP3.LUT R28, R28, R22, RZ, 0x30, !PT ;  /* 0x000000161c1c7212 */ /* 0x000fc400078e30ff */
[----:B------:R-:W-:Y:S01]  /*1760*/  LEA R23, R23, UR17, 0x2 ;  /* 0x0000001117177c11 */ /* 0x000fe2000f8e10ff */
[----:B------:R0:W-:Y:S01]  /*1770*/  ATOMS.POPC.INC.32 RZ, [R26+URZ] ;  /* 0x000000001aff7f8c */ /* 0x0001e2000d8000ff */
[----:B------:R-:W-:Y:S02]  /*1780*/  LEA R25, R25, UR17, 0x2 ;  /* 0x0000001119197c11 */ /* 0x000fe4000f8e10ff */
[----:B------:R-:W-:Y:S01]  /*1790*/  LEA R27, R27, UR17, 0x2 ;  /* 0x000000111b1b7c11 */ /* 0x000fe2000f8e10ff */
[----:B------:R0:W-:Y:S01]  /*17a0*/  ATOMS.POPC.INC.32 RZ, [R23+URZ] ;  /* 0x0000000017ff7f8c */ /* 0x0001e2000d8000ff */
[----:B------:R-:W-:-:S03]  /*17b0*/  LEA R28, R28, UR17, 0x2 ;  /* 0x000000111c1c7c11 */ /* 0x000fc6000f8e10ff */
[----:B------:R0:W-:Y:S04]  /*17c0*/  ATOMS.POPC.INC.32 RZ, [R25+URZ] ;  /* 0x0000000019ff7f8c */ /* 0x0001e8000d8000ff */
[----:B------:R0:W-:Y:S04]  /*17d0*/  ATOMS.POPC.INC.32 RZ, [R27+URZ] ;  /* 0x000000001bff7f8c */ /* 0x0001e8000d8000ff */
[----:B------:R0:W-:Y:S01]  /*17e0*/  ATOMS.POPC.INC.32 RZ, [R28+URZ] ;  /* 0x000000001cff7f8c */ /* 0x0001e2000d8000ff */
[----:B------:R-:W-:Y:S05]  /*17f0*/  @!P0 BRA `(.L_x_149) ;  /* 0xfffffff800dc8947 */ /* 0x000fea000383ffff */
.L_x_148:
[----:B------:R-:W-:Y:S05]  /*1800*/  BRA.U !UP0, `(.L_x_150) ;  /* 0xfffffff108dc7547 */ /* 0x000fea000b83ffff */
.L_x_145:
[----:B------:R-:W-:Y:S01]  /*1810*/  BAR.SYNC.DEFER_BLOCKING 0x0 ;  /* 0x0000000000007b1d */ /* 0x000fe20000010000 */
[----:B------:R-:W-:-:S05]  /*1820*/  ISETP.NE.AND P0, PT, R20, RZ, PT ;  /* 0x000000ff1400720c */ /* 0x000fca0003f05270 */
[----:B------:R-:W-:Y:S08]  /*1830*/  BSSY.RECONVERGENT B0, `(.L_x_151) ;  /* 0x0000164000007945 */ /* 0x000ff00003800200 */
[----:B------:R-:W-:Y:S05]  /*1840*/  @P0 BRA `(.L_x_152) ;  /* 0x0000001400880947 */ /* 0x000fea0003800000 */
[----:B------:R-:W-:Y:S01]  /*1850*/  UISETP.GE.U32.AND UP0, UPT, UR22, 0x7, UPT ;  /* 0x000000071600788c */ /* 0x000fe2000bf06070 */
[----:B0-23--:R-:W-:-:S08]  /*1860*/  IMAD.MOV.U32 R3, RZ, RZ, RZ ;  /* 0x000000ffff037224 */ /* 0x00dfd000078e00ff */
[----:B------:R-:W-:Y:S05]  /*1870*/  BRA.U !UP0, `(.L_x_153) ;  /* 0x00000005085c7547 */ /* 0x000fea000b800000 */
[----:B----4-:R-:W0:Y:S01]  /*1880*/  LDC.64 R2, c[0x0][0x380] ;  /* 0x0000e000ff027b82 */ /* 0x010e220000000a00 */
[----:B-1---5:R-:W-:-:S07]  /*1890*/  IMAD.MOV.U32 R5, RZ, RZ, RZ ;  /* 0x000000ffff057224 */ /* 0x022fce00078e00ff */
.L_x_170:
[----:B----4-:R-:W-:Y:S01]  /*18a0*/  IMAD R7, R5, 0x400, R0 ;  /* 0x0000040005077824 */ /* 0x010fe200078e0200 */
[----:B------:R-:W-:Y:S04]  /*18b0*/  BSSY.RECONVERGENT B1, `(.L_x_154) ;  /* 0x000000f000017945 */ /* 0x000fe80003800200 */
[----:B01----:R-:W1:Y:S04]  /*18c0*/  LDS R18, [R7] ;  /* 0x0000000007127984 */ /* 0x003e680000000800 */
[----:B--23--:R2:W3:Y:S04]  /*18d0*/  LDS R9, [R7+0x400] ;  /* 0x0004000007097984 */ /* 0x00c4e80000000800 */
[----:B------:R2:W4:Y:S04]  /*18e0*/  LDS R22, [R7+0x800] ;  /* 0x0008000007167984 */ /* 0x0005280000000800 */
[----:B------:R2:W0:Y:S04]  /*18f0*/  LDS R14, [R7+0xc00] ;  /* 0x000c0000070e7984 */ /* 0x0004280000000800 */
[----:B------:R2:W0:Y:S04]  /*1900*/  LDS R12, [R7+0x1000] ;  /* 0x00100000070c7984 */ /* 0x0004280000000800 */
[----:B------:R2:W0:Y:S04]  /*1910*/  LDS R6, [R7+0x1400] ;  /* 0x0014000007067984 */ /* 0x0004280000000800 */
[----:B------:R2:W0:Y:S04]  /*1920*/  LDS R8, [R7+0x1800] ;  /* 0x0018000007087984 */ /* 0x0004280000000800 */
[----:B------:R2:W0:Y:S01]  /*1930*/  LDS R10, [R7+0x1c00] ;  /* 0x001c0000070a7984 */ /* 0x0004220000000800 */
[----:B-1----:R-:W-:-:S13]  /*1940*/  ISETP.NE.AND P0, PT, R18, RZ, PT ;  /* 0x000000ff1200720c */ /* 0x002fda0003f05270 */
[----:B--234-:R-:W-:Y:S05]  /*1950*/  @!P0 BRA `(.L_x_155) ;  /* 0x0000000000108947 */ /* 0x01cfea0003800000 */
[----:B------:R-:W-:Y:S01]  /*1960*/  LEA R17, R5, R4, 0x8 ;  /* 0x0000000405117211 */ /* 0x000fe200078e40ff */
[----:B------:R-:W-:-:S04]  /*1970*/  IMAD.MOV.U32 R19, RZ, RZ, RZ ;  /* 0x000000ffff137224 */ /* 0x000fc800078e00ff */
[----:B0-----:R-:W-:-:S05]  /*1980*/  IMAD.WIDE.U32 R16, R17, 0x8, R2 ;  /* 0x0000000811107825 */ /* 0x001fca00078e0002 */
[----:B------:R1:W-:Y:S02]  /*1990*/  REDG.E.ADD.64.STRONG.GPU desc[UR20][R16.64], R18 ;  /* 0x000000121000798e */ /* 0x0003e4000c12e514 */
.L_x_155:
[----:B------:R-:W-:Y:S05]  /*19a0*/  BSYNC.RECONVERGENT B1 ;  /* 0x0000000000017941 */ /* 0x000fea0003800200 */
.L_x_154:
[----:B------:R-:W-:Y:S01]  /*19b0*/  ISETP.NE.AND P6, PT, R9, RZ, PT ;  /* 0x000000ff0900720c */ /* 0x000fe20003fc5270 */
[----:B------:R-:W-:Y:S01]  /*19c0*/  BSSY.RECONVERGENT B1, `(.L_x_156) ;  /* 0x000000e000017945 */ /* 0x000fe20003800200 */
[----:B------:R-:W-:Y:S02]  /*19d0*/  ISETP.NE.AND P0, PT, R22, RZ, PT ;  /* 0x000000ff1600720c */ /* 0x000fe40003f05270 */
[----:B0-----:R-:W-:Y:S02]  /*19e0*/  ISETP.NE.AND P1, PT, R14, RZ, PT ;  /* 0x000000ff0e00720c */ /* 0x001fe40003f25270 */
[----:B------:R-:W-:Y:S02]  /*19f0*/  ISETP.NE.AND P2, PT, R12, RZ, PT ;  /* 0x000000ff0c00720c */ /* 0x000fe40003f45270 */
[----:B------:R-:W-:Y:S02]  /*1a00*/  ISETP.NE.AND P3, PT, R6, RZ, PT ;  /* 0x000000ff0600720c */ /* 0x000fe40003f65270 */
[----:B------:R-:W-:-:S02]  /*1a10*/  ISETP.NE.AND P4, PT, R8, RZ, PT ;  /* 0x000000ff0800720c */ /* 0x000fc40003f85270 */
[----:B------:R-:W-:Y:S01]  /*1a20*/  ISETP.NE.AND P5, PT, R10, RZ, PT ;  /* 0x000000ff0a00720c */ /* 0x000fe20003fa5270 */
[----:B------:R-:W-:-:S12]  /*1a30*/  @!P6 BRA `(.L_x_157) ;  /* 0x000000000018e947 */ /* 0x000fd80003800000 */
[----:B-1----:R-:W-:Y:S02]  /*1a40*/  IMAD R17, R5, 0x100, R4 ;  /* 0x0000010005117824 */ /* 0x002fe400078e0204 */
[----:B------:R-:W-:Y:S02]  /*1a50*/  IMAD.MOV.U32 R18, RZ, RZ, R9 ;  /* 0x000000ffff127224 */ /* 0x000fe400078e0009 */
[----:B------:R-:W-:Y:S02]  /*1a60*/  VIADD R17, R17, 0x100 ;  /* 0x0000010011117836 */ /* 0x000fe40000000000 */
[----:B------:R-:W-:Y:S02]  /*1a70*/  IMAD.MOV.U32 R19, RZ, RZ, RZ ;  /* 0x000000ffff137224 */ /* 0x000fe400078e00ff */
[----:B------:R-:W-:-:S05]  /*1a80*/  IMAD.WIDE.U32 R16, R17, 0x8, R2 ;  /* 0x0000000811107825 */ /* 0x000fca00078e0002 */
[----:B------:R0:W-:Y:S02]  /*1a90*/  REDG.E.ADD.64.STRONG.GPU desc[UR20][R16.64], R18 ;  /* 0x000000121000798e */ /* 0x0001e4000c12e514 */
.L_x_157:
[----:B------:R-:W-:Y:S05]  /*1aa0*/  BSYNC.RECONVERGENT B1 ;  /* 0x0000000000017941 */ /* 0x000fea0003800200 */
.L_x_156:
[----:B------:R-:W-:Y:S04]  /*1ab0*/  BSSY.RECONVERGENT B1, `(.L_x_158) ;  /* 0x0000007000017945 */ /* 0x000fe80003800200 */
[----:B------:R-:W-:Y:S05]  /*1ac0*/  @!P0 BRA `(.L_x_159) ;  /* 0x0000000000148947 */ /* 0x000fea0003800000 */
[----:B01----:R-:W-:Y:S02]  /*1ad0*/  IMAD R17, R5, 0x100, R4 ;  /* 0x0000010005117824 */ /* 0x003fe400078e0204 */
[----:B------:R-:W-:-:S03]  /*1ae0*/  IMAD.MOV.U32 R23, RZ, RZ, RZ ;  /* 0x000000ffff177224 */ /* 0x000fc600078e00ff */
[----:B------:R-:W-:-:S05]  /*1af0*/  IADD3 R17, PT, PT, R17, 0x200, RZ ;  /* 0x0000020011117810 */ /* 0x000fca0007ffe0ff */
[----:B------:R-:W-:-:S05]  /*1b00*/  IMAD.WIDE.U32 R16, R17, 0x8, R2 ;  /* 0x0000000811107825 */ /* 0x000fca00078e0002 */
[----:B------:R2:W-:Y:S02]  /*1b10*/  REDG.E.ADD.64.STRONG.GPU desc[UR20][R16.64], R22 ;  /* 0x000000161000798e */ /* 0x0005e4000c12e514 */
.L_x_159:
[----:B------:R-:W-:Y:S05]  /*1b20*/  BSYNC.RECONVERGENT B1 ;  /* 0x0000000000017941 */ /* 0x000fea0003800200 */
.L_x_158:
[----:B------:R-:W-:Y:S04]  /*1b30*/  BSSY.RECONVERGENT B1, `(.L_x_160) ;  /* 0x0000007000017945 */ /* 0x000fe80003800200 */
[----:B------:R-:W-:Y:S05]  /*1b40*/  @!P1 BRA `(.L_x_161) ;  /* 0x0000000000149947 */ /* 0x000fea0003800000 */
[----:B012---:R-:W-:Y:S02]  /*1b50*/  IMAD R17, R5, 0x100, R4 ;  /* 0x0000010005117824 */ /* 0x007fe400078e0204 */
[----:B------:R-:W-:Y:S02]  /*1b60*/  IMAD.MOV.U32 R15, RZ, RZ, RZ ;  /* 0x000000ffff0f7224 */ /* 0x000fe400078e00ff */
[----:B------:R-:W-:-:S04]  /*1b70*/  VIADD R17, R17, 0x300 ;  /* 0x0000030011117836 */ /* 0x000fc80000000000 */
[----:B------:R-:W-:-:S05]  /*1b80*/  IMAD.WIDE.U32 R16, R17, 0x8, R2 ;  /* 0x0000000811107825 */ /* 0x000fca00078e0002 */
[----:B------:R3:W-:Y:S02]  /*1b90*/  REDG.E.ADD.64.STRONG.GPU desc[UR20][R16.64], R14 ;  /* 0x0000000e1000798e */ /* 0x0007e4000c12e514 */
.L_x_161:
[----:B------:R-:W-:Y:S05]  /*1ba0*/  BSYNC.RECONVERGENT B1 ;  /* 0x0000000000017941 */ /* 0x000fea0003800200 */
.L_x_160:
[----:B------:R-:W-:Y:S04]  /*1bb0*/  BSSY.RECONVERGENT B1, `(.L_x_162) ;  /* 0x0000007000017945 */ /* 0x000fe80003800200 */
[----:B------:R-:W-:Y:S05]  /*1bc0*/  @!P2 BRA `(.L_x_163) ;  /* 0x000000000014a947 */ /* 0x000fea0003800000 */
[----:B---3--:R-:W-:Y:S02]  /*1bd0*/  IMAD R15, R5, 0x100, R4 ;  /* 0x00000100050f7824 */ /* 0x008fe400078e0204 */
[----:B------:R-:W-:Y:S02]  /*1be0*/  HFMA2 R13, -RZ, RZ, 0, 0 ;  /* 0x00000000ff0d7431 */ /* 0x000fe400000001ff */
[----:B------:R-:W-:-:S04]  /*1bf0*/  VIADD R15, R15, 0x400 ;  /* 0x000004000f0f7836 */ /* 0x000fc80000000000 */
[----:B------:R-:W-:-:S05]  /*1c00*/  IMAD.WIDE.U32 R14, R15, 0x8, R2 ;  /* 0x000000080f0e7825 */ /* 0x000fca00078e0002 */
[----:B------:R4:W-:Y:S02]  /*1c10*/  REDG.E.ADD.64.STRONG.GPU desc[UR20][R14.64], R12 ;  /* 0x0000000c0e00798e */ /* 0x0009e4000c12e514 */
.L_x_163:
[----:B------:R-:W-:Y:S05]  /*1c20*/  BSYNC.RECONVERGENT B1 ;  /* 0x0000000000017941 */ /* 0x000fea0003800200 */
.L_x_162:
[----:B------:R-:W-:Y:S04]  /*1c30*/  BSSY.RECONVERGENT B1, `(.L_x_164) ;  /* 0x0000007000017945 */ /* 0x000fe80003800200 */
[----:B------:R-:W-:Y:S05]  /*1c40*/  @!P3 BRA `(.L_x_165) ;  /* 0x000000000014b947 */ /* 0x000fea0003800000 */
[----:B----4-:R-:W-:Y:S02]  /*1c50*/  IMAD R13, R5, 0x100, R4 ;  /* 0x00000100050d7824 */ /* 0x010fe400078e0204 */
[----:B------:R-:W-:Y:S02]  /*1c60*/  IMAD.MOV.U32 R7, RZ, RZ, RZ ;  /* 0x000000ffff077224 */ /* 0x000fe400078e00ff */
[----:B------:R-:W-:-:S04]  /*1c70*/  VIADD R13, R13, 0x500 ;  /* 0x000005000d0d7836 */ /* 0x000fc80000000000 */
[----:B------:R-:W-:-:S05]  /*1c80*/  IMAD.WIDE.U32 R12, R13, 0x8, R2 ;  /* 0x000000080d0c7825 */ /* 0x000fca00078e0002 */
[----:B------:R4:W-:Y:S02]  /*1c90*/  REDG.E.ADD.64.STRONG.GPU desc[UR20][R12.64], R6 ;  /* 0x000000060c00798e */ /* 0x0009e4000c12e514 */
.L_x_165:
[----:B------:R-:W-:Y:S05]  /*1ca0*/  BSYNC.RECONVERGENT B1 ;  /* 0x0000000000017941 */ /* 0x000fea0003800200 */
.L_x_164:
[----:B------:R-:W-:Y:S04]  /*1cb0*/  BSSY.RECONVERGENT B1, `(.L_x_166) ;  /* 0x0000007000017945 */ /* 0x000fe80003800200 */
[----:B------:R-:W-:Y:S05]  /*1cc0*/  @!P4 BRA `(.L_x_167) ;  /* 0x000000000014c947 */ /* 0x000fea0003800000 */
[----:B----4-:R-:W-:Y:S02]  /*1cd0*/  IMAD R7, R5, 0x100, R4 ;  /* 0x0000010005077824 */ /* 0x010fe400078e0204 */
[----:B------:R-:W-:Y:S02]  /*1ce0*/  IMAD.MOV.U32 R9, RZ, RZ, RZ ;  /* 0x000000ffff097224 */ /* 0x000fe400078e00ff */
[----:B------:R-:W-:-:S04]  /*1cf0*/  VIADD R7, R7, 0x600 ;  /* 0x0000060007077836 */ /* 0x000fc80000000000 */
[----:B------:R-:W-:-:S05]  /*1d00*/  IMAD.WIDE.U32 R6, R7, 0x8, R2 ;  /* 0x0000000807067825 */ /* 0x000fca00078e0002 */
[----:B------:R4:W-:Y:S02]  /*1d10*/  REDG.E.ADD.64.STRONG.GPU desc[UR20][R6.64], R8 ;  /* 0x000000080600798e */ /* 0x0009e4000c12e514 */
.L_x_167:
[----:B------:R-:W-:Y:S05]  /*1d20*/  BSYNC.RECONVERGENT B1 ;  /* 0x0000000000017941 */ /* 0x000fea0003800200 */
.L_x_166:
[----:B------:R-:W-:Y:S04]  /*1d30*/  BSSY.RECONVERGENT B1, `(.L_x_168) ;  /* 0x0000007000017945 */ /* 0x000fe80003800200 */
[----:B------:R-:W-:Y:S05]  /*1d40*/  @!P5 BRA `(.L_x_169) ;  /* 0x000000000014d947 */ /* 0x000fea0003800000 */
[----:B----4-:R-:W-:Y:S01]  /*1d50*/  LEA R7, R5, R4, 0x8 ;  /* 0x0000000405077211 */ /* 0x010fe200078e40ff */
[----:B------:R-:W-:-:S04]  /*1d60*/  IMAD.MOV.U32 R11, RZ, RZ, RZ ;  /* 0x000000ffff0b7224 */ /* 0x000fc800078e00ff */
[----:B------:R-:W-:-:S04]  /*1d70*/  VIADD R7, R7, 0x700 ;  /* 0x0000070007077836 */ /* 0x000fc80000000000 */
[----:B------:R-:W-:-:S05]  /*1d80*/  IMAD.WIDE.U32 R6, R7, 0x8, R2 ;  /* 0x0000000807067825 */ /* 0x000fca00078e0002 */
[----:B------:R4:W-:Y:S02]  /*1d90*/  REDG.E.ADD.64.STRONG.GPU desc[UR20][R6.64], R10 ;  /* 0x0000000a0600798e */ /* 0x0009e4000c12e514 */
.L_x_169:
[----:B------:R-:W-:Y:S05]  /*1da0*/  BSYNC.RECONVERGENT B1 ;  /* 0x0000000000017941 */ /* 0x000fea0003800200 */
.L_x_168:
[----:B------:R-:W-:-:S05]  /*1db0*/  VIADD R5, R5, 0x8 ;  /* 0x0000000805057836 */ /* 0x000fca0000000000 */
[----:B------:R-:W-:-:S13]  /*1dc0*/  ISETP.NE.AND P0, PT, R5, UR27, PT ;  /* 0x0000001b05007c0c */ /* 0x000fda000bf05270 */
[----:B------:R-:W-:Y:S05]  /*1dd0*/  @P0 BRA `(.L_x_170) ;  /* 0xfffffff800b00947 */ /* 0x000fea000383ffff */
[----:B------:R-:W-:-:S07]  /*1de0*/  IMAD.U32 R3, RZ, RZ, UR27 ;  /* 0x0000001bff037e24 */ /* 0x000fce000f8e00ff */
.L_x_153:
[----:B------:R-:W-:Y:S02]  /*1df0*/  UISETP.NE.AND UP0, UPT, UR24, URZ, UPT ;  /* 0x000000ff1800728c */ /* 0x000fe4000bf05270 */
[----:B----45:R-:W-:Y:S02]  /*1e00*/  IMAD.U32 R8, RZ, RZ, UR24 ;  /* 0x00000018ff087e24 */ /* 0x030fe4000f8e00ff */
[----:B-1----:R-:W-:-:S03]  /*1e10*/  IMAD.U32 R5, RZ, RZ, UR25 ;  /* 0x00000019ff057e24 */ /* 0x002fc6000f8e00ff */
[----:B------:R-:W-:Y:S01]  /*1e20*/  IADD3 R8, PT, PT, R8, -0x1, RZ ;  /* 0xffffffff08087810 */ /* 0x000fe20007ffe0ff */
[----:B------:R-:W-:Y:S01]  /*1e30*/  VIADD R5, R5, 0xffffffff ;  /* 0xffffffff05057836 */ /* 0x000fe20000000000 */
[----:B------:R-:W-:Y:S06]  /*1e40*/  BRA.U !UP0, `(.L_x_171) ;  /* 0x0000000508707547 */ /* 0x000fec000b800000 */
[----:B------:R-:W-:-:S13]  /*1e50*/  ISETP.GE.U32.AND P0, PT, R8, 0x3, PT ;  /* 0x000000030800780c */ /* 0x000fda0003f06070 */
[----:B------:R-:W-:Y:S05]  /*1e60*/  @!P0 BRA `(.L_x_172) ;  /* 0x0000000000bc8947 */ /* 0x000fea0003800000 */
[----:B------:R-:W-:Y:S01]  /*1e70*/  IMAD R7, R3, 0x400, R0 ;  /* 0x0000040003077824 */ /* 0x000fe200078e0200 */
[----:B------:R-:W-:Y:S04]  /*1e80*/  BSSY.RECONVERGENT B1, `(.L_x_173) ;  /* 0x000000f000017945 */ /* 0x000fe80003800200 */
[----:B------:R-:W1:Y:S04]  /*1e90*/  LDS R12, [R7] ;  /* 0x00000000070c7984 */ /* 0x000e680000000800 */
[----:B------:R-:W4:Y:S04]  /*1ea0*/  LDS R9, [R7+0x400] ;  /* 0x0004000007097984 */ /* 0x000f280000000800 */
[----:B------:R-:W5:Y:S04]  /*1eb0*/  LDS R6, [R7+0x800] ;  /* 0x0008000007067984 */ /* 0x000f680000000800 */
[----:B------:R-:W0:Y:S01]  /*1ec0*/  LDS R2, [R7+0xc00] ;  /* 0x000c000007027984 */ /* 0x000e220000000800 */
[----:B-1----:R-:W-:-:S02]  /*1ed0*/  ISETP.NE.AND P0, PT, R12, RZ, PT ;  /* 0x000000ff0c00720c */ /* 0x002fc40003f05270 */
[----:B----4-:R-:W-:Y:S02]  /*1ee0*/  ISETP.NE.AND P1, PT, R9, RZ, PT ;  /* 0x000000ff0900720c */ /* 0x010fe40003f25270 */
[----:B-----5:R-:W-:Y:S02]  /*1ef0*/  ISETP.NE.AND P2, PT, R6, RZ, PT ;  /* 0x000000ff0600720c */ /* 0x020fe40003f45270 */
[----:B0-----:R-:W-:-:S07]  /*1f00*/  ISETP.NE.AND P3, PT, R2, RZ, PT ;  /* 0x000000ff0200720c */ /* 0x001fce0003f65270 */
[----:B------:R-:W-:Y:S06]  /*1f10*/  @!P0 BRA `(.L_x_174) ;  /* 0x0000000000148947 */ /* 0x000fec0003800000 */
[----:B------:R-:W0:Y:S01]  /*1f20*/  LDC.64 R10, c[0x0][0x380] ;  /* 0x0000e000ff0a7b82 */ /* 0x000e220000000a00 */
[----:B------:R-:W-:Y:S02]  /*1f30*/  IMAD R7, R3, 0x100, R4 ;  /* 0x0000010003077824 */ /* 0x000fe400078e0204 */
[----:B------:R-:W-:Y:S02]  /*1f40*/  IMAD.MOV.U32 R13, RZ, RZ, RZ ;  /* 0x000000ffff0d7224 */ /* 0x000fe400078e00ff */
[----:B0-----:R-:W-:-:S05]  /*1f50*/  IMAD.WIDE.U32 R10, R7, 0x8, R10 ;  /* 0x00000008070a7825 */ /* 0x001fca00078e000a */
[----:B------:R0:W-:Y:S02]  /*1f60*/  REDG.E.ADD.64.STRONG.GPU desc[UR20][R10.64], R12 ;  /* 0x0000000c0a00798e */ /* 0x0001e4000c12e514 */
.L_x_174:
[----:B------:R-:W-:Y:S05]  /*1f70*/  BSYNC.RECONVERGENT B1 ;  /* 0x0000000000017941 */ /* 0x000fea0003800200 */
.L_x_173:
[----:B------:R-:W-:Y:S04]  /*1f80*/  BSSY.RECONVERGENT B1, `(.L_x_175) ;  /* 0x0000009000017945 */ /* 0x000fe80003800200 */
[----:B------:R-:W-:Y:S05]  /*1f90*/  @!P1 BRA `(.L_x_176) ;  /* 0x00000000001c9947 */ /* 0x000fea0003800000 */
[----:B0-----:R-:W0:Y:S01]  /*1fa0*/  LDC.64 R10, c[0x0][0x380] ;  /* 0x0000e000ff0a7b82 */ /* 0x001e220000000a00 */
[----:B------:R-:W-:Y:S01]  /*1fb0*/  IMAD R7, R3, 0x100, R4 ;  /* 0x0000010003077824 */ /* 0x000fe200078e0204 */
[----:B------:R-:W-:Y:S01]  /*1fc0*/  MOV R12, R9 ;  /* 0x00000009000c7202 */ /* 0x000fe20000000f00 */
[----:B------:R-:W-:Y:S02]  /*1fd0*/  IMAD.MOV.U32 R13, RZ, RZ, RZ ;  /* 0x000000ffff0d7224 */ /* 0x000fe400078e00ff */
[----:B------:R-:W-:-:S04]  /*1fe0*/  VIADD R7, R7, 0x100 ;  /* 0x0000010007077836 */ /* 0x000fc80000000000 */
[----:B0-----:R-:W-:-:S05]  /*1ff0*/  IMAD.WIDE.U32 R10, R7, 0x8, R10 ;  /* 0x00000008070a7825 */ /* 0x001fca00078e000a */
[----:B------:R1:W-:Y:S02]  /*2000*/  REDG.E.ADD.64.STRONG.GPU desc[UR20][R10.64], R12 ;  /* 0x0000000c0a00798e */ /* 0x0003e4000c12e514 */
.L_x_176:
[----:B------:R-:W-:Y:S05]  /*2010*/  BSYNC.RECONVERGENT B1 ;  /* 0x0000000000017941 */ /* 0x000fea0003800200 */
.L_x_175:
[----:B------:R-:W-:Y:S04]  /*2020*/  BSSY.RECONVERGENT B1, `(.L_x_177) ;  /* 0x0000008000017945 */ /* 0x000fe80003800200 */
[----:B------:R-:W-:Y:S05]  /*2030*/  @!P2 BRA `(.L_x_178) ;  /* 0x000000000018a947 */ /* 0x000fea0003800000 */
[----:B01----:R-:W0:Y:S01]  /*2040*/  LDC.64 R10, c[0x0][0x380] ;  /* 0x0000e000ff0a7b82 */ /* 0x003e220000000a00 */
[----:B------:R-:W-:-:S04]  /*2050*/  IMAD R7, R3, 0x100, R4 ;  /* 0x0000010003077824 */ /* 0x000fc800078e0204 */
[----:B------:R-:W-:-:S04]  /*2060*/  VIADD R7, R7, 0x200 ;  /* 0x0000020007077836 */ /* 0x000fc80000000000 */
[----:B0-----:R-:W-:-:S04]  /*2070*/  IMAD.WIDE.U32 R10, R7, 0x8, R10 ;  /* 0x00000008070a7825 */ /* 0x001fc800078e000a */
[----:B------:R-:W-:-:S05]  /*2080*/  IMAD.MOV.U32 R7, RZ, RZ, RZ ;  /* 0x000000ffff077224 */ /* 0x000fca00078e00ff */
[----:B------:R4:W-:Y:S02]  /*2090*/  REDG.E.ADD.64.STRONG.GPU desc[UR20][R10.64], R6 ;  /* 0x000000060a00798e */ /* 0x0009e4000c12e514 */
.L_x_178:
[----:B------:R-:W-:Y:S05]  /*20a0*/  BSYNC.RECONVERGENT B1 ;  /* 0x0000000000017941 */ /* 0x000fea0003800200 */
.L_x_177:
[----:B------:R-:W-:Y:S04]  /*20b0*/  BSSY.RECONVERGENT B1, `(.L_x_179) ;  /* 0x0000009000017945 */ /* 0x000fe80003800200 */
[----:B------:R-:W-:Y:S05]  /*20c0*/  @!P3 BRA `(.L_x_180) ;  /* 0x00000000001cb947 */ /* 0x000fea0003800000 */
[----:B----4-:R-:W4:Y:S01]  /*20d0*/  LDC.64 R6, c[0x0][0x380] ;  /* 0x0000e000ff067b82 */ /* 0x010f220000000a00 */
[----:B------:R-:W-:Y:S01]  /*20e0*/  IMAD R9, R3, 0x100, R4 ;  /* 0x0000010003097824 */ /* 0x000fe200078e0204 */
[----:B01----:R-:W-:Y:S01]  /*20f0*/  MOV R10, R2 ;  /* 0x00000002000a7202 */ /* 0x003fe20000000f00 */
[----:B------:R-:W-:Y:S02]  /*2100*/  IMAD.MOV.U32 R11, RZ, RZ, RZ ;  /* 0x000000ffff0b7224 */ /* 0x000fe400078e00ff */
[----:B------:R-:W-:-:S04]  /*2110*/  VIADD R9, R9, 0x300 ;  /* 0x0000030009097836 */ /* 0x000fc80000000000 */
[----:B----4-:R-:W-:-:S05]  /*2120*/  IMAD.WIDE.U32 R6, R9, 0x8, R6 ;  /* 0x0000000809067825 */ /* 0x010fca00078e0006 */
[----:B------:R0:W-:Y:S02]  /*2130*/  REDG.E.ADD.64.STRONG.GPU desc[UR20][R6.64], R10 ;  /* 0x0000000a0600798e */ /* 0x0001e4000c12e514 */
.L_x_180:
[----:B------:R-:W-:Y:S05]  /*2140*/  BSYNC.RECONVERGENT B1 ;  /* 0x0000000000017941 */ /* 0x000fea0003800200 */
.L_x_179:
[----:B------:R-:W-:-:S07]  /*2150*/  VIADD R3, R3, 0x4 ;  /* 0x0000000403037836 */ /* 0x000fce0000000000 */
.L_x_172:
[----:B------:R-:W-:Y:S01]  /*2160*/  UISETP.NE.AND UP0, UPT, UR25, URZ, UPT ;  /* 0x000000ff1900728c */ /* 0x000fe2000bf05270 */
[----:B------:R-:W-:Y:S08]  /*2170*/  BSSY.RECONVERGENT B1, `(.L_x_171) ;  /* 0x0000029000017945 */ /* 0x000ff00003800200 */
[----:B------:R-:W-:Y:S05]  /*2180*/  BRA.U !UP0, `(.L_x_181) ;  /* 0x00000001089c7547 */ /* 0x000fea000b800000 */
[----:B------:R-:W-:-:S13]  /*2190*/  ISETP.NE.AND P0, PT, R5, RZ, PT ;  /* 0x000000ff0500720c */ /* 0x000fda0003f05270 */
[----:B------:R-:W-:Y:S05]  /*21a0*/  @!P0 BRA `(.L_x_182) ;  /* 0x0000000000648947 */ /* 0x000fea0003800000 */
[----:B0---4-:R-:W-:Y:S01]  /*21b0*/  IMAD R6, R3, 0x400, R0 ;  /* 0x0000040003067824 */ /* 0x011fe200078e0200 */
[----:B------:R-:W-:Y:S04]  /*21c0*/  BSSY.RECONVERGENT B2, `(.L_x_183) ;  /* 0x000000c000027945 */ /* 0x000fe80003800200 */
[----:B------:R-:W0:Y:S04]  /*21d0*/  LDS R2, [R6] ;  /* 0x0000000006027984 */ /* 0x000e280000000800 */
[----:B------:R-:W4:Y:S01]  /*21e0*/  LDS R9, [R6+0x400] ;  /* 0x0004000006097984 */ /* 0x000f220000000800 */
[----:B0-----:R-:W-:-:S02]  /*21f0*/  ISETP.NE.AND P0, PT, R2, RZ, PT ;  /* 0x000000ff0200720c */ /* 0x001fc40003f05270 */
[----:B----4-:R-:W-:-:S11]  /*2200*/  ISETP.NE.AND P1, PT, R9, RZ, PT ;  /* 0x000000ff0900720c */ /* 0x010fd60003f25270 */
[----:B------:R-:W-:Y:S05]  /*2210*/  @!P0 BRA `(.L_x_184) ;  /* 0x0000000000188947 */ /* 0x000fea0003800000 */
[----:B------:R-:W0:Y:S01]  /*2220*/  LDC.64 R6, c[0x0][0x380] ;  /* 0x0000e000ff067b82 */ /* 0x000e220000000a00 */
[----:B-1----:R-:W-:-:S04]  /*2230*/  IMAD R11, R3, 0x100, R4 ;  /* 0x00000100030b7824 */ /* 0x002fc800078e0204 */
[----:B0-----:R-:W-:-:S04]  /*2240*/  IMAD.WIDE.U32 R10, R11, 0x8, R6 ;  /* 0x000000080b0a7825 */ /* 0x001fc800078e0006 */
[----:B------:R-:W-:Y:S02]  /*2250*/  IMAD.MOV.U32 R6, RZ, RZ, R2 ;  /* 0x000000ffff067224 */ /* 0x000fe400078e0002 */
[----:B------:R-:W-:-:S05]  /*2260*/  IMAD.MOV.U32 R7, RZ, RZ, RZ ;  /* 0x000000ffff077224 */ /* 0x000fca00078e00ff */
[----:B------:R0:W-:Y:S02]  /*2270*/  REDG.E.ADD.64.STRONG.GPU desc[UR20][R10.64], R6 ;  /* 0x000000060a00798e */ /* 0x0001e4000c12e514 */
.L_x_184:
[----:B------:R-:W-:Y:S05]  /*2280*/  BSYNC.RECONVERGENT B2 ;  /* 0x0000000000027941 */ /* 0x000fea0003800200 */
.L_x_183:
[----:B------:R-:W-:Y:S04]  /*2290*/  BSSY.RECONVERGENT B2, `(.L_x_185) ;  /* 0x0000009000027945 */ /* 0x000fe80003800200 */
[----:B------:R-:W-:Y:S05]  /*22a0*/  @!P1 BRA `(.L_x_186) ;  /* 0x00000000001c9947 */ /* 0x000fea0003800000 */
[----:B0-----:R-:W0:Y:S01]  /*22b0*/  LDC.64 R6, c[0x0][0x380] ;  /* 0x0000e000ff067b82 */ /* 0x001e220000000a00 */
[----:B------:R-:W-:-:S05]  /*22c0*/  LEA R2, R3, R4, 0x8 ;  /* 0x0000000403027211 */ /* 0x000fca00078e40ff */
[----:B-1----:R-:W-:-:S04]  /*22d0*/  VIADD R11, R2, 0x100 ;  /* 0x00000100020b7836 */ /* 0x002fc80000000000 */
[----:B0-----:R-:W-:-:S04]  /*22e0*/  IMAD.WIDE.U32 R10, R11, 0x8, R6 ;  /* 0x000000080b0a7825 */ /* 0x001fc800078e0006 */
[----:B------:R-:W-:Y:S02]  /*22f0*/  IMAD.MOV.U32 R6, RZ, RZ, R9 ;  /* 0x000000ffff067224 */ /* 0x000fe400078e0009 */
[----:B------:R-:W-:-:S05]  /*2300*/  IMAD.MOV.U32 R7, RZ, RZ, RZ ;  /* 0x000000ffff077224 */ /* 0x000fca00078e00ff */
[----:B------:R4:W-:Y:S02]  /*2310*/  REDG.E.ADD.64.STRONG.GPU desc[UR20][R10.64], R6 ;  /* 0x000000060a00798e */ /* 0x0009e4000c12e514 */
.L_x_186:
[----:B------:R-:W-:Y:S05]  /*2320*/  BSYNC.RECONVERGENT B2 ;  /* 0x0000000000027941 */ /* 0x000fea0003800200 */
.L_x_185:
[----:B------:R-:W-:-:S07]  /*2330*/  VIADD R3, R3, 0x2 ;  /* 0x0000000203037836 */ /* 0x000fce0000000000 */
.L_x_182:
[----:B------:R-:W-:-:S09]  /*2340*/  UISETP.NE.AND UP0, UPT, UR9, URZ, UPT ;  /* 0x000000ff0900728c */ /* 0x000fd2000bf05270 */
[----:B------:R-:W-:Y:S05]  /*2350*/  BRA.U !UP0, `(.L_x_181) ;  /* 0x0000000108287547 */ /* 0x000fea000b800000 */
[----:B------:R-:W-:-:S05]  /*2360*/  IMAD R2, R3, 0x400, R0 ;  /* 0x0000040003027824 */ /* 0x000fca00078e0200 */
[----:B------:R-:W5:Y:S02]  /*2370*/  LDS R9, [R2] ;  /* 0x0000000002097984 */ /* 0x000f640000000800 */
[----:B-----5:R-:W-:-:S13]  /*2380*/  ISETP.NE.AND P0, PT, R9, RZ, PT ;  /* 0x000000ff0900720c */ /* 0x020fda0003f05270 */
[----:B------:R-:W-:Y:S05]  /*2390*/  @!P0 BRA `(.L_x_181) ;  /* 0x0000000000188947 */ /* 0x000fea0003800000 */
[----:B0---4-:R-:W0:Y:S01]  /*23a0*/  LDC.64 R6, c[0x0][0x380] ;  /* 0x0000e000ff067b82 */ /* 0x011e220000000a00 */
[----:B------:R-:W-:-:S04]  /*23b0*/  IMAD R3, R3, 0x100, R4 ;  /* 0x0000010003037824 */ /* 0x000fc800078e0204 */
[----:B0-----:R-:W-:Y:S01]  /*23c0*/  IMAD.WIDE.U32 R2, R3, 0x8, R6 ;  /* 0x0000000803027825 */ /* 0x001fe200078e0006 */
[----:B------:R-:W-:-:S03]  /*23d0*/  MOV R6, R9 ;  /* 0x0000000900067202 */ /* 0x000fc60000000f00 */
[----:B------:R-:W-:-:S05]  /*23e0*/  IMAD.MOV.U32 R7, RZ, RZ, RZ ;  /* 0x000000ffff077224 */ /* 0x000fca00078e00ff */
[----:B------:R0:W-:Y:S02]  /*23f0*/  REDG.E.ADD.64.STRONG.GPU desc[UR20][R2.64], R6 ;  /* 0x000000060200798e */ /* 0x0001e4000c12e514 */
.L_x_181:
[----:B------:R-:W-:Y:S05]  /*2400*/  BSYNC.RECONVERGENT B1 ;  /* 0x0000000000017941 */ /* 0x000fea0003800200 */
.L_x_171:
[----:B------:R-:W-:-:S13]  /*2410*/  ISETP.GT.U32.AND P0, PT, R4, 0x7f, PT ;  /* 0x0000007f0400780c */ /* 0x000fda0003f04070 */
[----:B------:R-:W-:Y:S05]  /*2420*/  @P0 BRA `(.L_x_152) ;  /* 0x0000000800900947 */ /* 0x000fea0003800000 */
[----:B------:R-:W-:Y:S01]  /*2430*/  UISETP.GE.U32.AND UP0, UPT, UR22, 0x7, UPT ;  /* 0x000000071600788c */ /* 0x000fe2000bf06070 */
[----:B0-----:R-:W-:-:S08]  /*2440*/  IMAD.MOV.U32 R3, RZ, RZ, RZ ;  /* 0x000000ffff037224 */ /* 0x001fd000078e00ff */
[----:B------:R-:W-:Y:S05]  /*2450*/  BRA.U !UP0, `(.L_x_187) ;  /* 0x0000000508147547 */ /* 0x000fea000b800000 */
[----:B------:R-:W0:Y:S01]  /*2460*/  LDC.64 R2, c[0x0][0x380] ;  /* 0x0000e000ff027b82 */ /* 0x000e220000000a00 */
[----:B------:R-:W-:-:S07]  /*2470*/  IMAD.MOV.U32 R9, RZ, RZ, RZ ;  /* 0x000000ffff097224 */ /* 0x000fce00078e00ff */
.L_x_204:
[C---:B01--4-:R-:W-:Y:S01]  /*2480*/  IMAD R11, R9.reuse, 0x400, R0 ;  /* 0x00000400090b7824 */ /* 0x053fe200078e0200 */
[----:B------:R-:W-:Y:S01]  /*2490*/  BSSY.RECONVERGENT B1, `(.L_x_188) ;  /* 0x0000011000017945 */ /* 0x000fe20003800200 */
[C---:B--23--:R-:W-:Y:S02]  /*24a0*/  IMAD R7, R9.reuse, 0x100, R4 ;  /* 0x0000010009077824 */ /* 0x04cfe400078e0204 */
[----:B------:R-:W-:Y:S01]  /*24b0*/  VIADD R9, R9, 0x8 ;  /* 0x0000000809097836 */ /* 0x000fe20000000000 */
[----:B---3--:R-:W1:Y:S01]  /*24c0*/  LDS R14, [R11+0x200] ;  /* 0x000200000b0e7984 */ /* 0x008e620000000800 */
[----:B0-----:R-:W-:-:S03]  /*24d0*/  IMAD.WIDE.U32 R6, R7, 0x8, R2 ;  /* 0x0000000807067825 */ /* 0x001fc600078e0002 */
[----:B------:R-:W0:Y:S04]  /*24e0*/  LDS R13, [R11+0x600] ;  /* 0x000600000b0d7984 */ /* 0x000e280000000800 */
[----:B--2---:R2:W3:Y:S04]  /*24f0*/  LDS R17, [R11+0xa00] ;  /* 0x000a00000b117984 */ /* 0x0044e80000000800 */
[----:B------:R2:W4:Y:S04]  /*2500*/  LDS R18, [R11+0xe00] ;  /* 0x000e00000b127984 */ /* 0x0005280000000800 */
[----:B------:R2:W2:Y:S04]  /*2510*/  LDS R19, [R11+0x1200] ;  /* 0x001200000b137984 */ /* 0x0004a80000000800 */
[----:B------:R0:W2:Y:S04]  /*2520*/  LDS R16, [R11+0x1600] ;  /* 0x001600000b107984 */ /* 0x0000a80000000800 */
[----:B------:R0:W2:Y:S04]  /*2530*/  LDS R12, [R11+0x1a00] ;  /* 0x001a00000b0c7984 */ /* 0x0000a80000000800 */
[----:B------:R0:W2:Y:S01]  /*2540*/  LDS R10, [R11+0x1e00] ;  /* 0x001e00000b0a7984 */ /* 0x0000a20000000800 */
[----:B-1----:R-:W-:-:S02]  /*2550*/  ISETP.NE.AND P0, PT, R14, RZ, PT ;  /* 0x000000ff0e00720c */ /* 0x002fc40003f05270 */
[----:B0-----:R-:W-:-:S11]  /*2560*/  ISETP.NE.AND P1, PT, R13, RZ, PT ;  /* 0x000000ff0d00720c */ /* 0x001fd60003f25270 */
[----:B---34-:R-:W-:Y:S05]  /*2570*/  @!P0 BRA `(.L_x_189) ;  /* 0x0000000000088947 */ /* 0x018fea0003800000 */
[----:B------:R-:W-:-:S05]  /*2580*/  HFMA2 R15, -RZ, RZ, 0, 0 ;  /* 0x00000000ff0f7431 */ /* 0x000fca00000001ff */
[----:B------:R0:W-:Y:S02]  /*2590*/  REDG.E.ADD.64.STRONG.GPU desc[UR20][R6.64+0x400], R14 ;  /* 0x0004000e0600798e */ /* 0x0001e4000c12e514 */
.L_x_189:
[----:B------:R-:W-:Y:S05]  /*25a0*/  BSYNC.RECONVERGENT B1 ;  /* 0x0000000000017941 */ /* 0x000fea0003800200 */
.L_x_188:
[----:B------:R-:W-:Y:S04]  /*25b0*/  BSSY.RECONVERGENT B1, `(.L_x_190) ;  /* 0x0000005000017945 */ /* 0x000fe80003800200 */
[----:B------:R-:W-:Y:S05]  /*25c0*/  @!P1 BRA `(.L_x_191) ;  /* 0x00000000000c9947 */ /* 0x000fea0003800000 */
[----:B0-----:R-:W-:Y:S02]  /*25d0*/  IMAD.MOV.U32 R14, RZ, RZ, R13 ;  /* 0x000000ffff0e7224 */ /* 0x001fe400078e000d */
[----:B------:R-:W-:-:S05]  /*25e0*/  IMAD.MOV.U32 R15, RZ, RZ, RZ ;  /* 0x000000ffff0f7224 */ /* 0x000fca00078e00ff */
[----:B------:R1:W-:Y:S02]  /*25f0*/  REDG.E.ADD.64.STRONG.GPU desc[UR20][R6.64+0xc00], R14 ;  /* 0x000c000e0600798e */ /* 0x0003e4000c12e514 */
.L_x_191:
[----:B------:R-:W-:Y:S05]  /*2600*/  BSYNC.RECONVERGENT B1 ;  /* 0x0000000000017941 */ /* 0x000fea0003800200 */
.L_x_190:
[----:B------:R-:W-:Y:S01]  /*2610*/  ISETP.NE.AND P6, PT, R17, RZ, PT ;  /* 0x000000ff1100720c */ /* 0x000fe20003fc5270 */
[----:B------:R-:W-:Y:S01]  /*2620*/  BSSY.RECONVERGENT B1, `(.L_x_192) ;  /* 0x000000b000017945 */ /* 0x000fe20003800200 */
[----:B------:R-:W-:Y:S02]  /*2630*/  ISETP.NE.AND P0, PT, R9, UR27, PT ;  /* 0x0000001b09007c0c */ /* 0x000fe4000bf05270 */
[----:B------:R-:W-:Y:S02]  /*2640*/  ISETP.NE.AND P1, PT, R18, RZ, PT ;  /* 0x000000ff1200720c */ /* 0x000fe40003f25270 */
[----:B--2---:R-:W-:Y:S02]  /*2650*/  ISETP.NE.AND P2, PT, R19, RZ, PT ;  /* 0x000000ff1300720c */ /* 0x004fe40003f45270 */
[----:B------:R-:W-:Y:S02]  /*2660*/  ISETP.NE.AND P3, PT, R16, RZ, PT ;  /* 0x000000ff1000720c */ /* 0x000fe40003f65270 */
[----:B------:R-:W-:-:S02]  /*2670*/  ISETP.NE.AND P4, PT, R12, RZ, PT ;  /* 0x000000ff0c00720c */ /* 0x000fc40003f85270 */
[----:B------:R-:W-:Y:S01]  /*2680*/  ISETP.NE.AND P5, PT, R10, RZ, PT ;  /* 0x000000ff0a00720c */ /* 0x000fe20003fa5270 */
[----:B------:R-:W-:-:S12]  /*2690*/  @!P6 BRA `(.L_x_193) ;  /* 0x00000000000ce947 */ /* 0x000fd80003800000 */
[----:B01----:R-:W-:Y:S02]  /*26a0*/  IMAD.MOV.U32 R14, RZ, RZ, R17 ;  /* 0x000000ffff0e7224 */ /* 0x003fe400078e0011 */
[----:B------:R-:W-:-:S05]  /*26b0*/  IMAD.MOV.U32 R15, RZ, RZ, RZ ;  /* 0x000000ffff0f7224 */ /* 0x000fca00078e00ff */
[----:B------:R2:W-:Y:S02]  /*26c0*/  REDG.E.ADD.64.STRONG.GPU desc[UR20][R6.64+0x1400], R14 ;  /* 0x0014000e0600798e */ /* 0x0005e4000c12e514 */
.L_x_193:
[----:B------:R-:W-:Y:S05]  /*26d0*/  BSYNC.RECONVERGENT B1 ;  /* 0x0000000000017941 */ /* 0x000fea0003800200 */
.L_x_192:
[----:B------:R-:W-:Y:S04]  /*26e0*/  BSSY.RECONVERGENT B1, `(.L_x_194) ;  /* 0x0000005000017945 */ /* 0x000fe80003800200 */
[----:B------:R-:W-:Y:S05]  /*26f0*/  @!P1 BRA `(.L_x_195) ;  /* 0x00000000000c9947 */ /* 0x000fea0003800000 */
[----:B012---:R-:W-:Y:S02]  /*2700*/  IMAD.MOV.U32 R14, RZ, RZ, R18 ;  /* 0x000000ffff0e7224 */ /* 0x007fe400078e0012 */
[----:B------:R-:W-:-:S05]  /*2710*/  IMAD.MOV.U32 R15, RZ, RZ, RZ ;  /* 0x000000ffff0f7224 */ /* 0x000fca00078e00ff */
[----:B------:R3:W-:Y:S02]  /*2720*/  REDG.E.ADD.64.STRONG.GPU desc[UR20][R6.64+0x1c00], R14 ;  /* 0x001c000e0600798e */ /* 0x0007e4000c12e514 */
.L_x_195:
[----:B------:R-:W-:Y:S05]  /*2730*/  BSYNC.RECONVERGENT B1 ;  /* 0x0000000000017941 */ /* 0x000fea0003800200 */
.L_x_194:
[----:B------:R-:W-:Y:S04]  /*2740*/  BSSY.RECONVERGENT B1, `(.L_x_196) ;  /* 0x0000005000017945 */ /* 0x000fe80003800200 */
[----:B------:R-:W-:Y:S05]  /*2750*/  @!P2 BRA `(.L_x_197) ;  /* 0x00000000000ca947 */ /* 0x000fea0003800000 */
[----:B0123--:R-:W-:Y:S01]  /*2760*/  MOV R14, R19 ;  /* 0x00000013000e7202 */ /* 0x00ffe20000000f00 */
[----:B------:R-:W-:-:S05]  /*2770*/  IMAD.MOV.U32 R15, RZ, RZ, RZ ;  /* 0x000000ffff0f7224 */ /* 0x000fca00078e00ff */
[----:B------:R4:W-:Y:S02]  /*2780*/  REDG.E.ADD.64.STRONG.GPU desc[UR20][R6.64+0x2400], R14 ;  /* 0x0024000e0600798e */ /* 0x0009e4000c12e514 */
.L_x_197:
[----:B------:R-:W-:Y:S05]  /*2790*/  BSYNC.RECONVERGENT B1 ;  /* 0x0000000000017941 */ /* 0x000fea0003800200 */
.L_x_196:
[----:B------:R-:W-:Y:S04]  /*27a0*/  BSSY.RECONVERGENT B1, `(.L_x_198) ;  /* 0x0000004000017945 */ /* 0x000fe80003800200 */
[----:B------:R-:W-:Y:S05]  /*27b0*/  @!P3 BRA `(.L_x_199) ;  /* 0x000000000008b947 */ /* 0x000fea0003800000 */
[----:B------:R-:W-:-:S05]  /*27c0*/  IMAD.MOV.U32 R17, RZ, RZ, RZ ;  /* 0x000000ffff117224 */ /* 0x000fca00078e00ff */
[----:B------:R0:W-:Y:S02]  /*27d0*/  REDG.E.ADD.64.STRONG.GPU desc[UR20][R6.64+0x2c00], R16 ;  /* 0x002c00100600798e */ /* 0x0001e4000c12e514 */
.L_x_199:
[----:B------:R-:W-:Y:S05]  /*27e0*/  BSYNC.RECONVERGENT B1 ;  /* 0x0000000000017941 */ /* 0x000fea0003800200 */
.L_x_198:
[----:B------:R-:W-:Y:S04]  /*27f0*/  BSSY.RECONVERGENT B1, `(.L_x_200) ;  /* 0x0000004000017945 */ /* 0x000fe80003800200 */
[----:B------:R-:W-:Y:S05]  /*2800*/  @!P4 BRA `(.L_x_201) ;  /* 0x000000000008c947 */ /* 0x000fea0003800000 */
[----:B------:R-:W-:-:S05]  /*2810*/  IMAD.MOV.U32 R13, RZ, RZ, RZ ;  /* 0x000000ffff0d7224 */ /* 0x000fca00078e00ff */
[----:B------:R0:W-:Y:S02]  /*2820*/  REDG.E.ADD.64.STRONG.GPU desc[UR20][R6.64+0x3400], R12 ;  /* 0x0034000c0600798e */ /* 0x0001e4000c12e514 */
.L_x_201:
[----:B------:R-:W-:Y:S05]  /*2830*/  BSYNC.RECONVERGENT B1 ;  /* 0x0000000000017941 */ /* 0x000fea0003800200 */
.L_x_200:
[----:B------:R-:W-:Y:S04]  /*2840*/  BSSY.RECONVERGENT B1, `(.L_x_202) ;  /* 0x0000004000017945 */ /* 0x000fe80003800200 */
[----:B------:R-:W-:Y:S05]  /*2850*/  @!P5 BRA `(.L_x_203) ;  /* 0x000000000008d947 */ /* 0x000fea0003800000 */
[----:B------:R-:W-:-:S05]  /*2860*/  IMAD.MOV.U32 R11, RZ, RZ, RZ ;  /* 0x000000ffff0b7224 */ /* 0x000fca00078e00ff */
[----:B------:R0:W-:Y:S02]  /*2870*/  REDG.E.ADD.64.STRONG.GPU desc[UR20][R6.64+0x3c00], R10 ;  /* 0x003c000a0600798e */ /* 0x0001e4000c12e514 */
.L_x_203:
[----:B------:R-:W-:Y:S05]  /*2880*/  BSYNC.RECONVERGENT B1 ;  /* 0x0000000000017941 */ /* 0x000fea0003800200 */
.L_x_202:
[----:B------:R-:W-:Y:S05]  /*2890*/  @P0 BRA `(.L_x_204) ;  /* 0xfffffff800f80947 */ /* 0x000fea000383ffff */
[----:B------:R-:W-:-:S07]  /*28a0*/  IMAD.U32 R3, RZ, RZ, UR27 ;  /* 0x0000001bff037e24 */ /* 0x000fce000f8e00ff */
.L_x_187:
[----:B------:R-:W-:-:S09]  /*28b0*/  UISETP.NE.AND UP0, UPT, UR24, URZ, UPT ;  /* 0x000000ff1800728c */ /* 0x000fd2000bf05270 */
[----:B------:R-:W-:Y:S05]  /*28c0*/  BRA.U !UP0, `(.L_x_152) ;  /* 0x0000000508687547 */ /* 0x000fea000b800000 */
[----:B------:R-:W-:-:S13]  /*28d0*/  ISETP.GE.U32.AND P0, PT, R8, 0x3, PT ;  /* 0x000000030800780c */ /* 0x000fda0003f06070 */
[----:B------:R-:W-:Y:S05]  /*28e0*/  @!P0 BRA `(.L_x_205) ;  /* 0x0000000000bc8947 */ /* 0x000fea0003800000 */
[----:B01234-:R-:W-:Y:S01]  /*28f0*/  IMAD R7, R3, 0x400, R0 ;  /* 0x0000040003077824 */ /* 0x01ffe200078e0200 */
[----:B------:R-:W-:Y:S04]  /*2900*/  BSSY.RECONVERGENT B1, `(.L_x_206) ;  /* 0x000000f000017945 */ /* 0x000fe80003800200 */
[----:B------:R-:W0:Y:S04]  /*2910*/  LDS R10, [R7+0x200] ;  /* 0x00020000070a7984 */ /* 0x000e280000000800 */
[----:B------:R-:W1:Y:S04]  /*2920*/  LDS R12, [R7+0x600] ;  /* 0x00060000070c7984 */ /* 0x000e680000000800 */
[----:B------:R-:W2:Y:S04]  /*2930*/  LDS R6, [R7+0xa00] ;  /* 0x000a000007067984 */ /* 0x000ea80000000800 */
[----:B------:R-:W3:Y:S01]  /*2940*/  LDS R2, [R7+0xe00] ;  /* 0x000e000007027984 */ /* 0x000ee20000000800 */
[----:B0-----:R-:W-:-:S02]  /*2950*/  ISETP.NE.AND P0, PT, R10, RZ, PT ;  /* 0x000000ff0a00720c */ /* 0x001fc40003f05270 */
[----:B-1----:R-:W-:Y:S02]  /*2960*/  ISETP.NE.AND P1, PT, R12, RZ, PT ;  /* 0x000000ff0c00720c */ /* 0x002fe40003f25270 */
[----:B--2---:R-:W-:Y:S02]  /*2970*/  ISETP.NE.AND P2, PT, R6, RZ, PT ;  /* 0x000000ff0600720c */ /* 0x004fe40003f45270 */
[----:B---3--:R-:W-:-:S07]  /*2980*/  ISETP.NE.AND P3, PT, R2, RZ, PT ;  /* 0x000000ff0200720c */ /* 0x008fce0003f65270 */
[----:B------:R-:W-:Y:S06]  /*2990*/  @!P0 BRA `(.L_x_207) ;  /* 0x0000000000148947 */ /* 0x000fec0003800000 */
[----:B------:R-:W0:Y:S01]  /*29a0*/  LDC.64 R8, c[0x0][0x380] ;  /* 0x0000e000ff087b82 */ /* 0x000e220000000a00 */
[----:B------:R-:W-:Y:S01]  /*29b0*/  LEA R7, R3, R4, 0x8 ;  /* 0x0000000403077211 */ /* 0x000fe200078e40ff */
[----:B------:R-:W-:-:S04]  /*29c0*/  IMAD.MOV.U32 R11, RZ, RZ, RZ ;  /* 0x000000ffff0b7224 */ /* 0x000fc800078e00ff */
[----:B0-----:R-:W-:-:S05]  /*29d0*/  IMAD.WIDE.U32 R8, R7, 0x8, R8 ;  /* 0x0000000807087825 */ /* 0x001fca00078e0008 */
[----:B------:R0:W-:Y:S02]  /*29e0*/  REDG.E.ADD.64.STRONG.GPU desc[UR20][R8.64+0x400], R10 ;  /* 0x0004000a0800798e */ /* 0x0001e4000c12e514 */
.L_x_207:
[----:B------:R-:W-:Y:S05]  /*29f0*/  BSYNC.RECONVERGENT B1 ;  /* 0x0000000000017941 */ /* 0x000fea0003800200 */
.L_x_206:
[----:B------:R-:W-:Y:S04]  /*2a00*/  BSSY.RECONVERGENT B1, `(.L_x_208) ;  /* 0x0000009000017945 */ /* 0x000fe80003800200 */
[----:B------:R-:W-:Y:S05]  /*2a10*/  @!P1 BRA `(.L_x_209) ;  /* 0x00000000001c9947 */ /* 0x000fea0003800000 */
[----:B0-----:R-:W0:Y:S01]  /*2a20*/  LDC.64 R8, c[0x0][0x380] ;  /* 0x0000e000ff087b82 */ /* 0x001e220000000a00 */
[----:B------:R-:W-:Y:S02]  /*2a30*/  IMAD R7, R3, 0x100, R4 ;  /* 0x0000010003077824 */ /* 0x000fe400078e0204 */
[----:B------:R-:W-:Y:S02]  /*2a40*/  IMAD.MOV.U32 R10, RZ, RZ, R12 ;  /* 0x000000ffff0a7224 */ /* 0x000fe400078e000c */
[----:B------:R-:W-:Y:S02]  /*2a50*/  VIADD R7, R7, 0x100 ;  /* 0x0000010007077836 */ /* 0x000fe40000000000 */
[----:B------:R-:W-:Y:S02]  /*2a60*/  IMAD.MOV.U32 R11, RZ, RZ, RZ ;  /* 0x000000ffff0b7224 */ /* 0x000fe400078e00ff */
[----:B0-----:R-:W-:-:S05]  /*2a70*/  IMAD.WIDE.U32 R8, R7, 0x8, R8 ;  /* 0x0000000807087825 */ /* 0x001fca00078e0008 */
[----:B------:R1:W-:Y:S02]  /*2a80*/  REDG.E.ADD.64.STRONG.GPU desc[UR20][R8.64+0x400], R10 ;  /* 0x0004000a0800798e */ /* 0x0003e4000c12e514 */
.L_x_209:
[----:B------:R-:W-:Y:S05]  /*2a90*/  BSYNC.RECONVERGENT B1 ;  /* 0x0000000000017941 */ /* 0x000fea0003800200 */
.L_x_208:
[----:B------:R-:W-:Y:S04]  /*2aa0*/  BSSY.RECONVERGENT B1, `(.L_x_210) ;  /* 0x0000008000017945 */ /* 0x000fe80003800200 */
[----:B------:R-:W-:Y:S05]  /*2ab0*/  @!P2 BRA `(.L_x_211) ;  /* 0x000000000018a947 */ /* 0x000fea0003800000 */
[----:B01----:R-:W0:Y:S01]  /*2ac0*/  LDC.64 R8, c[0x0][0x380] ;  /* 0x0000e000ff087b82 */ /* 0x003e220000000a00 */
[----:B------:R-:W-:-:S05]  /*2ad0*/  IMAD R7, R3, 0x100, R4 ;  /* 0x0000010003077824 */ /* 0x000fca00078e0204 */
[----:B------:R-:W-:-:S05]  /*2ae0*/  IADD3 R7, PT, PT, R7, 0x200, RZ ;  /* 0x0000020007077810 */ /* 0x000fca0007ffe0ff */
[----:B0-----:R-:W-:-:S04]  /*2af0*/  IMAD.WIDE.U32 R8, R7, 0x8, R8 ;  /* 0x0000000807087825 */ /* 0x001fc800078e0008 */
[----:B------:R-:W-:-:S05]  /*2b00*/  IMAD.MOV.U32 R7, RZ, RZ, RZ ;  /* 0x000000ffff077224 */ /* 0x000fca00078e00ff */
[----:B------:R2:W-:Y:S02]  /*2b10*/  REDG.E.ADD.64.STRONG.GPU desc[UR20][R8.64+0x400], R6 ;  /* 0x000400060800798e */ /* 0x0005e4000c12e514 */
.L_x_211:
[----:B------:R-:W-:Y:S05]  /*2b20*/  BSYNC.RECONVERGENT B1 ;  /* 0x0000000000017941 */ /* 0x000fea0003800200 */
.L_x_210:
[----:B------:R-:W-:Y:S04]  /*2b30*/  BSSY.RECONVERGENT B1, `(.L_x_212) ;  /* 0x0000009000017945 */ /* 0x000fe80003800200 */
[----:B------:R-:W-:Y:S05]  /*2b40*/  @!P3 BRA `(.L_x_213) ;  /* 0x00000000001cb947 */ /* 0x000fea0003800000 */
[----:B--2---:R-:W2:Y:S01]  /*2b50*/  LDC.64 R6, c[0x0][0x380] ;  /* 0x0000e000ff067b82 */ /* 0x004ea20000000a00 */
[----:B01----:R-:W-:Y:S02]  /*2b60*/  IMAD R9, R3, 0x100, R4 ;  /* 0x0000010003097824 */ /* 0x003fe400078e0204 */
[----:B------:R-:W-:Y:S02]  /*2b70*/  IMAD.MOV.U32 R8, RZ, RZ, R2 ;  /* 0x000000ffff087224 */ /* 0x000fe400078e0002 */
[----:B------:R-:W-:-:S04]  /*2b80*/  VIADD R9, R9, 0x300 ;  /* 0x0000030009097836 */ /* 0x000fc80000000000 */
[----:B--2---:R-:W-:-:S04]  /*2b90*/  IMAD.WIDE.U32 R6, R9, 0x8, R6 ;  /* 0x0000000809067825 */ /* 0x004fc800078e0006 */
[----:B------:R-:W-:-:S05]  /*2ba0*/  IMAD.MOV.U32 R9, RZ, RZ, RZ ;  /* 0x000000ffff097224 */ /* 0x000fca00078e00ff */
[----:B------:R3:W-:Y:S02]  /*2bb0*/  REDG.E.ADD.64.STRONG.GPU desc[UR20][R6.64+0x400], R8 ;  /* 0x000400080600798e */ /* 0x0007e4000c12e514 */
.L_x_213:
[----:B------:R-:W-:Y:S05]  /*2bc0*/  BSYNC.RECONVERGENT B1 ;  /* 0x0000000000017941 */ /* 0x000fea0003800200 */
.L_x_212:
[----:B------:R-:W-:-:S07]  /*2bd0*/  VIADD R3, R3, 0x4 ;  /* 0x0000000403037836 */ /* 0x000fce0000000000 */
.L_x_205:
[----:B------:R-:W-:-:S09]  /*2be0*/  UISETP.NE.AND UP0, UPT, UR25, URZ, UPT ;  /* 0x000000ff1900728c */ /* 0x000fd2000bf05270 */
[----:B------:R-:W-:Y:S05]  /*2bf0*/  BRA.U !UP0, `(.L_x_152) ;  /* 0x00000001089c7547 */ /* 0x000fea000b800000 */
[----:B------:R-:W-:-:S13]  /*2c00*/  ISETP.NE.AND P0, PT, R5, RZ, PT ;  /* 0x000000ff0500720c */ /* 0x000fda0003f05270 */
[----:B------:R-:W-:Y:S05]  /*2c10*/  @!P0 BRA `(.L_x_214) ;  /* 0x0000000000648947 */ /* 0x000fea0003800000 */
[----:B01234-:R-:W-:Y:S01]  /*2c20*/  LEA R6, R3, R0, 0xa ;  /* 0x0000000003067211 */ /* 0x01ffe200078e50ff */
[----:B------:R-:W-:Y:S04]  /*2c30*/  BSSY.RECONVERGENT B1, `(.L_x_215) ;  /* 0x000000c000017945 */ /* 0x000fe80003800200 */
[----:B------:R-:W0:Y:S04]  /*2c40*/  LDS R2, [R6+0x200] ;  /* 0x0002000006027984 */ /* 0x000e280000000800 */
[----:B------:R-:W1:Y:S01]  /*2c50*/  LDS R5, [R6+0x600] ;  /* 0x0006000006057984 */ /* 0x000e620000000800 */
[----:B0-----:R-:W-:-:S02]  /*2c60*/  ISETP.NE.AND P0, PT, R2, RZ, PT ;  /* 0x000000ff0200720c */ /* 0x001fc40003f05270 */
[----:B-1----:R-:W-:-:S11]  /*2c70*/  ISETP.NE.AND P1, PT, R5, RZ, PT ;  /* 0x000000ff0500720c */ /* 0x002fd60003f25270 */
[----:B------:R-:W-:Y:S05]  /*2c80*/  @!P0 BRA `(.L_x_216) ;  /* 0x0000000000188947 */ /* 0x000fea0003800000 */
[----:B------:R-:W0:Y:S01]  /*2c90*/  LDC.64 R6, c[0x0][0x380] ;  /* 0x0000e000ff067b82 */ /* 0x000e220000000a00 */
[----:B------:R-:W-:-:S04]  /*2ca0*/  IMAD R9, R3, 0x100, R4 ;  /* 0x0000010003097824 */ /* 0x000fc800078e0204 */
[----:B0-----:R-:W-:-:S04]  /*2cb0*/  IMAD.WIDE.U32 R8, R9, 0x8, R6 ;  /* 0x0000000809087825 */ /* 0x001fc800078e0006 */
[----:B------:R-:W-:Y:S02]  /*2cc0*/  IMAD.MOV.U32 R6, RZ, RZ, R2 ;  /* 0x000000ffff067224 */ /* 0x000fe400078e0002 */
[----:B------:R-:W-:-:S05]  /*2cd0*/  IMAD.MOV.U32 R7, RZ, RZ, RZ ;  /* 0x000000ffff077224 */ /* 0x000fca00078e00ff */
[----:B------:R0:W-:Y:S02]  /*2ce0*/  REDG.E.ADD.64.STRONG.GPU desc[UR20][R8.64+0x400], R6 ;  /* 0x000400060800798e */ /* 0x0001e4000c12e514 */
.L_x_216:
[----:B------:R-:W-:Y:S05]  /*2cf0*/  BSYNC.RECONVERGENT B1 ;  /* 0x0000000000017941 */ /* 0x000fea0003800200 */
.L_x_215:
[----:B------:R-:W-:Y:S04]  /*2d00*/  BSSY.RECONVERGENT B1, `(.L_x_217) ;  /* 0x0000009000017945 */ /* 0x000fe80003800200 */
[----:B------:R-:W-:Y:S05]  /*2d10*/  @!P1 BRA `(.L_x_218) ;  /* 0x00000000001c9947 */ /* 0x000fea0003800000 */
[----:B0-----:R-:W0:Y:S01]  /*2d20*/  LDC.64 R6, c[0x0][0x380] ;  /* 0x0000e000ff067b82 */ /* 0x001e220000000a00 */
[----:B------:R-:W-:-:S04]  /*2d30*/  IMAD R2, R3, 0x100, R4 ;  /* 0x0000010003027824 */ /* 0x000fc800078e0204 */
[----:B------:R-:W-:-:S04]  /*2d40*/  VIADD R9, R2, 0x100 ;  /* 0x0000010002097836 */ /* 0x000fc80000000000 */
[----:B0-----:R-:W-:-:S04]  /*2d50*/  IMAD.WIDE.U32 R8, R9, 0x8, R6 ;  /* 0x0000000809087825 */ /* 0x001fc800078e0006 */
[----:B------:R-:W-:Y:S02]  /*2d60*/  HFMA2 R7, -RZ, RZ, 0, 0 ;  /* 0x00000000ff077431 */ /* 0x000fe400000001ff */
[----:B------:R-:W-:-:S05]  /*2d70*/  IMAD.MOV.U32 R6, RZ, RZ, R5 ;  /* 0x000000ffff067224 */ /* 0x000fca00078e0005 */
[----:B------:R1:W-:Y:S02]  /*2d80*/  REDG.E.ADD.64.STRONG.GPU desc[UR20][R8.64+0x400], R6 ;  /* 0x000400060800798e */ /* 0x0003e4000c12e514 */
.L_x_218:
[----:B------:R-:W-:Y:S05]  /*2d90*/  BSYNC.RECONVERGENT B1 ;  /* 0x0000000000017941 */ /* 0x000fea0003800200 */
.L_x_217:
[----:B------:R-:W-:-:S07]  /*2da0*/  VIADD R3, R3, 0x2 ;  /* 0x0000000203037836 */ /* 0x000fce0000000000 */
.L_x_214:
[----:B------:R-:W-:-:S09]  /*2db0*/  UISETP.NE.AND UP0, UPT, UR9, URZ, UPT ;  /* 0x000000ff0900728c */ /* 0x000fd2000bf05270 */
[----:B------:R-:W-:Y:S05]  /*2dc0*/  BRA.U !UP0, `(.L_x_152) ;  /* 0x0000000108287547 */ /* 0x000fea000b800000 */
[----:B------:R-:W-:-:S05]  /*2dd0*/  IMAD R2, R3, 0x400, R0 ;  /* 0x0000040003027824 */ /* 0x000fca00078e0200 */
[----:B------:R-:W5:Y:S02]  /*2de0*/  LDS R5, [R2+0x200] ;  /* 0x0002000002057984 */ /* 0x000f640000000800 */
[----:B-----5:R-:W-:-:S13]  /*2df0*/  ISETP.NE.AND P0, PT, R5, RZ, PT ;  /* 0x000000ff0500720c */ /* 0x020fda0003f05270 */
[----:B------:R-:W-:Y:S05]  /*2e00*/  @!P0 BRA `(.L_x_152) ;  /* 0x0000000000188947 */ /* 0x000fea0003800000 */
[----:B01234-:R-:W0:Y:S01]  /*2e10*/  LDC.64 R6, c[0x0][0x380] ;  /* 0x0000e000ff067b82 */ /* 0x01fe220000000a00 */
[----:B------:R-:W-:-:S04]  /*2e20*/  IMAD R3, R3, 0x100, R4 ;  /* 0x0000010003037824 */ /* 0x000fc800078e0204 */
[----:B0-----:R-:W-:-:S04]  /*2e30*/  IMAD.WIDE.U32 R2, R3, 0x8, R6 ;  /* 0x0000000803027825 */ /* 0x001fc800078e0006 */
[----:B------:R-:W-:Y:S02]  /*2e40*/  IMAD.MOV.U32 R6, RZ, RZ, R5 ;  /* 0x000000ffff067224 */ /* 0x000fe400078e0005 */
[----:B------:R-:W-:-:S05]  /*2e50*/  IMAD.MOV.U32 R7, RZ, RZ, RZ ;  /* 0x000000ffff077224 */ /* 0x000fca00078e00ff */
[----:B------:R0:W-:Y:S02]  /*2e60*/  REDG.E.ADD.64.STRONG.GPU desc[UR20][R2.64+0x400], R6 ;  /* 0x000400060200798e */ /* 0x0001e4000c12e514 */
.L_x_152:
[----:B------:R-:W-:Y:S05]  /*2e70*/  BSYNC.RECONVERGENT B0 ;  /* 0x0000000000007941 */ /* 0x000fea0003800200 */
.L_x_151:
[----:B------:R-:W-:Y:S01]  /*2e80*/  BAR.SYNC.DEFER_BLOCKING 0x0 ;  /* 0x0000000000007b1d */ /* 0x000fe20000010000 */
[----:B------:R-:W-:-:S04]  /*2e90*/  UIADD3 UR6, UP0, UPT, UR6, 0x1, URZ ;  /* 0x0000000106067890 */ /* 0x000fc8000ff1e0ff */
[----:B------:R-:W-:Y:S02]  /*2ea0*/  UIADD3.X UR7, UPT, UPT, URZ, UR7, URZ, UP0, !UPT ;  /* 0x00000007ff077290 */ /* 0x000fe400087fe4ff */
[----:B------:R-:W-:-:S04]  /*2eb0*/  UISETP.NE.U32.AND UP0, UPT, UR6, UR11, UPT ;  /* 0x0000000b0600728c */ /* 0x000fc8000bf05070 */
[----:B------:R-:W-:-:S09]  /*2ec0*/  UISETP.NE.AND.EX UP0, UPT, UR7, UR12, UPT, UP0 ;  /* 0x0000000c0700728c */ /* 0x000fd2000bf05300 */
[----:B------:R-:W-:Y:S05]  /*2ed0*/  BRA.U UP0, `(.L_x_219) ;  /* 0xffffffd100f07547 */ /* 0x000fea000b83ffff */
[----:B------:R-:W-:Y:S05]  /*2ee0*/  EXIT ;  /* 0x000000000000794d */ /* 0x000fea0003800000 */
.L_x_220:
        /* <DEDUP_REMOVED lines=9> */
.L_x_1543:


//--------------------- .text._ZN3cub18CUB_300001_SM_10006detail10radix_sort31DeviceRadixSortSingleTileKernelINS1_5radix10policy_hubIiiyE10Policy1000ELNS0_9SortOrderE0EiiyNS1_21identity_decomposer_tEEEvPKT1_PSA_PKT2_PSE_T3_iiT4_ --------------------------
	.section	.text._ZN3cub18CUB_300001_SM_10006detail10radix_sort31DeviceRadixSortSingleTileKernelINS1_5radix10policy_hubIiiyE10Policy1000ELNS0_9SortOrderE0EiiyNS1_21identity_decomposer_tEEEvPKT1_PSA_PKT2_PSE_T3_iiT4_,"ax",@progbits
	.align	128
        .global         _ZN3cub18CUB_300001_SM_10006detail10radix_sort31DeviceRadixSortSingleTileKernelINS1_5radix10policy_hubIiiyE10Policy1000ELNS0_9SortOrderE0EiiyNS1_21identity_decomposer_tEEEvPKT1_PSA_PKT2_PSE_T3_iiT4_
        .type           _ZN3cub18CUB_300001_SM_10006detail10radix_sort31DeviceRadixSortSingleTileKernelINS1_5radix10policy_hubIiiyE10Policy1000ELNS0_9SortOrderE0EiiyNS1_21identity_decomposer_tEEEvPKT1_PSA_PKT2_PSE_T3_iiT4_,@function
        .size           _ZN3cub18CUB_300001_SM_10006detail10radix_sort31DeviceRadixSortSingleTileKernelINS1_5radix10policy_hubIiiyE10Policy1000ELNS0_9SortOrderE0EiiyNS1_21identity_decomposer_tEEEvPKT1_PSA_PKT2_PSE_T3_iiT4_,(.L_x_1544 - _ZN3cub18CUB_300001_SM_10006detail10radix_sort31DeviceRadixSortSingleTileKernelINS1_5radix10policy_hubIiiyE10Policy1000ELNS0_9SortOrderE0EiiyNS1_21identity_decomposer_tEEEvPKT1_PSA_PKT2_PSE_T3_iiT4_)
        .other          _ZN3cub18CUB_300001_SM_10006detail10radix_sort31DeviceRadixSortSingleTileKernelINS1_5radix10policy_hubIiiyE10Policy1000ELNS0_9SortOrderE0EiiyNS1_21identity_decomposer_tEEEvPKT1_PSA_PKT2_PSE_T3_iiT4_,@"STO_CUDA_ENTRY STV_DEFAULT"
_ZN3cub18CUB_300001_SM_10006detail10radix_sort31DeviceRadixSortSingleTileKernelINS1_5radix10policy_hubIiiyE10Policy1000ELNS0_9SortOrderE0EiiyNS1_21identity_decomposer_tEEEvPKT1_PSA_PKT2_PSE_T3_iiT4_:
.text._ZN3cub18CUB_300001_SM_10006detail10radix_sort31DeviceRadixSortSingleTileKernelINS1_5radix10policy_hubIiiyE10Policy1000ELNS0_9SortOrderE0EiiyNS1_21identity_decomposer_tEEEvPKT1_PSA_PKT2_PSE_T3_iiT4_:
[----:B------:R-:W-:Y:S01]  /*0000*/  LDC R1, c[0x0][0x37c] ;  /* 0x0000df00ff017b82 */ /* 0x000fe20000000800 */
[----:B------:R-:W0:Y:S01]  /*0010*/  S2R R0, SR_TID.X ;  /* 0x0000000000007919 */ /* 0x000e220000002100 */
[----:B------:R-:W1:Y:S06]  /*0020*/  LDCU UR4, c[0x0][0x3a0] ;  /* 0x00007400ff0477ac */ /* 0x000e6c0008000800 */
[----:B------:R-:W2:Y:S01]  /*0030*/  LDC.64 R6, c[0x0][0x380] ;  /* 0x0000e000ff067b82 */ /* 0x000ea20000000a00 */
[----:B------:R-:W3:Y:S01]  /*0040*/  LDCU.64 UR8, c[0x0][0x358] ;  /* 0x00006b00ff0877ac */ /* 0x000ee20008000a00 */
[----:B------:R-:W4:Y:S01]  /*0050*/  LDCU UR10, c[0x0][0x3ac] ;  /* 0x00007580ff0a77ac */ /* 0x000f220008000800 */
[----:B0-----:R-:W-:-:S04]  /*0060*/  IMAD R9, R0, 0x13, RZ ;  /* 0x0000001300097824 */ /* 0x001fc800078e02ff */
[C---:B------:R-:W-:Y:S01]  /*0070*/  VIADD R4, R9.reuse, 0x1 ;  /* 0x0000000109047836 */ /* 0x040fe20000000000 */
[C---:B-1----:R-:W-:Y:S01]  /*0080*/  ISETP.GE.AND P6, PT, R9.reuse, UR4, PT ;  /* 0x0000000409007c0c */ /* 0x042fe2000bfc6270 */
[C---:B------:R-:W-:Y:S02]  /*0090*/  VIADD R8, R9.reuse, 0x5 ;  /* 0x0000000509087836 */ /* 0x040fe40000000000 */
[C---:B--2---:R-:W-:Y:S01]  /*00a0*/  IMAD.WIDE.U32 R6, R9.reuse, 0x4, R6 ;  /* 0x0000000409067825 */ /* 0x044fe200078e0006 */
[----:B------:R-:W-:Y:S02]  /*00b0*/  ISETP.GE.AND P5, PT, R4, UR4, PT ;  /* 0x0000000404007c0c */ /* 0x000fe4000bfa6270 */
[----:B------:R-:W-:Y:S01]  /*00c0*/  ISETP.GE.AND P1, PT, R8, UR4, PT ;  /* 0x0000000408007c0c */ /* 0x000fe2000bf26270 */
[C---:B------:R-:W-:Y:S01]  /*00d0*/  VIADD R5, R9.reuse, 0x2 ;  /* 0x0000000209057836 */ /* 0x040fe20000000000 */
[----:B------:R-:W-:Y:S01]  /*00e0*/  P2R R46, PR, RZ, 0x20 ;  /* 0x00000020ff2e7803 */ /* 0x000fe20000000000 */
[C---:B------:R-:W-:Y:S01]  /*00f0*/  VIADD R10, R9.reuse, 0x6 ;  /* 0x00000006090a7836 */ /* 0x040fe20000000000 */
[----:B------:R-:W-:Y:S01]  /*0100*/  P2R R49, PR, RZ, 0x2 ;  /* 0x00000002ff317803 */ /* 0x000fe20000000000 */
[----:B------:R-:W-:Y:S01]  /*0110*/  VIADD R4, R9, 0x3 ;  /* 0x0000000309047836 */ /* 0x000fe20000000000 */
[----:B------:R-:W-:Y:S01]  /*0120*/  ISETP.GE.AND P4, PT, R5, UR4, PT ;  /* 0x0000000405007c0c */ /* 0x000fe2000bf86270 */
[C---:B------:R-:W-:Y:S01]  /*0130*/  VIADD R5, R9.reuse, 0x4 ;  /* 0x0000000409057836 */ /* 0x040fe20000000000 */
[----:B------:R-:W-:Y:S01]  /*0140*/  ISETP.GE.AND P0, PT, R10, UR4, PT ;  /* 0x000000040a007c0c */ /* 0x000fe2000bf06270 */
[----:B------:R-:W-:Y:S01]  /*0150*/  VIADD R29, R9, 0x9 ;  /* 0x00000009091d7836 */ /* 0x000fe20000000000 */
[----:B------:R-:W-:Y:S01]  /*0160*/  ISETP.GE.AND P3, PT, R4, UR4, PT ;  /* 0x0000000404007c0c */ /* 0x000fe2000bf66270 */
[----:B---3--:R-:W2:Y:S01]  /*0170*/  @!P5 LDG.E R8, desc[UR8][R6.64+0x4] ;  /* 0x000004080608d981 */ /* 0x008ea2000c1e1900 */
[----:B------:R-:W-:Y:S01]  /*0180*/  ISETP.GE.AND P2, PT, R5, UR4, PT ;  /* 0x0000000405007c0c */ /* 0x000fe2000bf46270 */
[C---:B------:R-:W-:Y:S01]  /*0190*/  VIADD R4, R9.reuse, 0x7 ;  /* 0x0000000709047836 */ /* 0x040fe20000000000 */
[----:B------:R-:W-:Y:S01]  /*01a0*/  P2R R50, PR, RZ, 0x1 ;  /* 0x00000001ff327803 */ /* 0x000fe20000000000 */
[----:B------:R-:W3:Y:S01]  /*01b0*/  @!P1 LDG.E R35, desc[UR8][R6.64+0x14] ;  /* 0x0000140806239981 */ /* 0x000ee2000c1e1900 */
[C---:B------:R-:W-:Y:S01]  /*01c0*/  VIADD R5, R9.reuse, 0x8 ;  /* 0x0000000809057836 */ /* 0x040fe20000000000 */
[----:B------:R-:W-:Y:S01]  /*01d0*/  P2R R47, PR, RZ, 0x8 ;  /* 0x00000008ff2f7803 */ /* 0x000fe20000000000 */
[C---:B------:R-:W-:Y:S01]  /*01e0*/  VIADD R30, R9.reuse, 0xa ;  /* 0x0000000a091e7836 */ /* 0x040fe20000000000 */
[----:B------:R-:W4:Y:S01]  /*01f0*/  @!P4 LDG.E R10, desc[UR8][R6.64+0x8] ;  /* 0x00000808060ac981 */ /* 0x000f22000c1e1900 */
[C---:B------:R-:W-:Y:S01]  /*0200*/  VIADD R31, R9.reuse, 0xb ;  /* 0x0000000b091f7836 */ /* 0x040fe20000000000 */
[----:B------:R-:W-:Y:S01]  /*0210*/  P2R R48, PR, RZ, 0x4 ;  /* 0x00000004ff307803 */ /* 0x000fe20000000000 */
[C---:B------:R-:W-:Y:S01]  /*0220*/  VIADD R32, R9.reuse, 0xc ;  /* 0x0000000c09207836 */ /* 0x040fe20000000000 */
[----:B------:R-:W3:Y:S01]  /*0230*/  @!P3 LDG.E R11, desc[UR8][R6.64+0xc] ;  /* 0x00000c08060bb981 */ /* 0x000ee2000c1e1900 */
[----:B------:R-:W-:Y:S01]  /*0240*/  VIADD R33, R9, 0x10 ;  /* 0x0000001009217836 */ /* 0x000fe20000000000 */
[----:B------:R-:W-:-:S02]  /*0250*/  P2R R45, PR, RZ, 0x10 ;  /* 0x00000010ff2d7803 */ /* 0x000fc40000000000 */
[----:B------:R-:W3:Y:S04]  /*0260*/  @!P2 LDG.E R34, desc[UR8][R6.64+0x10] ;  /* 0x000010080622a981 */ /* 0x000ee8000c1e1900 */
[----:B------:R-:W3:Y:S01]  /*0270*/  @!P0 LDG.E R36, desc[UR8][R6.64+0x18] ;  /* 0x0000180806248981 */ /* 0x000ee2000c1e1900 */
[----:B------:R-:W-:-:S03]  /*0280*/  ISETP.GE.AND P0, PT, R4, UR4, PT ;  /* 0x0000000404007c0c */ /* 0x000fc6000bf06270 */
[----:B------:R-:W3:Y:S01]  /*0290*/  @!P6 LDG.E R61, desc[UR8][R6.64] ;  /* 0x00000008063de981 */ /* 0x000ee2000c1e1900 */
[----:B------:R-:W-:-:S09]  /*02a0*/  P2R R51, PR, RZ, 0x1 ;  /* 0x00000001ff337803 */ /* 0x000fd20000000000 */
[----:B------:R-:W3:Y:S01]  /*02b0*/  @!P0 LDG.E R37, desc[UR8][R6.64+0x1c] ;  /* 0x00001c0806258981 */ /* 0x000ee2000c1e1900 */
[----:B------:R-:W-:Y:S02]  /*02c0*/  ISETP.GE.AND P0, PT, R5, UR4, PT ;  /* 0x0000000405007c0c */ /* 0x000fe4000bf06270 */
[----:B------:R-:W0:Y:S02]  /*02d0*/  LDC.64 R4, c[0x0][0x390] ;  /* 0x0000e400ff047b82 */ /* 0x000e240000000a00 */
[----:B------:R-:W-:-:S09]  /*02e0*/  P2R R52, PR, RZ, 0x1 ;  /* 0x00000001ff347803 */ /* 0x000fd20000000000 */
[----:B------:R-:W3:Y:S01]  /*02f0*/  @!P0 LDG.E R38, desc[UR8][R6.64+0x20] ;  /* 0x0000200806268981 */ /* 0x000ee2000c1e1900 */
[----:B------:R-:W-:-:S04]  /*0300*/  ISETP.GE.AND P0, PT, R29, UR4, PT ;  /* 0x000000041d007c0c */ /* 0x000fc8000bf06270 */
[----:B------:R-:W-:-:S09]  /*0310*/  P2R R53, PR, RZ, 0x1 ;  /* 0x00000001ff357803 */ /* 0x000fd20000000000 */
[----:B------:R-:W3:Y:S01]  /*0320*/  @!P0 LDG.E R39, desc[UR8][R6.64+0x24] ;  /* 0x0000240806278981 */ /* 0x000ee2000c1e1900 */
[----:B------:R-:W-:Y:S01]  /*0330*/  ISETP.GE.AND P0, PT, R30, UR4, PT ;  /* 0x000000041e007c0c */ /* 0x000fe2000bf06270 */
[----:B------:R-:W-:-:S05]  /*0340*/  VIADD R30, R9, 0xd ;  /* 0x0000000d091e7836 */ /* 0x000fca0000000000 */
[----:B------:R-:W-:Y:S02]  /*0350*/  ISETP.GE.AND P1, PT, R30, UR4, PT ;  /* 0x000000041e007c0c */ /* 0x000fe4000bf26270 */
[----:B------:R-:W-:Y:S02]  /*0360*/  P2R R54, PR, RZ, 0x1 ;  /* 0x00000001ff367803 */ /* 0x000fe40000000000 */
[----:B------:R-:W-:-:S03]  /*0370*/  P2R R58, PR, RZ, 0x2 ;  /* 0x00000002ff3a7803 */ /* 0x000fc60000000000 */
[----:B------:R-:W3:Y:S01]  /*0380*/  @!P0 LDG.E R40, desc[UR8][R6.64+0x28] ;  /* 0x0000280806288981 */ /* 0x000ee2000c1e1900 */
[----:B------:R-:W-:-:S05]  /*0390*/  ISETP.GE.AND P0, PT, R31, UR4, PT ;  /* 0x000000041f007c0c */ /* 0x000fca000bf06270 */
[----:B------:R-:W3:Y:S01]  /*03a0*/  @!P1 LDG.E R62, desc[UR8][R6.64+0x34] ;  /* 0x00003408063e9981 */ /* 0x000ee2000c1e1900 */
[----:B------:R-:W-:-:S04]  /*03b0*/  ISETP.NE.AND P1, PT, R54, RZ, PT ;  /* 0x000000ff3600720c */ /* 0x000fc80003f25270 */
[----:B------:R-:W-:Y:S02]  /*03c0*/  P2R R57, PR, RZ, 0x2 ;  /* 0x00000002ff397803 */ /* 0x000fe40000000000 */
[----:B------:R-:W-:Y:S01]  /*03d0*/  ISETP.NE.AND P1, PT, R53, RZ, PT ;  /* 0x000000ff3500720c */ /* 0x000fe20003f25270 */
[----:B------:R-:W3:Y:S03]  /*03e0*/  @!P0 LDG.E R41, desc[UR8][R6.64+0x2c] ;  /* 0x00002c0806298981 */ /* 0x000ee6000c1e1900 */
[----:B------:R-:W-:Y:S02]  /*03f0*/  P2R R56, PR, RZ, 0x2 ;  /* 0x00000002ff387803 */ /* 0x000fe40000000000 */
[----:B------:R-:W-:Y:S02]  /*0400*/  ISETP.NE.AND P1, PT, R52, RZ, PT ;  /* 0x000000ff3400720c */ /* 0x000fe40003f25270 */
[----:B------:R-:W-:-:S02]  /*0410*/  P2R R60, PR, RZ, 0x1 ;  /* 0x00000001ff3c7803 */ /* 0x000fc40000000000 */
[----:B------:R-:W-:Y:S02]  /*0420*/  P2R R55, PR, RZ, 0x2 ;  /* 0x00000002ff377803 */ /* 0x000fe40000000000 */
[----:B------:R-:W-:Y:S02]  /*0430*/  ISETP.GE.AND P0, PT, R32, UR4, PT ;  /* 0x0000000420007c0c */ /* 0x000fe4000bf06270 */
[----:B------:R-:W-:Y:S01]  /*0440*/  ISETP.NE.AND P1, PT, R51, RZ, PT ;  /* 0x000000ff3300720c */ /* 0x000fe20003f25270 */
[----:B------:R-:W-:-:S03]  /*0450*/  VIADD R32, R9, 0xf ;  /* 0x0000000f09207836 */ /* 0x000fc60000000000 */
[----:B------:R-:W-:Y:S02]  /*0460*/  P2R R54, PR, RZ, 0x2 ;  /* 0x00000002ff367803 */ /* 0x000fe40000000000 */
[----:B------:R-:W-:Y:S02]  /*0470*/  ISETP.NE.AND P1, PT, R50, RZ, PT ;  /* 0x000000ff3200720c */ /* 0x000fe40003f25270 */
[----:B------:R-:W-:Y:S02]  /*0480*/  ISETP.GE.AND P3, PT, R32, UR4, PT ;  /* 0x0000000420007c0c */ /* 0x000fe4000bf66270 */
[----:B------:R-:W-:Y:S01]  /*0490*/  P2R R53, PR, RZ, 0x2 ;  /* 0x00000002ff357803 */ /* 0x000fe20000000000 */
[----:B------:R-:W3:Y:S01]  /*04a0*/  @!P0 LDG.E R42, desc[UR8][R6.64+0x30] ;  /* 0x00003008062a8981 */ /* 0x000ee2000c1e1900 */
[----:B------:R-:W-:Y:S01]  /*04b0*/  ISETP.NE.AND P1, PT, R49, RZ, PT ;  /* 0x000000ff3100720c */ /* 0x000fe20003f25270 */
[----:B------:R-:W-:-:S03]  /*04c0*/  VIADD R31, R9, 0xe ;  /* 0x0000000e091f7836 */ /* 0x000fc60000000000 */
[----:B------:R-:W-:Y:S01]  /*04d0*/  P2R R51, PR, RZ, 0x2 ;  /* 0x00000002ff337803 */ /* 0x000fe20000000000 */
[C---:B------:R-:W-:Y:S01]  /*04e0*/  VIADD R43, R9.reuse, 0x11 ;  /* 0x00000011092b7836 */ /* 0x040fe20000000000 */
[----:B------:R-:W-:Y:S01]  /*04f0*/  ISETP.NE.AND P1, PT, R48, RZ, PT ;  /* 0x000000ff3000720c */ /* 0x000fe20003f25270 */
[----:B------:R-:W-:Y:S01]  /*0500*/  VIADD R44, R9, 0x12 ;  /* 0x00000012092c7836 */ /* 0x000fe20000000000 */
[----:B------:R-:W-:Y:S02]  /*0510*/  ISETP.GE.AND P2, PT, R31, UR4, PT ;  /* 0x000000041f007c0c */ /* 0x000fe4000bf46270 */
[----:B------:R-:W-:Y:S02]  /*0520*/  P2R R49, PR, RZ, 0x2 ;  /* 0x00000002ff317803 */ /* 0x000fe40000000000 */
[----:B------:R-:W-:Y:S02]  /*0530*/  ISETP.NE.AND P1, PT, R47, RZ, PT ;  /* 0x000000ff2f00720c */ /* 0x000fe40003f25270 */
[----:B------:R-:W-:Y:S01]  /*0540*/  ISETP.GE.AND P4, PT, R33, UR4, PT ;  /* 0x0000000421007c0c */ /* 0x000fe2000bf86270 */
[----:B------:R-:W3:Y:S01]  /*0550*/  @!P3 LDG.E R47, desc[UR8][R6.64+0x3c] ;  /* 0x00003c08062fb981 */ /* 0x000ee2000c1e1900 */
[----:B------:R-:W-:-:S02]  /*0560*/  ISETP.GE.AND P5, PT, R43, UR4, PT ;  /* 0x000000042b007c0c */ /* 0x000fc4000bfa6270 */
[----:B------:R-:W-:Y:S02]  /*0570*/  ISETP.GE.AND P6, PT, R44, UR4, PT ;  /* 0x000000042c007c0c */ /* 0x000fe4000bfc6270 */
[----:B------:R-:W-:Y:S02]  /*0580*/  P2R R48, PR, RZ, 0x2 ;  /* 0x00000002ff307803 */ /* 0x000fe40000000000 */
[----:B------:R-:W-:-:S04]  /*0590*/  ISETP.NE.AND P1, PT, R45, RZ, PT ;  /* 0x000000ff2d00720c */ /* 0x000fc80003f25270 */
[----:B------:R-:W-:Y:S01]  /*05a0*/  P2R R45, PR, RZ, 0x2 ;  /* 0x00000002ff2d7803 */ /* 0x000fe20000000000 */
[----:B0-----:R-:W-:Y:S01]  /*05b0*/  IMAD.WIDE.U32 R4, R9, 0x4, R4 ;  /* 0x0000000409047825 */ /* 0x001fe200078e0004 */
[----:B------:R-:W-:Y:S01]  /*05c0*/  ISETP.NE.AND P1, PT, R46, RZ, PT ;  /* 0x000000ff2e00720c */ /* 0x000fe20003f25270 */
[----:B------:R-:W3:Y:S01]  /*05d0*/  @!P4 LDG.E R50, desc[UR8][R6.64+0x40] ;  /* 0x000040080632c981 */ /* 0x000ee2000c1e1900 */
[----:B------:R-:W-:-:S03]  /*05e0*/  P2R R59, PR, RZ, 0x1 ;  /* 0x00000001ff3b7803 */ /* 0x000fc60000000000 */
[----:B------:R-:W3:Y:S01]  /*05f0*/  @!P2 LDG.E R46, desc[UR8][R6.64+0x38] ;  /* 0x00003808062ea981 */ /* 0x000ee2000c1e1900 */
[----:B------:R-:W-:Y:S01]  /*0600*/  ISETP.GE.AND P0, PT, R9, UR4, PT ;  /* 0x0000000409007c0c */ /* 0x000fe2000bf06270 */
[----:B------:R-:W-:Y:S01]  /*0610*/  IMAD.MOV.U32 R30, RZ, RZ, -0x1 ;  /* 0xffffffffff1e7424 */ /* 0x000fe200078e00ff */
[----:B------:R-:W0:Y:S01]  /*0620*/  S2UR UR6, SR_CgaCtaId ;  /* 0x00000000000679c3 */ /* 0x000e220000008800 */
[----:B------:R-:W3:Y:S01]  /*0630*/  @!P5 LDG.E R9, desc[UR8][R6.64+0x44] ;  /* 0x000044080609d981 */ /* 0x000ee2000c1e1900 */
[----:B------:R-:W-:Y:S01]  /*0640*/  IMAD.MOV.U32 R31, RZ, RZ, -0x1 ;  /* 0xffffffffff1f7424 */ /* 0x000fe200078e00ff */
[----:B------:R-:W1:Y:S02]  /*0650*/  LDCU.64 UR4, c[0x0][0x3a8] ;  /* 0x00007500ff0477ac */ /* 0x000e640008000a00 */
[----:B------:R-:W3:Y:S03]  /*0660*/  @!P6 LDG.E R52, desc[UR8][R6.64+0x48] ;  /* 0x000048080634e981 */ /* 0x000ee6000c1e1900 */
[----:B------:R-:W-:Y:S06]  /*0670*/  BAR.SYNC.DEFER_BLOCKING 0x0 ;  /* 0x0000000000007b1d */ /* 0x000fec0000010000 */
[----:B------:R0:W5:Y:S01]  /*0680*/  @!P1 LDG.E R3, desc[UR8][R4.64+0x4] ;  /* 0x0000040804039981 */ /* 0x000162000c1e1900 */
[----:B------:R-:W-:-:S02]  /*0690*/  IMAD.MOV.U32 R32, RZ, RZ, -0x1 ;  /* 0xffffffffff207424 */ /* 0x000fc400078e00ff */
[----:B------:R-:W-:Y:S01]  /*06a0*/  IMAD.MOV.U32 R33, RZ, RZ, -0x1 ;  /* 0xffffffffff217424 */ /* 0x000fe200078e00ff */
[----:B------:R0:W5:Y:S01]  /*06b0*/  @!P0 LDG.E R2, desc[UR8][R4.64] ;  /* 0x0000000804028981 */ /* 0x000162000c1e1900 */
[----:B--2---:R-:W-:Y:S01]  /*06c0*/  @!P1 LOP3.LUT R30, R8, 0x80000000, RZ, 0x3c, !PT ;  /* 0x80000000081e9812 */ /* 0x004fe200078e3cff */
[----:B------:R-:W-:Y:S01]  /*06d0*/  IMAD.MOV.U32 R29, RZ, RZ, -0x1 ;  /* 0xffffffffff1d7424 */ /* 0x000fe200078e00ff */
[----:B------:R-:W-:Y:S01]  /*06e0*/  ISETP.NE.AND P1, PT, R45, RZ, PT ;  /* 0x000000ff2d00720c */ /* 0x000fe20003f25270 */
[----:B------:R2:W5:Y:S01]  /*06f0*/  @!P2 LDG.E R24, desc[UR8][R4.64+0x38] ;  /* 0x000038080418a981 */ /* 0x000562000c1e1900 */
[----:B-1----:R-:W-:-:S03]  /*0700*/  UIADD3 UR7, UPT, UPT, UR4, 0x6, URZ ;  /* 0x0000000604077890 */ /* 0x002fc6000fffe0ff */
[----:B------:R2:W5:Y:S01]  /*0710*/  @!P3 LDG.E R25, desc[UR8][R4.64+0x3c] ;  /* 0x00003c080419b981 */ /* 0x000562000c1e1900 */
[----:B------:R-:W-:-:S03]  /*0720*/  UIADD3 UR5, UPT, UPT, -UR4, UR5, URZ ;  /* 0x0000000504057290 */ /* 0x000fc6000fffe1ff */
[----:B------:R2:W5:Y:S04]  /*0730*/  @!P4 LDG.E R26, desc[UR8][R4.64+0x40] ;  /* 0x00004008041ac981 */ /* 0x000568000c1e1900 */
[----:B----4-:R-:W-:Y:S01]  /*0740*/  @!P1 LOP3.LUT R31, R10, 0x80000000, RZ, 0x3c, !PT ;  /* 0x800000000a1f9812 */ /* 0x010fe200078e3cff */
[----:B------:R2:W5:Y:S01]  /*0750*/  @!P1 LDG.E R12, desc[UR8][R4.64+0x8] ;  /* 0x00000808040c9981 */ /* 0x000562000c1e1900 */
[----:B------:R-:W-:-:S03]  /*0760*/  ISETP.NE.AND P1, PT, R48, RZ, PT ;  /* 0x000000ff3000720c */ /* 0x000fc60003f25270 */
[----:B------:R2:W5:Y:S04]  /*0770*/  @!P5 LDG.E R27, desc[UR8][R4.64+0x44] ;  /* 0x00004408041bd981 */ /* 0x000568000c1e1900 */
[----:B------:R2:W5:Y:S06]  /*0780*/  @!P6 LDG.E R28, desc[UR8][R4.64+0x48] ;  /* 0x00004808041ce981 */ /* 0x00056c000c1e1900 */
[----:B---3--:R-:W-:Y:S01]  /*0790*/  @!P1 LOP3.LUT R32, R11, 0x80000000, RZ, 0x3c, !PT ;  /* 0x800000000b209812 */ /* 0x008fe200078e3cff */
[----:B------:R2:W5:Y:S01]  /*07a0*/  @!P1 LDG.E R13, desc[UR8][R4.64+0xc] ;  /* 0x00000c08040d9981 */ /* 0x000562000c1e1900 */
[----:B------:R-:W-:-:S13]  /*07b0*/  ISETP.NE.AND P1, PT, R49, RZ, PT ;  /* 0x000000ff3100720c */ /* 0x000fda0003f25270 */
[----:B------:R-:W-:Y:S01]  /*07c0*/  @!P1 LOP3.LUT R33, R34, 0x80000000, RZ, 0x3c, !PT ;  /* 0x8000000022219812 */ /* 0x000fe200078e3cff */
[----:B------:R2:W5:Y:S01]  /*07d0*/  @!P1 LDG.E R14, desc[UR8][R4.64+0x10] ;  /* 0x00001008040e9981 */ /* 0x000562000c1e1900 */
[----:B------:R-:W-:Y:S01]  /*07e0*/  ISETP.NE.AND P1, PT, R51, RZ, PT ;  /* 0x000000ff3300720c */ /* 0x000fe20003f25270 */
[----:B------:R-:W-:-:S12]  /*07f0*/  IMAD.MOV.U32 R34, RZ, RZ, -0x1 ;  /* 0xffffffffff227424 */ /* 0x000fd800078e00ff */
        /* <DEDUP_REMOVED lines=15> */
[----:B------:R-:W-:Y:S01]  /*08f0*/  IMAD.MOV.U32 R38, RZ, RZ, -0x1 ;  /* 0xffffffffff267424 */ /* 0x000fe200078e00ff */
[----:B------:R-:W-:Y:S02]  /*0900*/  @!P0 LOP3.LUT R29, R61, 0x80000000, RZ, 0x3c, !PT ;  /* 0x800000003d1d8812 */ /* 0x000fe400078e3cff */
[----:B------:R-:W-:-:S09]  /*0910*/  ISETP.NE.AND P0, PT, R60, RZ, PT ;  /* 0x000000ff3c00720c */ /* 0x000fd20003f05270 */
[----:B------:R-:W-:Y:S01]  /*0920*/  @!P1 LOP3.LUT R38, R39, 0x80000000, RZ, 0x3c, !PT ;  /* 0x8000000027269812 */ /* 0x000fe200078e3cff */
[----:B------:R2:W5:Y:S01]  /*0930*/  @!P1 LDG.E R19, desc[UR8][R4.64+0x24] ;  /* 0x0000240804139981 */ /* 0x000562000c1e1900 */
[----:B------:R-:W-:Y:S01]  /*0940*/  ISETP.NE.AND P1, PT, R57, RZ, PT ;  /* 0x000000ff3900720c */ /* 0x000fe20003f25270 */
[----:B------:R-:W-:Y:S02]  /*0950*/  IMAD.MOV.U32 R39, RZ, RZ, -0x1 ;  /* 0xffffffffff277424 */ /* 0x000fe400078e00ff */
[----:B------:R2:W5:Y:S10]  /*0960*/  @!P0 LDG.E R21, desc[UR8][R4.64+0x2c] ;  /* 0x00002c0804158981 */ /* 0x000574000c1e1900 */
[----:B------:R-:W-:Y:S01]  /*0970*/  @!P1 LOP3.LUT R39, R40, 0x80000000, RZ, 0x3c, !PT ;  /* 0x8000000028279812 */ /* 0x000fe200078e3cff */
[----:B------:R-:W-:Y:S01]  /*0980*/  IMAD.MOV.U32 R40, RZ, RZ, -0x1 ;  /* 0xffffffffff287424 */ /* 0x000fe200078e00ff */
[----:B------:R2:W5:Y:S01]  /*0990*/  @!P1 LDG.E R20, desc[UR8][R4.64+0x28] ;  /* 0x0000280804149981 */ /* 0x000562000c1e1900 */
[----:B------:R-:W-:-:S02]  /*09a0*/  @!P0 LOP3.LUT R40, R41, 0x80000000, RZ, 0x3c, !PT ;  /* 0x8000000029288812 */ /* 0x000fc400078e3cff */
[----:B------:R-:W-:Y:S02]  /*09b0*/  ISETP.NE.AND P1, PT, R58, RZ, PT ;  /* 0x000000ff3a00720c */ /* 0x000fe40003f25270 */
[----:B------:R-:W-:Y:S01]  /*09c0*/  ISETP.NE.AND P0, PT, R59, RZ, PT ;  /* 0x000000ff3b00720c */ /* 0x000fe20003f05270 */
[----:B------:R-:W-:Y:S01]  /*09d0*/  IMAD.MOV.U32 R41, RZ, RZ, -0x1 ;  /* 0xffffffffff297424 */ /* 0x000fe200078e00ff */
[----:B------:R-:W-:Y:S02]  /*09e0*/  UMOV UR4, 0x400 ;  /* 0x0000040000047882 */ /* 0x000fe40000000000 */
[----:B0-----:R-:W-:-:S07]  /*09f0*/  ULEA UR4, UR6, UR4, 0x18 ;  /* 0x0000000406047291 */ /* 0x001fce000f8ec0ff */
[----:B------:R2:W5:Y:S02]  /*0a00*/  @!P1 LDG.E R23, desc[UR8][R4.64+0x34] ;  /* 0x0000340804179981 */ /* 0x000564000c1e1900 */
[----:B------:R-:W-:Y:S02]  /*0a10*/  @!P0 LOP3.LUT R41, R42, 0x80000000, RZ, 0x3c, !PT ;  /* 0x800000002a298812 */ /* 0x000fe400078e3cff */
[----:B------:R2:W5:Y:S01]  /*0a20*/  @!P0 LDG.E R22, desc[UR8][R4.64+0x30] ;  /* 0x0000300804168981 */ /* 0x000562000c1e1900 */
[----:B------:R-:W0:Y:S01]  /*0a30*/  S2R R42, SR_LANEID ;  /* 0x00000000002a7919 */ /* 0x000e220000000000 */
[----:B------:R-:W-:Y:S01]  /*0a40*/  IMAD.MOV.U32 R45, RZ, RZ, -0x1 ;  /* 0xffffffffff2d7424 */ /* 0x000fe200078e00ff */
[----:B------:R-:W-:Y:S02]  /*0a50*/  @!P3 LOP3.LUT R45, R47, 0x80000000, RZ, 0x3c, !PT ;  /* 0x800000002f2db812 */ /* 0x000fe400078e3cff */
[----:B------:R-:W-:Y:S01]  /*0a60*/  LEA R47, R0, UR4, 0x2 ;  /* 0x00000004002f7c11 */ /* 0x000fe2000f8e10ff */
[----:B------:R-:W-:Y:S01]  /*0a70*/  IMAD.MOV.U32 R44, RZ, RZ, -0x1 ;  /* 0xffffffffff2c7424 */ /* 0x000fe200078e00ff */
[----:B------:R-:W-:-:S02]  /*0a80*/  SHF.R.U32.HI R124, RZ, 0x5, R0 ;  /* 0x00000005ff7c7819 */ /* 0x000fc40000011600 */
[----:B------:R-:W-:Y:S01]  /*0a90*/  @!P2 LOP3.LUT R44, R46, 0x80000000, RZ, 0x3c, !PT ;  /* 0x800000002e2ca812 */ /* 0x000fe200078e3cff */
[----:B------:R-:W-:Y:S02]  /*0aa0*/  IMAD R51, R0, 0x80, R47 ;  /* 0x0000008000337824 */ /* 0x000fe400078e022f */
[----:B------:R-:W-:Y:S01]  /*0ab0*/  IMAD.MOV.U32 R46, RZ, RZ, -0x1 ;  /* 0xffffffffff2e7424 */ /* 0x000fe200078e00ff */
[----:B------:R-:W-:Y:S01]  /*0ac0*/  @!P4 LOP3.LUT R46, R50, 0x80000000, RZ, 0x3c, !PT ;  /* 0x80000000322ec812 */ /* 0x000fe200078e3cff */
[----:B------:R-:W-:Y:S01]  /*0ad0*/  IMAD.MOV.U32 R43, RZ, RZ, -0x1 ;  /* 0xffffffffff2b7424 */ /* 0x000fe200078e00ff */
[----:B------:R-:W-:Y:S01]  /*0ae0*/  @!P1 LOP3.LUT R43, R62, 0x80000000, RZ, 0x3c, !PT ;  /* 0x800000003e2b9812 */ /* 0x000fe200078e3cff */
[----:B------:R-:W-:Y:S01]  /*0af0*/  IMAD.MOV.U32 R48, RZ, RZ, -0x1 ;  /* 0xffffffffff307424 */ /* 0x000fe200078e00ff */
[----:B------:R-:W-:Y:S01]  /*0b00*/  @!P5 LOP3.LUT R48, R9, 0x80000000, RZ, 0x3c, !PT ;  /* 0x800000000930d812 */ /* 0x000fe200078e3cff */
[----:B------:R-:W-:Y:S01]  /*0b10*/  IMAD.MOV.U32 R49, RZ, RZ, -0x1 ;  /* 0xffffffffff317424 */ /* 0x000fe200078e00ff */
[----:B------:R-:W-:Y:S01]  /*0b20*/  @!P6 LOP3.LUT R49, R52, 0x80000000, RZ, 0x3c, !PT ;  /* 0x800000003431e812 */ /* 0x000fe200078e3cff */
[----:B------:R-:W-:Y:S01]  /*0b30*/  IMAD R53, R0, -0x38, R51 ;  /* 0xffffffc800357824 */ /* 0x000fe200078e0233 */
[----:B------:R-:W-:Y:S01]  /*0b40*/  LEA R50, R124, UR4, 0x2 ;  /* 0x000000047c327c11 */ /* 0x000fe2000f8e10ff */
[----:B--2---:R-:W-:Y:S06]  /*0b50*/  BAR.SYNC.DEFER_BLOCKING 0x0 ;  /* 0x0000000000007b1d */ /* 0x004fec0000010000 */
.L_x_222:
[----:B------:R-:W-:Y:S01]  /*0b60*/  UISETP.LT.AND UP0, UPT, UR5, 0x6, UPT ;  /* 0x000000060500788c */ /* 0x000fe2000bf01270 */
[----:B------:R-:W-:Y:S01]  /*0b70*/  STS [R47], RZ ;  /* 0x000000ff2f007388 */ /* 0x000fe20000000800 */
[----:B------:R-:W-:Y:S01]  /*0b80*/  UIADD3 UR6, UPT, UPT, UR7, -0x6, URZ ;  /* 0xfffffffa07067890 */ /* 0x000fe2000fffe0ff */
[----:B0-----:R-:W-:Y:S01]  /*0b90*/  ISETP.NE.AND P1, PT, R42, 0x1f, PT ;  /* 0x0000001f2a00780c */ /* 0x001fe20003f25270 */
[----:B------:R-:W-:Y:S01]  /*0ba0*/  USEL UR4, UR5, 0x6, UP0 ;  /* 0x0000000605047887 */ /* 0x000fe20008000000 */
[----:B------:R-:W-:Y:S01]  /*0bb0*/  STS [R47+0x400], RZ ;  /* 0x000400ff2f007388 */ /* 0x000fe20000000800 */
[C---:B------:R-:W-:Y:S01]  /*0bc0*/  ISETP.NE.AND P2, PT, R124.reuse, 0x6, PT ;  /* 0x000000067c00780c */ /* 0x040fe20003f45270 */
[----:B------:R-:W-:Y:S01]  /*0bd0*/  UISETP.GE.AND UP0, UPT, UR7, UR10, UPT ;  /* 0x0000000a0700728c */ /* 0x000fe2000bf06270 */
[----:B-1----:R-:W-:Y:S01]  /*0be0*/  SHF.R.U32.HI R4, RZ, UR6, R29 ;  /* 0x00000006ff047c19 */ /* 0x002fe2000801161d */
[----:B------:R-:W-:Y:S01]  /*0bf0*/  UBMSK UR4, URZ, UR4 ;  /* 0x00000004ff04729b */ /* 0x000fe20008000000 */
[----:B------:R-:W-:Y:S01]  /*0c00*/  STS [R47+0x800], RZ ;  /* 0x000800ff2f007388 */ /* 0x000fe20000000800 */
[----:B------:R-:W-:-:S03]  /*0c10*/  ISETP.NE.AND P3, PT, R124, 0x7, PT ;  /* 0x000000077c00780c */ /* 0x000fc60003f65270 */
[----:B------:R-:W-:Y:S01]  /*0c20*/  STS [R47+0xc00], RZ ;  /* 0x000c00ff2f007388 */ /* 0x000fe20000000800 */
[----:B------:R-:W-:-:S03]  /*0c30*/  LOP3.LUT R4, R4, UR4, RZ, 0xc0, !PT ;  /* 0x0000000404047c12 */ /* 0x000fc6000f8ec0ff */
[----:B------:R-:W-:Y:S02]  /*0c40*/  STS [R47+0x1000], RZ ;  /* 0x001000ff2f007388 */ /* 0x000fe40000000800 */
[----:B------:R-:W-:Y:S01]  /*0c50*/  IMAD.SHL.U32 R5, R4, 0x400, RZ ;  /* 0x0000040004057824 */ /* 0x000fe200078e00ff */
[----:B------:R-:W-:Y:S01]  /*0c60*/  SHF.R.U32.HI R4, RZ, 0x4, R4 ;  /* 0x00000004ff047819 */ /* 0x000fe20000011604 */
[----:B------:R-:W-:Y:S03]  /*0c70*/  STS [R47+0x1400], RZ ;  /* 0x001400ff2f007388 */ /* 0x000fe60000000800 */
[----:B------:R-:W-:Y:S01]  /*0c80*/  LOP3.LUT R54, R5, 0x7c00, RZ, 0xc0, !PT ;  /* 0x00007c0005367812 */ /* 0x000fe200078ec0ff */
[----:B------:R-:W-:Y:S01]  /*0c90*/  STS [R47+0x1800], RZ ;  /* 0x001800ff2f007388 */ /* 0x000fe20000000800 */
[----:B------:R-:W-:-:S03]  /*0ca0*/  LOP3.LUT R4, R4, 0xffffffe, RZ, 0xc0, !PT ;  /* 0x0ffffffe04047812 */ /* 0x000fc600078ec0ff */
[----:B------:R-:W-:Y:S01]  /*0cb0*/  STS [R47+0x1c00], RZ ;  /* 0x001c00ff2f007388 */ /* 0x000fe20000000800 */
[----:B------:R-:W-:Y:S02]  /*0cc0*/  IADD3 R54, PT, PT, R4, R47, R54 ;  /* 0x0000002f04367210 */ /* 0x000fe40007ffe036 */
[----:B------:R-:W-:Y:S01]  /*0cd0*/  SHF.R.U32.HI R4, RZ, UR6, R30 ;  /* 0x00000006ff047c19 */ /* 0x000fe2000801161e */
[----:B------:R-:W-:Y:S03]  /*0ce0*/  STS [R47+0x2000], RZ ;  /* 0x002000ff2f007388 */ /* 0x000fe60000000800 */
[----:B------:R-:W-:Y:S01]  /*0cf0*/  LOP3.LUT R4, R4, UR4, RZ, 0xc0, !PT ;  /* 0x0000000404047c12 */ /* 0x000fe2000f8ec0ff */
[----:B------:R-:W-:Y:S04]  /*0d00*/  STS [R47+0x2400], RZ ;  /* 0x002400ff2f007388 */ /* 0x000fe80000000800 */
[----:B------:R-:W-:Y:S01]  /*0d10*/  STS [R47+0x2800], RZ ;  /* 0x002800ff2f007388 */ /* 0x000fe20000000800 */
[----:B------:R-:W-:Y:S01]  /*0d20*/  IMAD.SHL.U32 R5, R4, 0x400, RZ ;  /* 0x0000040004057824 */ /* 0x000fe200078e00ff */
[----:B------:R-:W-:-:S02]  /*0d30*/  SHF.R.U32.HI R4, RZ, 0x4, R4 ;  /* 0x00000004ff047819 */ /* 0x000fc40000011604 */
[----:B------:R-:W-:Y:S02]  /*0d40*/  STS [R47+0x2c00], RZ ;  /* 0x002c00ff2f007388 */ /* 0x000fe40000000800 */
[----:B------:R-:W-:Y:S02]  /*0d50*/  LOP3.LUT R56, R5, 0x7c00, RZ, 0xc0, !PT ;  /* 0x00007c0005387812 */ /* 0x000fe400078ec0ff */
        /* <DEDUP_REMOVED lines=32> */
[----:B------:R-:W0:Y:S02]  /*0f60*/  LDS.U16 R52, [R54] ;  /* 0x0000000036347984 */ /* 0x000e240000000400 */
[----:B0-----:R-:W-:-:S05]  /*0f70*/  VIADD R5, R52, 0x1 ;  /* 0x0000000134057836 */ /* 0x001fca0000000000 */
[----:B------:R0:W-:Y:S04]  /*0f80*/  STS.U16 [R54], R5 ;  /* 0x0000000536007388 */ /* 0x0001e80000000400 */
[----:B------:R-:W1:Y:S01]  /*0f90*/  LDS.U16 R57, [R56] ;  /* 0x0000000038397984 */ /* 0x000e620000000400 */
[----:B0-----:R-:W-:Y:S01]  /*0fa0*/  IMAD.SHL.U32 R5, R4, 0x400, RZ ;  /* 0x0000040004057824 */ /* 0x001fe200078e00ff */
[----:B------:R-:W-:-:S04]  /*0fb0*/  SHF.R.U32.HI R4, RZ, 0x4, R4 ;  /* 0x00000004ff047819 */ /* 0x000fc80000011604 */
[----:B------:R-:W-:Y:S02]  /*0fc0*/  LOP3.LUT R60, R5, 0x7c00, RZ, 0xc0, !PT ;  /* 0x00007c00053c7812 */ /* 0x000fe400078ec0ff */
[----:B------:R-:W-:-:S04]  /*0fd0*/  LOP3.LUT R4, R4, 0xffffffe, RZ, 0xc0, !PT ;  /* 0x0ffffffe04047812 */ /* 0x000fc800078ec0ff */
[----:B------:R-:W-:Y:S02]  /*0fe0*/  IADD3 R60, PT, PT, R4, R47, R60 ;  /* 0x0000002f043c7210 */ /* 0x000fe40007ffe03c */
[----:B------:R-:W-:-:S04]  /*0ff0*/  SHF.R.U32.HI R4, RZ, UR6, R33 ;  /* 0x00000006ff047c19 */ /* 0x000fc80008011621 */
[----:B------:R-:W-:-:S05]  /*1000*/  LOP3.LUT R4, R4, UR4, RZ, 0xc0, !PT ;  /* 0x0000000404047c12 */ /* 0x000fca000f8ec0ff */
[----:B------:R-:W-:Y:S01]  /*1010*/  IMAD.SHL.U32 R6, R4, 0x400, RZ ;  /* 0x0000040004067824 */ /* 0x000fe200078e00ff */
[----:B------:R-:W-:-:S04]  /*1020*/  SHF.R.U32.HI R4, RZ, 0x4, R4 ;  /* 0x00000004ff047819 */ /* 0x000fc80000011604 */
[----:B------:R-:W-:Y:S02]  /*1030*/  LOP3.LUT R6, R6, 0x7c00, RZ, 0xc0, !PT ;  /* 0x00007c0006067812 */ /* 0x000fe400078ec0ff */
[----:B------:R-:W-:-:S04]  /*1040*/  LOP3.LUT R4, R4, 0xffffffe, RZ, 0xc0, !PT ;  /* 0x0ffffffe04047812 */ /* 0x000fc800078ec0ff */
[----:B------:R-:W-:Y:S01]  /*1050*/  IADD3 R62, PT, PT, R4, R47, R6 ;  /* 0x0000002f043e7210 */ /* 0x000fe20007ffe006 */
[----:B-1----:R-:W-:Y:S01]  /*1060*/  VIADD R7, R57, 0x1 ;  /* 0x0000000139077836 */ /* 0x002fe20000000000 */
[----:B------:R-:W-:-:S04]  /*1070*/  SHF.R.U32.HI R4, RZ, UR6, R34 ;  /* 0x00000006ff047c19 */ /* 0x000fc80008011622 */
[----:B------:R-:W-:Y:S01]  /*1080*/  STS.U16 [R56], R7 ;  /* 0x0000000738007388 */ /* 0x000fe20000000400 */
[----:B------:R-:W-:-:S03]  /*1090*/  LOP3.LUT R4, R4, UR4, RZ, 0xc0, !PT ;  /* 0x0000000404047c12 */ /* 0x000fc6000f8ec0ff */
        /* <DEDUP_REMOVED lines=129> */
[----:B------:R-:W-:Y:S01]  /*18b0*/  SHF.R.U32.HI R4, RZ, UR6, R49 ;  /* 0x00000006ff047c19 */ /* 0x000fe20008011631 */
[----:B------:R-:W0:Y:S03]  /*18c0*/  S2UR UR6, SR_CgaCtaId ;  /* 0x00000000000679c3 */ /* 0x000e260000008800 */
[----:B------:R-:W-:Y:S01]  /*18d0*/  LOP3.LUT R4, R4, UR4, RZ, 0xc0, !PT ;  /* 0x0000000404047c12 */ /* 0x000fe2000f8ec0ff */
[----:B------:R-:W-:-:S04]  /*18e0*/  UMOV UR4, 0x400 ;  /* 0x0000040000047882 */ /* 0x000fc80000000000 */
[----:B------:R-:W-:Y:S01]  /*18f0*/  IMAD.SHL.U32 R6, R4, 0x400, RZ ;  /* 0x0000040004067824 */ /* 0x000fe200078e00ff */
[----:B------:R-:W-:-:S04]  /*1900*/  SHF.R.U32.HI R4, RZ, 0x4, R4 ;  /* 0x00000004ff047819 */ /* 0x000fc80000011604 */
[----:B------:R-:W-:Y:S02]  /*1910*/  LOP3.LUT R6, R6, 0x7c00, RZ, 0xc0, !PT ;  /* 0x00007c0006067812 */ /* 0x000fe400078ec0ff */
[----:B------:R-:W-:-:S04]  /*1920*/  LOP3.LUT R4, R4, 0xffffffe, RZ, 0xc0, !PT ;  /* 0x0ffffffe04047812 */ /* 0x000fc800078ec0ff */
[----:B------:R-:W-:Y:S01]  /*1930*/  IADD3 R90, PT, PT, R4, R47, R6 ;  /* 0x0000002f045a7210 */ /* 0x000fe20007ffe006 */
[----:B-1----:R-:W-:Y:S01]  /*1940*/  VIADD R7, R85, 0x1 ;  /* 0x0000000155077836 */ /* 0x002fe20000000000 */
[----:B0-----:R-:W-:-:S04]  /*1950*/  ULEA UR4, UR6, UR4, 0x18 ;  /* 0x0000000406047291 */ /* 0x001fc8000f8ec0ff */
[----:B------:R-:W-:Y:S04]  /*1960*/  STS.U16 [R84], R7 ;  /* 0x0000000754007388 */ /* 0x000fe80000000400 */
[----:B------:R-:W0:Y:S02]  /*1970*/  LDS.U16 R87, [R86] ;  /* 0x0000000056577984 */ /* 0x000e240000000400 */
[----:B0-----:R-:W-:-:S05]  /*1980*/  VIADD R5, R87, 0x1 ;  /* 0x0000000157057836 */ /* 0x001fca0000000000 */
[----:B------:R-:W-:Y:S04]  /*1990*/  STS.U16 [R86], R5 ;  /* 0x0000000556007388 */ /* 0x000fe80000000400 */
[----:B------:R-:W0:Y:S02]  /*19a0*/  LDS.U16 R89, [R88] ;  /* 0x0000000058597984 */ /* 0x000e240000000400 */
[----:B0-----:R-:W-:-:S05]  /*19b0*/  VIADD R7, R89, 0x1 ;  /* 0x0000000159077836 */ /* 0x001fca0000000000 */
[----:B------:R-:W-:Y:S04]  /*19c0*/  STS.U16 [R88], R7 ;  /* 0x0000000758007388 */ /* 0x000fe80000000400 */
[----:B------:R-:W0:Y:S02]  /*19d0*/  LDS.U16 R91, [R90] ;  /* 0x000000005a5b7984 */ /* 0x000e240000000400 */
[----:B0-----:R-:W-:-:S05]  /*19e0*/  VIADD R5, R91, 0x1 ;  /* 0x000000015b057836 */ /* 0x001fca0000000000 */
[----:B------:R-:W-:Y:S01]  /*19f0*/  STS.U16 [R90], R5 ;  /* 0x000000055a007388 */ /* 0x000fe20000000400 */
[----:B------:R-:W-:Y:S06]  /*1a00*/  BAR.SYNC.DEFER_BLOCKING 0x0 ;  /* 0x0000000000007b1d */ /* 0x000fec0000010000 */
[----:B------:R-:W-:Y:S04]  /*1a10*/  LDS R92, [R51] ;  /* 0x00000000335c7984 */ /* 0x000fe80000000800 */
[----:B------:R-:W0:Y:S04]  /*1a20*/  LDS R93, [R51+0x4] ;  /* 0x00000400335d7984 */ /* 0x000e280000000800 */
[----:B------:R-:W1:Y:S04]  /*1a30*/  LDS R94, [R51+0x8] ;  /* 0x00000800335e7984 */ /* 0x000e680000000800 */
[----:B------:R-:W2:Y:S04]  /*1a40*/  LDS R95, [R51+0xc] ;  /* 0x00000c00335f7984 */ /* 0x000ea80000000800 */
[----:B------:R-:W3:Y:S04]  /*1a50*/  LDS R96, [R51+0x10] ;  /* 0x0000100033607984 */ /* 0x000ee80000000800 */
[----:B------:R-:W4:Y:S04]  /*1a60*/  LDS R97, [R51+0x14] ;  /* 0x0000140033617984 */ /* 0x000f280000000800 */
[----:B------:R-:W4:Y:S04]  /*1a70*/  LDS R98, [R51+0x18] ;  /* 0x0000180033627984 */ /* 0x000f280000000800 */
[----:B------:R-:W4:Y:S04]  /*1a80*/  LDS R99, [R51+0x1c] ;  /* 0x00001c0033637984 */ /* 0x000f280000000800 */
[----:B------:R-:W4:Y:S04]  /*1a90*/  LDS R100, [R51+0x20] ;  /* 0x0000200033647984 */ /* 0x000f280000000800 */
[----:B------:R-:W4:Y:S04]  /*1aa0*/  LDS R101, [R51+0x24] ;  /* 0x0000240033657984 */ /* 0x000f280000000800 */
[----:B------:R-:W4:Y:S04]  /*1ab0*/  LDS R102, [R51+0x28] ;  /* 0x0000280033667984 */ /* 0x000f280000000800 */
[----:B------:R-:W4:Y:S01]  /*1ac0*/  LDS R103, [R51+0x2c] ;  /* 0x00002c0033677984 */ /* 0x000f220000000800 */
[----:B0-----:R-:W-:-:S03]  /*1ad0*/  IMAD.IADD R93, R92, 0x1, R93 ;  /* 0x000000015c5d7824 */ /* 0x001fc600078e025d */
[----:B------:R-:W0:Y:S01]  /*1ae0*/  LDS R104, [R51+0x30] ;  /* 0x0000300033687984 */ /* 0x000e220000000800 */
[----:B-1----:R-:W-:-:S03]  /*1af0*/  IMAD.IADD R94, R94, 0x1, R93 ;  /* 0x000000015e5e7824 */ /* 0x002fc600078e025d */
[----:B------:R-:W1:Y:S01]  /*1b00*/  LDS R105, [R51+0x34] ;  /* 0x0000340033697984 */ /* 0x000e620000000800 */
[----:B--2---:R-:W-:-:S03]  /*1b10*/  IMAD.IADD R95, R95, 0x1, R94 ;  /* 0x000000015f5f7824 */ /* 0x004fc600078e025e */
[----:B------:R-:W2:Y:S01]  /*1b20*/  LDS R106, [R51+0x38] ;  /* 0x00003800336a7984 */ /* 0x000ea20000000800 */
[----:B---3--:R-:W-:-:S03]  /*1b30*/  IMAD.IADD R96, R96, 0x1, R95 ;  /* 0x0000000160607824 */ /* 0x008fc600078e025f */
[----:B------:R-:W3:Y:S01]  /*1b40*/  LDS R107, [R51+0x3c] ;  /* 0x00003c00336b7984 */ /* 0x000ee20000000800 */
[----:B----4-:R-:W-:-:S03]  /*1b50*/  IMAD.IADD R97, R97, 0x1, R96 ;  /* 0x0000000161617824 */ /* 0x010fc600078e0260 */
[----:B------:R-:W4:Y:S01]  /*1b60*/  LDS R108, [R51+0x40] ;  /* 0x00004000336c7984 */ /* 0x000f220000000800 */
[----:B------:R-:W-:-:S03]  /*1b70*/  IMAD.IADD R98, R98, 0x1, R97 ;  /* 0x0000000162627824 */ /* 0x000fc600078e0261 */
        /* <DEDUP_REMOVED lines=31> */
[----:B------:R-:W-:-:S04]  /*1d70*/  IMAD.IADD R114, R114, 0x1, R113 ;  /* 0x0000000172727824 */ /* 0x000fc800078e0271 */
[----:B0-----:R-:W-:-:S04]  /*1d80*/  IMAD.IADD R115, R115, 0x1, R114 ;  /* 0x0000000173737824 */ /* 0x001fc800078e0272 */
[----:B-1----:R-:W-:-:S04]  /*1d90*/  IMAD.IADD R116, R116, 0x1, R115 ;  /* 0x0000000174747824 */ /* 0x002fc800078e0273 */
[----:B--2---:R-:W-:-:S04]  /*1da0*/  IMAD.IADD R117, R117, 0x1, R116 ;  /* 0x0000000175757824 */ /* 0x004fc800078e0274 */
[----:B---3--:R-:W-:-:S04]  /*1db0*/  IMAD.IADD R118, R118, 0x1, R117 ;  /* 0x0000000176767824 */ /* 0x008fc800078e0275 */
[----:B----4-:R-:W-:-:S04]  /*1dc0*/  IMAD.IADD R119, R119, 0x1, R118 ;  /* 0x0000000177777824 */ /* 0x010fc800078e0276 */
[----:B------:R-:W-:-:S04]  /*1dd0*/  IMAD.IADD R120, R120, 0x1, R119 ;  /* 0x0000000178787824 */ /* 0x000fc800078e0277 */
[----:B------:R-:W-:-:S04]  /*1de0*/  IMAD.IADD R121, R121, 0x1, R120 ;  /* 0x0000000179797824 */ /* 0x000fc800078e0278 */
[----:B------:R-:W-:-:S04]  /*1df0*/  IMAD.IADD R122, R122, 0x1, R121 ;  /* 0x000000017a7a7824 */ /* 0x000fc800078e0279 */
[----:B------:R-:W-:-:S04]  /*1e00*/  IMAD.IADD R123, R123, 0x1, R122 ;  /* 0x000000017b7b7824 */ /* 0x000fc800078e027a */
[----:B------:R-:W-:-:S05]  /*1e10*/  IMAD.IADD R125, R4, 0x1, R123 ;  /* 0x00000001047d7824 */ /* 0x000fca00078e027b */
        /* <DEDUP_REMOVED lines=8> */
[----:B------:R-:W0:Y:S02]  /*1ea0*/  SHFL.UP P0, R126, R127, 0x10, RZ ;  /* 0x060000007f7e7989 */ /* 0x000e2400000000ff */
[----:B0-----:R-:W-:Y:S01]  /*1eb0*/  @P0 IMAD.IADD R126, R127, 0x1, R126 ;  /* 0x000000017f7e0824 */ /* 0x001fe200078e027e */
[----:B------:R-:W-:-:S03]  /*1ec0*/  ISETP.NE.AND P0, PT, R124, 0x1, PT ;  /* 0x000000017c00780c */ /* 0x000fc60003f05270 */
[----:B------:R-:W-:Y:S01]  /*1ed0*/  IMAD.IADD R125, R126, 0x1, -R125 ;  /* 0x000000017e7d7824 */ /* 0x000fe200078e0a7d */
[----:B------:R-:W-:Y:S01]  /*1ee0*/  @!P1 STS [R50+0x8400], R126 ;  /* 0x0084007e32009388 */ /* 0x000fe20000000800 */
[----:B------:R-:W-:Y:S01]  /*1ef0*/  BAR.SYNC.DEFER_BLOCKING 0x0 ;  /* 0x0000000000007b1d */ /* 0x000fe20000010000 */
[----:B------:R-:W-:-:S05]  /*1f00*/  ISETP.NE.AND P1, PT, R124, 0x4, PT ;  /* 0x000000047c00780c */ /* 0x000fca0003f25270 */
[----:B------:R-:W0:Y:S04]  /*1f10*/  LDS.128 R4, [UR4+0x8400] ;  /* 0x00840004ff047984 */ /* 0x000e280008000c00 */
[----:B------:R-:W1:Y:S01]  /*1f20*/  LDS.128 R8, [UR4+0x8410] ;  /* 0x00841004ff087984 */ /* 0x000e620008000c00 */
[C---:B0-----:R-:W-:Y:S01]  /*1f30*/  SEL R55, R4.reuse, R55, !P0 ;  /* 0x0000003704377207 */ /* 0x041fe20004000000 */
[----:B------:R-:W-:Y:S01]  /*1f40*/  IMAD.IADD R5, R4, 0x1, R5 ;  /* 0x0000000104057824 */ /* 0x000fe200078e0205 */
[----:B------:R-:W-:-:S03]  /*1f50*/  ISETP.NE.AND P0, PT, R124, 0x2, PT ;  /* 0x000000027c00780c */ /* 0x000fc60003f05270 */
[----:B------:R-:W-:Y:S01]  /*1f60*/  IMAD.IADD R6, R6, 0x1, R5 ;  /* 0x0000000106067824 */ /* 0x000fe200078e0205 */
[----:B------:R-:W-:Y:S02]  /*1f70*/  SEL R55, R5, R55, !P0 ;  /* 0x0000003705377207 */ /* 0x000fe40004000000 */
[----:B------:R-:W-:Y:S01]  /*1f80*/  ISETP.NE.AND P0, PT, R124, 0x3, PT ;  /* 0x000000037c00780c */ /* 0x000fe20003f05270 */
[----:B------:R-:W-:-:S03]  /*1f90*/  IMAD.IADD R7, R7, 0x1, R6 ;  /* 0x0000000107077824 */ /* 0x000fc600078e0206 */
[----:B------:R-:W-:Y:S01]  /*1fa0*/  SEL R55, R6, R55, !P0 ;  /* 0x0000003706377207 */ /* 0x000fe20004000000 */
[C---:B-1----:R-:W-:Y:S01]  /*1fb0*/  IMAD.IADD R8, R7.reuse, 0x1, R8 ;  /* 0x0000000107087824 */ /* 0x042fe200078e0208 */
[----:B------:R-:W-:Y:S02]  /*1fc0*/  ISETP.NE.AND P0, PT, R124, 0x5, PT ;  /* 0x000000057c00780c */ /* 0x000fe40003f05270 */
[----:B------:R-:W-:Y:S01]  /*1fd0*/  SEL R55, R7, R55, !P1 ;  /* 0x0000003707377207 */ /* 0x000fe20004800000 */
[----:B------:R-:W-:Y:S01]  /*1fe0*/  IMAD.IADD R9, R9, 0x1, R8 ;  /* 0x0000000109097824 */ /* 0x000fe200078e0208 */
[----:B------:R-:W-:Y:S02]  /*1ff0*/  ISETP.NE.AND P1, PT, R42, RZ, PT ;  /* 0x000000ff2a00720c */ /* 0x000fe40003f25270 */
[----:B------:R-:W-:Y:S01]  /*2000*/  SEL R55, R8, R55, !P0 ;  /* 0x0000003708377207 */ /* 0x000fe20004000000 */
[----:B------:R-:W-:Y:S01]  /*2010*/  IMAD.IADD R10, R10, 0x1, R9 ;  /* 0x000000010a0a7824 */ /* 0x000fe200078e0209 */
[----:B------:R-:W-:-:S02]  /*2020*/  ISETP.GT.U32.AND P0, PT, R0, 0x1f, PT ;  /* 0x0000001f0000780c */ /* 0x000fc40003f04070 */
[----:B------:R-:W-:Y:S01]  /*2030*/  SEL R55, R9, R55, !P2 ;  /* 0x0000003709377207 */ /* 0x000fe20005000000 */
[----:B------:R-:W-:Y:S01]  /*2040*/  IMAD.IADD R11, R11, 0x1, R10 ;  /* 0x000000010b0b7824 */ /* 0x000fe200078e020a */
[----:B------:R-:W-:Y:S02]  /*2050*/  ISETP.GT.U32.OR P2, PT, R0, 0x1f, P1 ;  /* 0x0000001f0000780c */ /* 0x000fe40000f44470 */
[----:B------:R-:W-:Y:S02]  /*2060*/  SEL R4, R125, RZ, P1 ;  /* 0x000000ff7d047207 */ /* 0x000fe40000800000 */
[----:B------:R-:W-:-:S05]  /*2070*/  SEL R55, R10, R55, !P3 ;  /* 0x000000370a377207 */ /* 0x000fca0005800000 */
[----:B------:R-:W-:Y:S01]  /*2080*/  @P0 IMAD.IADD R125, R55, 0x1, R4 ;  /* 0x00000001377d0824 */ /* 0x000fe200078e0204 */
[----:B------:R-:W-:-:S03]  /*2090*/  ISETP.NE.AND P0, PT, R0, RZ, PT ;  /* 0x000000ff0000720c */ /* 0x000fc60003f05270 */
[----:B------:R-:W-:-:S05]  /*20a0*/  @!P2 IMAD.U32 R125, R11, 0x10000, RZ ;  /* 0x000100000b7da824 */ /* 0x000fca00078e00ff */
[----:B------:R-:W-:Y:S01]  /*20b0*/  @!P2 STS [UR4+0x8428], R125 ;  /* 0x0084287dff00a988 */ /* 0x000fe20008000804 */
[----:B------:R-:W-:Y:S06]  /*20c0*/  BAR.SYNC.DEFER_BLOCKING 0x0 ;  /* 0x0000000000007b1d */ /* 0x000fec0000010000 */
[----:B------:R-:W0:Y:S02]  /*20d0*/  LDS R4, [UR4+0x8428] ;  /* 0x00842804ff047984 */ /* 0x000e240008000800 */
[----:B0-----:R-:W-:-:S05]  /*20e0*/  SEL R4, R4, RZ, P0 ;  /* 0x000000ff04047207 */ /* 0x001fca0000000000 */
[----:B------:R-:W-:-:S04]  /*20f0*/  IMAD.IADD R4, R4, 0x1, R125 ;  /* 0x0000000104047824 */ /* 0x000fc800078e027d */
[--C-:B------:R-:W-:Y:S01]  /*2100*/  IMAD.IADD R92, R92, 0x1, R4.reuse ;  /* 0x000000015c5c7824 */ /* 0x100fe200078e0204 */
[----:B------:R-:W-:Y:S01]  /*2110*/  STS [R51], R4 ;  /* 0x0000000433007388 */ /* 0x000fe20000000800 */
[--C-:B------:R-:W-:Y:S02]  /*2120*/  IMAD.IADD R6, R93, 0x1, R4.reuse ;  /* 0x000000015d067824 */ /* 0x100fe400078e0204 */
[--C-:B------:R-:W-:Y:S01]  /*2130*/  IMAD.IADD R94, R94, 0x1, R4.reuse ;  /* 0x000000015e5e7824 */ /* 0x100fe200078e0204 */
[----:B------:R-:W-:Y:S01]  /*2140*/  STS [R51+0x4], R92 ;  /* 0x0000045c33007388 */ /* 0x000fe20000000800 */
[--C-:B------:R-:W-:Y:S02]  /*2150*/  IMAD.IADD R8, R95, 0x1, R4.reuse ;  /* 0x000000015f087824 */ /* 0x100fe400078e0204 */
[--C-:B------:R-:W-:Y:S01]  /*2160*/  IMAD.IADD R96, R96, 0x1, R4.reuse ;  /* 0x0000000160607824 */ /* 0x100fe200078e0204 */
[----:B------:R-:W-:Y:S01]  /*2170*/  STS [R51+0x8], R6 ;  /* 0x0000080633007388 */ /* 0x000fe20000000800 */
[----:B------:R-:W-:-:S02]  /*2180*/  IMAD.IADD R10, R97, 0x1, R4 ;  /* 0x00000001610a7824 */ /* 0x000fc400078e0204 */
[--C-:B------:R-:W-:Y:S01]  /*2190*/  IMAD.IADD R98, R98, 0x1, R4.reuse ;  /* 0x0000000162627824 */ /* 0x100fe200078e0204 */
[----:B------:R-:W-:Y:S01]  /*21a0*/  STS [R51+0xc], R94 ;  /* 0x00000c5e33007388 */ /* 0x000fe20000000800 */
        /* <DEDUP_REMOVED lines=36> */
[----:B------:R-:W-:-:S03]  /*23f0*/  IMAD.IADD R150, R123, 0x1, R4 ;  /* 0x000000017b967824 */ /* 0x000fc600078e0204 */
[----:B------:R-:W-:Y:S04]  /*2400*/  STS [R51+0x40], R134 ;  /* 0x0000408633007388 */ /* 0x000fe80000000800 */
        /* <DEDUP_REMOVED lines=15> */
[----:B------:R-:W-:Y:S01]  /*2500*/  STS [R51+0x80], R150 ;  /* 0x0000809633007388 */ /* 0x000fe20000000800 */
[----:B------:R-:W-:Y:S06]  /*2510*/  BAR.SYNC.DEFER_BLOCKING 0x0 ;  /* 0x0000000000007b1d */ /* 0x000fec0000010000 */
[----:B------:R-:W0:Y:S04]  /*2520*/  LDS.U16 R5, [R54] ;  /* 0x0000000036057984 */ /* 0x000e280000000400 */
[----:B------:R-:W1:Y:S04]  /*2530*/  LDS.U16 R56, [R56] ;  /* 0x0000000038387984 */ /* 0x000e680000000400 */
[----:B------:R-:W2:Y:S04]  /*2540*/  LDS.U16 R58, [R58] ;  /* 0x000000003a3a7984 */ /* 0x000ea80000000400 */
[----:B------:R-:W3:Y:S04]  /*2550*/  LDS.U16 R60, [R60] ;  /* 0x000000003c3c7984 */ /* 0x000ee80000000400 */
[----:B------:R-:W4:Y:S04]  /*2560*/  LDS.U16 R62, [R62] ;  /* 0x000000003e3e7984 */ /* 0x000f280000000400 */
[----:B------:R-:W4:Y:S04]  /*2570*/  LDS.U16 R64, [R64] ;  /* 0x0000000040407984 */ /* 0x000f280000000400 */
[----:B------:R-:W4:Y:S04]  /*2580*/  LDS.U16 R66, [R66] ;  /* 0x0000000042427984 */ /* 0x000f280000000400 */
[----:B------:R-:W4:Y:S04]  /*2590*/  LDS.U16 R68, [R68] ;  /* 0x0000000044447984 */ /* 0x000f280000000400 */
[----:B------:R-:W4:Y:S04]  /*25a0*/  LDS.U16 R70, [R70] ;  /* 0x0000000046467984 */ /* 0x000f280000000400 */
[----:B------:R-:W4:Y:S04]  /*25b0*/  LDS.U16 R72, [R72] ;  /* 0x0000000048487984 */ /* 0x000f280000000400 */
[----:B------:R-:W4:Y:S01]  /*25c0*/  LDS.U16 R74, [R74] ;  /* 0x000000004a4a7984 */ /* 0x000f220000000400 */
[----:B0-----:R-:W-:-:S03]  /*25d0*/  IMAD.IADD R5, R52, 0x1, R5 ;  /* 0x0000000134057824 */ /* 0x001fc600078e0205 */
[----:B------:R-:W0:Y:S01]  /*25e0*/  LDS.U16 R76, [R76] ;  /* 0x000000004c4c7984 */ /* 0x000e220000000400 */
[----:B-1----:R-:W-:-:S03]  /*25f0*/  IMAD.IADD R56, R57, 0x1, R56 ;  /* 0x0000000139387824 */ /* 0x002fc600078e0238 */
[----:B------:R-:W1:Y:S01]  /*2600*/  LDS.U16 R78, [R78] ;  /* 0x000000004e4e7984 */ /* 0x000e620000000400 */
[----:B--2---:R-:W-:-:S03]  /*2610*/  IMAD.IADD R58, R59, 0x1, R58 ;  /* 0x000000013b3a7824 */ /* 0x004fc600078e023a */
[----:B------:R-:W2:Y:S01]  /*2620*/  LDS.U16 R80, [R80] ;  /* 0x0000000050507984 */ /* 0x000ea20000000400 */
[----:B---3--:R-:W-:-:S03]  /*2630*/  IMAD.IADD R60, R61, 0x1, R60 ;  /* 0x000000013d3c7824 */ /* 0x008fc600078e023c */
[----:B------:R-:W3:Y:S01]  /*2640*/  LDS.U16 R82, [R82] ;  /* 0x0000000052527984 */ /* 0x000ee20000000400 */
[----:B----4-:R-:W-:-:S03]  /*2650*/  IMAD.IADD R62, R63, 0x1, R62 ;  /* 0x000000013f3e7824 */ /* 0x010fc600078e023e */
[----:B------:R-:W4:Y:S01]  /*2660*/  LDS.U16 R84, [R84] ;  /* 0x0000000054547984 */ /* 0x000f220000000400 */
[----:B------:R-:W-:-:S03]  /*2670*/  IMAD.IADD R64, R65, 0x1, R64 ;  /* 0x0000000141407824 */ /* 0x000fc600078e0240 */
[----:B------:R-:W4:Y:S01]  /*2680*/  LDS.U16 R86, [R86] ;  /* 0x0000000056567984 */ /* 0x000f220000000400 */
[----:B------:R-:W-:-:S03]  /*2690*/  IMAD.IADD R66, R67, 0x1, R66 ;  /* 0x0000000143427824 */ /* 0x000fc600078e0242 */
[----:B------:R-:W4:Y:S01]  /*26a0*/  LDS.U16 R88, [R88] ;  /* 0x0000000058587984 */ /* 0x000f220000000400 */
[----:B------:R-:W-:-:S03]  /*26b0*/  IMAD.IADD R68, R69, 0x1, R68 ;  /* 0x0000000145447824 */ /* 0x000fc600078e0244 */
[----:B------:R-:W4:Y:S01]  /*26c0*/  LDS.U16 R90, [R90] ;  /* 0x000000005a5a7984 */ /* 0x000f220000000400 */
[----:B------:R-:W-:Y:S02]  /*26d0*/  IMAD.IADD R70, R71, 0x1, R70 ;  /* 0x0000000147467824 */ /* 0x000fe400078e0246 */
[----:B------:R-:W-:Y:S02]  /*26e0*/  IMAD.IADD R72, R73, 0x1, R72 ;  /* 0x0000000149487824 */ /* 0x000fe400078e0248 */
[----:B------:R-:W-:Y:S02]  /*26f0*/  IMAD.IADD R74, R75, 0x1, R74 ;  /* 0x000000014b4a7824 */ /* 0x000fe400078e024a */
[----:B0-----:R-:W-:Y:S02]  /*2700*/  IMAD.IADD R76, R77, 0x1, R76 ;  /* 0x000000014d4c7824 */ /* 0x001fe400078e024c */
[----:B-1----:R-:W-:Y:S02]  /*2710*/  IMAD.IADD R78, R79, 0x1, R78 ;  /* 0x000000014f4e7824 */ /* 0x002fe400078e024e */
[----:B--2---:R-:W-:-:S02]  /*2720*/  IMAD.IADD R80, R81, 0x1, R80 ;  /* 0x0000000151507824 */ /* 0x004fc400078e0250 */
[----:B---3--:R-:W-:Y:S02]  /*2730*/  IMAD.IADD R82, R83, 0x1, R82 ;  /* 0x0000000153527824 */ /* 0x008fe400078e0252 */
[----:B----4-:R-:W-:Y:S02]  /*2740*/  IMAD.IADD R84, R85, 0x1, R84 ;  /* 0x0000000155547824 */ /* 0x010fe400078e0254 */
[----:B------:R-:W-:Y:S02]  /*2750*/  IMAD.IADD R86, R87, 0x1, R86 ;  /* 0x0000000157567824 */ /* 0x000fe400078e0256 */
[----:B------:R-:W-:Y:S02]  /*2760*/  IMAD.IADD R88, R89, 0x1, R88 ;  /* 0x0000000159587824 */ /* 0x000fe400078e0258 */
[----:B------:R-:W-:Y:S01]  /*2770*/  IMAD.IADD R90, R91, 0x1, R90 ;  /* 0x000000015b5a7824 */ /* 0x000fe200078e025a */
[----:B------:R-:W-:Y:S06]  /*2780*/  BAR.SYNC.DEFER_BLOCKING 0x0 ;  /* 0x0000000000007b1d */ /* 0x000fec0000010000 */
[----:B------:R-:W-:Y:S05]  /*2790*/  BRA.U UP0, `(.L_x_221) ;  /* 0x0000000500987547 */ /* 0x000fea000b800000 */
[----:B------:R-:W-:Y:S01]  /*27a0*/  LEA R4, R5, UR4, 0x2 ;  /* 0x0000000405047c11 */ /* 0x000fe2000f8e10ff */
[----:B------:R-:W-:Y:S01]  /*27b0*/  UIADD3 UR7, UPT, UPT, UR7, 0x6, URZ ;  /* 0x0000000607077890 */ /* 0x000fe2000fffe0ff */
[----:B------:R-:W-:Y:S01]  /*27c0*/  LEA R5, R56, UR4, 0x2 ;  /* 0x0000000438057c11 */ /* 0x000fe2000f8e10ff */
[----:B------:R-:W-:Y:S01]  /*27d0*/  UIADD3 UR5, UPT, UPT, UR5, -0x6, URZ ;  /* 0xfffffffa05057890 */ /* 0x000fe2000fffe0ff */
[----:B------:R-:W-:Y:S01]  /*27e0*/  LEA R6, R58, UR4, 0x2 ;  /* 0x000000043a067c11 */ /* 0x000fe2000f8e10ff */
[----:B------:R1:W-:Y:S01]  /*27f0*/  STS [R4], R29 ;  /* 0x0000001d04007388 */ /* 0x0003e20000000800 */
[----:B------:R-:W-:Y:S02]  /*2800*/  LEA R7, R60, UR4, 0x2 ;  /* 0x000000043c077c11 */ /* 0x000fe4000f8e10ff */
[----:B------:R-:W-:Y:S01]  /*2810*/  LEA R8, R62, UR4, 0x2 ;  /* 0x000000043e087c11 */ /* 0x000fe2000f8e10ff */
[----:B------:R1:W-:Y:S01]  /*2820*/  STS [R5], R30 ;  /* 0x0000001e05007388 */ /* 0x0003e20000000800 */
[----:B------:R-:W-:-:S02]  /*2830*/  LEA R9, R64, UR4, 0x2 ;  /* 0x0000000440097c11 */ /* 0x000fc4000f8e10ff */
[----:B------:R-:W-:Y:S01]  /*2840*/  LEA R10, R66, UR4, 0x2 ;  /* 0x00000004420a7c11 */ /* 0x000fe2000f8e10ff */
[----:B------:R1:W-:Y:S01]  /*2850*/  STS [R6], R31 ;  /* 0x0000001f06007388 */ /* 0x0003e20000000800 */
[----:B------:R-:W-:Y:S02]  /*2860*/  LEA R11, R68, UR4, 0x2 ;  /* 0x00000004440b7c11 */ /* 0x000fe4000f8e10ff */
        /* <DEDUP_REMOVED lines=16> */
[----:B------:R1:W-:Y:S04]  /*2970*/  STS [R52], R37 ;  /* 0x0000002534007388 */ /* 0x0003e80000000800 */
        /* <DEDUP_REMOVED lines=9> */
[----:B------:R1:W-:Y:S01]  /*2a10*/  STS [R64], R49 ;  /* 0x0000003140007388 */ /* 0x0003e20000000800 */
[----:B------:R-:W-:Y:S06]  /*2a20*/  BAR.SYNC.DEFER_BLOCKING 0x0 ;  /* 0x0000000000007b1d */ /* 0x000fec0000010000 */
[----:B------:R1:W2:Y:S04]  /*2a30*/  LDS R29, [R53] ;  /* 0x00000000351d7984 */ /* 0x0002a80000000800 */
[----:B------:R1:W3:Y:S04]  /*2a40*/  LDS R30, [R53+0x4] ;  /* 0x00000400351e7984 */ /* 0x0002e80000000800 */
[----:B------:R1:W4:Y:S04]  /*2a50*/  LDS R31, [R53+0x8] ;  /* 0x00000800351f7984 */ /* 0x0003280000000800 */
[----:B------:R1:W0:Y:S04]  /*2a60*/  LDS R32, [R53+0xc] ;  /* 0x00000c0035207984 */ /* 0x0002280000000800 */
        /* <DEDUP_REMOVED lines=14> */
[----:B------:R1:W0:Y:S01]  /*2b50*/  LDS R49, [R53+0x48] ;  /* 0x0000480035317984 */ /* 0x0002220000000800 */
[----:B------:R-:W-:Y:S06]  /*2b60*/  BAR.SYNC.DEFER_BLOCKING 0x0 ;  /* 0x0000000000007b1d */ /* 0x000fec0000010000 */
[----:B-----5:R1:W-:Y:S04]  /*2b70*/  STS [R4], R2 ;  /* 0x0000000204007388 */ /* 0x0203e80000000800 */
        /* <DEDUP_REMOVED lines=19> */
[----:B------:R1:W0:Y:S04]  /*2cb0*/  LDS R2, [R53] ;  /* 0x0000000035027984 */ /* 0x0002280000000800 */
        /* <DEDUP_REMOVED lines=19> */
[----:B--234-:R-:W-:Y:S05]  /*2df0*/  BRA `(.L_x_222) ;  /* 0xffffffdc00587947 */ /* 0x01cfea000383ffff */
.L_x_221:
[----:B------:R-:W-:Y:S01]  /*2e00*/  LEA R5, R5, UR4, 0x2 ;  /* 0x0000000405057c11 */ /* 0x000fe2000f8e10ff */
[----:B------:R-:W-:Y:S01]  /*2e10*/  IMAD R53, R0, -0x48, R53 ;  /* 0xffffffb800357824 */ /* 0x000fe200078e0235 */
[----:B------:R-:W-:Y:S01]  /*2e20*/  LEA R56, R56, UR4, 0x2 ;  /* 0x0000000438387c11 */ /* 0x000fe2000f8e10ff */
[----:B------:R-:W0:Y:S01]  /*2e30*/  LDCU.64 UR6, c[0x0][0x3a0] ;  /* 0x00007400ff0677ac */ /* 0x000e220008000a00 */
[----:B------:R-:W-:Y:S01]  /*2e40*/  LEA R58, R58, UR4, 0x2 ;  /* 0x000000043a3a7c11 */ /* 0x000fe2000f8e10ff */
[----:B------:R-:W-:Y:S01]  /*2e50*/  STS [R5], R29 ;  /* 0x0000001d05007388 */ /* 0x000fe20000000800 */
[----:B------:R-:W-:Y:S02]  /*2e60*/  LEA R60, R60, UR4, 0x2 ;  /* 0x000000043c3c7c11 */ /* 0x000fe4000f8e10ff */
[----:B------:R-:W-:Y:S01]  /*2e70*/  LEA R62, R62, UR4, 0x2 ;  /* 0x000000043e3e7c11 */ /* 0x000fe2000f8e10ff */
[----:B------:R-:W-:Y:S01]  /*2e80*/  STS [R56], R30 ;  /* 0x0000001e38007388 */ /* 0x000fe20000000800 */
[----:B------:R-:W-:-:S02]  /*2e90*/  LEA R64, R64, UR4, 0x2 ;  /* 0x0000000440407c11 */ /* 0x000fc4000f8e10ff */
[----:B------:R-:W-:Y:S01]  /*2ea0*/  LEA R66, R66, UR4, 0x2 ;  /* 0x0000000442427c11 */ /* 0x000fe2000f8e10ff */
[----:B------:R-:W-:Y:S01]  /*2eb0*/  STS [R58], R31 ;  /* 0x0000001f3a007388 */ /* 0x000fe20000000800 */
[----:B------:R-:W-:Y:S02]  /*2ec0*/  LEA R68, R68, UR4, 0x2 ;  /* 0x0000000444447c11 */ /* 0x000fe4000f8e10ff */
[----:B------:R-:W-:Y:S01]  /*2ed0*/  LEA R70, R70, UR4, 0x2 ;  /* 0x0000000446467c11 */ /* 0x000fe2000f8e10ff */
[----:B------:R-:W-:Y:S01]  /*2ee0*/  STS [R60], R32 ;  /* 0x000000203c007388 */ /* 0x000fe20000000800 */
[----:B------:R-:W-:Y:S02]  /*2ef0*/  LEA R72, R72, UR4, 0x2 ;  /* 0x0000000448487c11 */ /* 0x000fe4000f8e10ff */
[----:B------:R-:W-:Y:S01]  /*2f00*/  LEA R74, R74, UR4, 0x2 ;  /* 0x000000044a4a7c11 */ /* 0x000fe2000f8e10ff */
[----:B------:R-:W-:Y:S01]  /*2f10*/  STS [R62], R33 ;  /* 0x000000213e007388 */ /* 0x000fe20000000800 */
[----:B------:R-:W-:Y:S01]  /*2f20*/  LEA R76, R76, UR4, 0x2 ;  /* 0x000000044c4c7c11 */ /* 0x000fe2000f8e10ff */
[----:B0-----:R-:W-:Y:S01]  /*2f30*/  IMAD.U32 R4, RZ, RZ, UR7 ;  /* 0x00000007ff047e24 */ /* 0x001fe2000f8e00ff */
        /* <DEDUP_REMOVED lines=11> */
[----:B------:R-:W-:-:S03]  /*2ff0*/  ISETP.LT.U32.AND P2, PT, R0, UR6, PT ;  /* 0x0000000600007c0c */ /* 0x000fc6000bf41070 */
[----:B------:R-:W-:Y:S01]  /*3000*/  STS [R72], R38 ;  /* 0x0000002648007388 */ /* 0x000fe20000000800 */
[----:B------:R-:W-:-:S03]  /*3010*/  ISETP.GT.U32.AND.EX P2, PT, R4, RZ, PT, P2 ;  /* 0x000000ff0400720c */ /* 0x000fc60003f44120 */
[----:B------:R-:W-:Y:S04]  /*3020*/  STS [R74], R39 ;  /* 0x000000274a007388 */ /* 0x000fe80000000800 */
[----:B------:R-:W-:Y:S04]  /*3030*/  STS [R76], R40 ;  /* 0x000000284c007388 */ /* 0x000fe80000000800 */
[----:B------:R-:W-:Y:S04]  /*3040*/  STS [R78], R41 ;  /* 0x000000294e007388 */ /* 0x000fe80000000800 */
[----:B------:R-:W-:Y:S04]  /*3050*/  STS [R80], R43 ;  /* 0x0000002b50007388 */ /* 0x000fe80000000800 */
[----:B------:R-:W-:Y:S04]  /*3060*/  STS [R47], R44 ;  /* 0x0000002c2f007388 */ /* 0x000fe80000000800 */
[----:B------:R-:W-:Y:S04]  /*3070*/  STS [R84], R45 ;  /* 0x0000002d54007388 */ /* 0x000fe80000000800 */
[----:B------:R-:W-:Y:S04]  /*3080*/  STS [R51], R46 ;  /* 0x0000002e33007388 */ /* 0x000fe80000000800 */
[----:B------:R-:W-:Y:S04]  /*3090*/  STS [R88], R48 ;  /* 0x0000003058007388 */ /* 0x000fe80000000800 */
[----:B------:R-:W-:Y:S01]  /*30a0*/  STS [R90], R49 ;  /* 0x000000315a007388 */ /* 0x000fe20000000800 */
[----:B------:R-:W-:Y:S06]  /*30b0*/  BAR.SYNC.DEFER_BLOCKING 0x0 ;  /* 0x0000000000007b1d */ /* 0x000fec0000010000 */
[----:B------:R-:W0:Y:S04]  /*30c0*/  LDS R6, [R53] ;  /* 0x0000000035067984 */ /* 0x000e280000000800 */
[----:B------:R-:W1:Y:S04]  /*30d0*/  LDS R7, [R53+0x400] ;  /* 0x0004000035077984 */ /* 0x000e680000000800 */
[----:B------:R-:W2:Y:S04]  /*30e0*/  LDS R8, [R53+0x800] ;  /* 0x0008000035087984 */ /* 0x000ea80000000800 */
[----:B------:R-:W-:Y:S04]  /*30f0*/  LDS R9, [R53+0xc00] ;  /* 0x000c000035097984 */ /* 0x000fe80000000800 */
[----:B------:R-:W-:Y:S04]  /*3100*/  LDS R10, [R53+0x1000] ;  /* 0x00100000350a7984 */ /* 0x000fe80000000800 */
[----:B------:R-:W-:Y:S04]  /*3110*/  LDS R11, [R53+0x1400] ;  /* 0x00140000350b7984 */ /* 0x000fe80000000800 */
[----:B------:R-:W3:Y:S04]  /*3120*/  LDS R29, [R53+0x1800] ;  /* 0x00180000351d7984 */ /* 0x000ee80000000800 */
[----:B------:R-:W-:Y:S04]  /*3130*/  LDS R30, [R53+0x1c00] ;  /* 0x001c0000351e7984 */ /* 0x000fe80000000800 */
        /* <DEDUP_REMOVED lines=10> */
[----:B------:R-:W-:Y:S01]  /*31e0*/  LDS R41, [R53+0x4800] ;  /* 0x0048000035297984 */ /* 0x000fe20000000800 */
[----:B------:R-:W-:Y:S06]  /*31f0*/  BAR.SYNC.DEFER_BLOCKING 0x0 ;  /* 0x0000000000007b1d */ /* 0x000fec0000010000 */
[----:B-----5:R4:W-:Y:S04]  /*3200*/  STS [R5], R2 ;  /* 0x0000000205007388 */ /* 0x0209e80000000800 */
[----:B------:R0:W-:Y:S04]  /*3210*/  STS [R56], R3 ;  /* 0x0000000338007388 */ /* 0x0001e80000000800 */
[----:B------:R1:W-:Y:S01]  /*3220*/  STS [R58], R12 ;  /* 0x0000000c3a007388 */ /* 0x0003e20000000800 */
[----:B----4-:R-:W4:Y:S03]  /*3230*/  LDC.64 R4, c[0x0][0x398] ;  /* 0x0000e600ff047b82 */ /* 0x010f260000000a00 */
[----:B------:R-:W-:Y:S04]  /*3240*/  STS [R60], R13 ;  /* 0x0000000d3c007388 */ /* 0x000fe80000000800 */
[----:B------:R2:W-:Y:S01]  /*3250*/  STS [R62], R14 ;  /* 0x0000000e3e007388 */ /* 0x0005e20000000800 */
[----:B0-----:R-:W0:Y:S01]  /*3260*/  LDC.64 R2, c[0x0][0x388] ;  /* 0x0000e200ff027b82 */ /* 0x001e220000000a00 */
[----:B-1----:R-:W-:-:S02]  /*3270*/  VIADD R12, R0, 0x100 ;  /* 0x00000100000c7836 */ /* 0x002fc40000000000 */
[----:B------:R-:W-:Y:S04]  /*3280*/  STS [R64], R15 ;  /* 0x0000000f40007388 */ /* 0x000fe80000000800 */
[----:B------:R1:W-:Y:S01]  /*3290*/  STS [R66], R16 ;  /* 0x0000001042007388 */ /* 0x0003e20000000800 */
[----:B------:R-:W-:Y:S01]  /*32a0*/  ISETP.LT.U32.AND P4, PT, R12, UR6, PT ;  /* 0x000000060c007c0c */ /* 0x000fe2000bf81070 */
[C---:B--2---:R-:W-:Y:S01]  /*32b0*/  VIADD R14, R0.reuse, 0x200 ;  /* 0x00000200000e7836 */ /* 0x044fe20000000000 */
[----:B------:R-:W-:Y:S01]  /*32c0*/  LOP3.LUT R12, R0, 0x400, RZ, 0xfc, !PT ;  /* 0x00000400000c7812 */ /* 0x000fe200078efcff */
[----:B------:R-:W-:Y:S03]  /*32d0*/  STS [R68], R17 ;  /* 0x0000001144007388 */ /* 0x000fe60000000800 */
[----:B------:R-:W-:Y:S01]  /*32e0*/  ISETP.LT.U32.AND P3, PT, R14, UR6, PT ;  /* 0x000000060e007c0c */ /* 0x000fe2000bf61070 */
[----:B------:R-:W-:Y:S01]  /*32f0*/  STS [R70], R18 ;  /* 0x0000001246007388 */ /* 0x000fe20000000800 */
[----:B------:R-:W-:Y:S01]  /*3300*/  VIADD R14, R0, 0x500 ;  /* 0x00000500000e7836 */ /* 0x000fe20000000000 */
[----:B------:R-:W-:Y:S01]  /*3310*/  ISETP.LT.U32.AND P0, PT, R12, UR6, PT ;  /* 0x000000060c007c0c */ /* 0x000fe2000bf01070 */
[C---:B-1----:R-:W-:Y:S01]  /*3320*/  VIADD R16, R0.reuse, 0x300 ;  /* 0x0000030000107836 */ /* 0x042fe20000000000 */
[----:B------:R-:W-:Y:S01]  /*3330*/  STS [R72], R19 ;  /* 0x0000001348007388 */ /* 0x000fe20000000800 */
[----:B------:R-:W-:Y:S01]  /*3340*/  VIADD R12, R0, 0x600 ;  /* 0x00000600000c7836 */ /* 0x000fe20000000000 */
[----:B------:R-:W-:Y:S01]  /*3350*/  ISETP.LT.U32.AND P1, PT, R14, UR6, PT ;  /* 0x000000060e007c0c */ /* 0x000fe2000bf21070 */
[----:B------:R-:W-:Y:S01]  /*3360*/  IMAD.U32 R14, RZ, RZ, UR7 ;  /* 0x00000007ff0e7e24 */ /* 0x000fe2000f8e00ff */
[----:B------:R-:W-:Y:S01]  /*3370*/  STS [R74], R20 ;  /* 0x000000144a007388 */ /* 0x000fe20000000800 */
[----:B------:R-:W-:Y:S01]  /*3380*/  ISETP.LT.U32.AND P5, PT, R16, UR6, PT ;  /* 0x0000000610007c0c */ /* 0x000fe2000bfa1070 */
[----:B------:R-:W-:Y:S01]  /*3390*/  IMAD.U32 R16, RZ, RZ, UR7 ;  /* 0x00000007ff107e24 */ /* 0x000fe2000f8e00ff */
[----:B------:R-:W-:Y:S01]  /*33a0*/  ISETP.LT.U32.AND P6, PT, R12, UR6, PT ;  /* 0x000000060c007c0c */ /* 0x000fe2000bfc1070 */
[----:B------:R-:W-:Y:S01]  /*33b0*/  STS [R76], R21 ;  /* 0x000000154c007388 */ /* 0x000fe20000000800 */
[----:B0-----:R-:W-:Y:S01]  /*33c0*/  IMAD.WIDE.U32 R2, R0, 0x4, R2 ;  /* 0x0000000400027825 */ /* 0x001fe200078e0002 */
[----:B------:R-:W-:-:S02]  /*33d0*/  ISETP.GT.U32.AND.EX P3, PT, R14, RZ, PT, P3 ;  /* 0x000000ff0e00720c */ /* 0x000fc40003f64130 */
[----:B------:R-:W-:Y:S01]  /*33e0*/  STS [R78], R22 ;  /* 0x000000164e007388 */ /* 0x000fe20000000800 */
[----:B------:R-:W-:Y:S01]  /*33f0*/  ISETP.GT.U32.AND.EX P4, PT, R16, RZ, PT, P4 ;  /* 0x000000ff1000720c */ /* 0x000fe20003f84140 */
[----:B----4-:R-:W-:Y:S02]  /*3400*/  IMAD.WIDE.U32 R4, R0, 0x4, R4 ;  /* 0x0000000400047825 */ /* 0x010fe400078e0004 */
[----:B------:R0:W-:Y:S02]  /*3410*/  STS [R80], R23 ;  /* 0x0000001750007388 */ /* 0x0001e40000000800 */
[----:B------:R-:W-:Y:S02]  /*3420*/  IMAD.U32 R12, RZ, RZ, UR7 ;  /* 0x00000007ff0c7e24 */ /* 0x000fe4000f8e00ff */
[----:B------:R-:W-:Y:S03]  /*3430*/  STS [R47], R24 ;  /* 0x000000182f007388 */ /* 0x000fe60000000800 */
[----:B------:R-:W-:Y:S01]  /*3440*/  ISETP.GT.U32.AND.EX P5, PT, R12, RZ, PT, P5 ;  /* 0x000000ff0c00720c */ /* 0x000fe20003fa4150 */
[----:B------:R1:W-:Y:S01]  /*3450*/  STS [R84], R25 ;  /* 0x0000001954007388 */ /* 0x0003e20000000800 */
[----:B0-----:R-:W-:Y:S01]  /*3460*/  @P2 LOP3.LUT R23, R6, 0x80000000, RZ, 0x3c, !PT ;  /* 0x8000000006172812 */ /* 0x001fe200078e3cff */
[----:B------:R-:W-:-:S02]  /*3470*/  VIADD R6, R0, 0x700 ;  /* 0x0000070000067836 */ /* 0x000fc40000000000 */
[----:B------:R-:W-:Y:S04]  /*3480*/  STS [R51], R26 ;  /* 0x0000001a33007388 */ /* 0x000fe80000000800 */
[----:B------:R0:W-:Y:S01]  /*3490*/  STS [R88], R27 ;  /* 0x0000001b58007388 */ /* 0x0001e20000000800 */
[----:B-1----:R-:W-:-:S03]  /*34a0*/  @P4 LOP3.LUT R25, R7, 0x80000000, RZ, 0x3c, !PT ;  /* 0x8000000007194812 */ /* 0x002fc600078e3cff */
[----:B------:R-:W-:Y:S01]  /*34b0*/  STS [R90], R28 ;  /* 0x0000001c5a007388 */ /* 0x000fe20000000800 */
[----:B------:R-:W-:Y:S01]  /*34c0*/  BAR.SYNC.DEFER_BLOCKING 0x0 ;  /* 0x0000000000007b1d */ /* 0x000fe20000010000 */
[----:B0-----:R-:W-:Y:S01]  /*34d0*/  @P3 LOP3.LUT R27, R8, 0x80000000, RZ, 0x3c, !PT ;  /* 0x80000000081b3812 */ /* 0x001fe200078e3cff */
[----:B------:R-:W-:-:S05]  /*34e0*/  IMAD.U32 R8, RZ, RZ, UR7 ;  /* 0x00000007ff087e24 */ /* 0x000fca000f8e00ff */
[C---:B------:R-:W-:Y:S02]  /*34f0*/  ISETP.GT.U32.AND.EX P1, PT, R8.reuse, RZ, PT, P1 ;  /* 0x000000ff0800720c */ /* 0x040fe40003f24110 */
[----:B------:R-:W-:-:S13]  /*3500*/  ISETP.GT.U32.AND.EX P6, PT, R8, RZ, PT, P6 ;  /* 0x000000ff0800720c */ /* 0x000fda0003fc4160 */
[----:B---3--:R-:W-:Y:S01]  /*3510*/  @P6 LOP3.LUT R29, R29, 0x80000000, RZ, 0x3c, !PT ;  /* 0x800000001d1d6812 */ /* 0x008fe200078e3cff */
[----:B------:R-:W0:Y:S04]  /*3520*/  @P2 LDS R43, [R53] ;  /* 0x00000000352b2984 */ /* 0x000e280000000800 */
[----:B------:R-:W1:Y:S04]  /*3530*/  LDS R13, [R53+0x400] ;  /* 0x00040000350d7984 */ /* 0x000e680000000800 */
[----:B------:R-:W2:Y:S04]  /*3540*/  LDS R15, [R53+0x800] ;  /* 0x00080000350f7984 */ /* 0x000ea80000000800 */
[----:B------:R-:W3:Y:S04]  /*3550*/  LDS R17, [R53+0xc00] ;  /* 0x000c000035117984 */ /* 0x000ee80000000800 */
[----:B------:R-:W4:Y:S04]  /*3560*/  LDS R19, [R53+0x1000] ;  /* 0x0010000035137984 */ /* 0x000f280000000800 */
[----:B------:R-:W-:Y:S04]  /*3570*/  @P2 STG.E desc[UR8][R2.64], R23 ;  /* 0x0000001702002986 */ /* 0x000fe8000c101908 */
[----:B------:R-:W4:Y:S04]  /*3580*/  LDS R21, [R53+0x1400] ;  /* 0x0014000035157984 */ /* 0x000f280000000800 */
[----:B------:R-:W4:Y:S04]  /*3590*/  LDS R7, [R53+0x1800] ;  /* 0x0018000035077984 */ /* 0x000f280000000800 */
[----:B------:R-:W4:Y:S04]  /*35a0*/  LDS R23, [R53+0x1c00] ;  /* 0x001c000035177984 */ /* 0x000f280000000800 */
[----:B0-----:R0:W-:Y:S01]  /*35b0*/  @P2 STG.E desc[UR8][R4.64], R43 ;  /* 0x0000002b04002986 */ /* 0x0011e2000c101908 */
[----:B------:R-:W-:Y:S01]  /*35c0*/  ISETP.LT.U32.AND P2, PT, R6, UR6, PT ;  /* 0x0000000606007c0c */ /* 0x000fe2000bf41070 */
[----:B------:R-:W-:-:S02]  /*35d0*/  IMAD.U32 R6, RZ, RZ, UR7 ;  /* 0x00000007ff067e24 */ /* 0x000fc4000f8e00ff */
[----:B------:R2:W-:Y:S01]  /*35e0*/  @P4 STG.E desc[UR8][R2.64+0x400], R25 ;  /* 0x0004001902004986 */ /* 0x0005e2000c101908 */
[----:B------:R-:W-:Y:S02]  /*35f0*/  ISETP.GT.U32.AND.EX P2, PT, R8, RZ, PT, P2 ;  /* 0x000000ff0800720c */ /* 0x000fe40003f44120 */
[----:B------:R-:W-:Y:S01]  /*3600*/  ISETP.GT.U32.AND.EX P0, PT, R6, RZ, PT, P0 ;  /* 0x000000ff0600720c */ /* 0x000fe20003f04100 */
[----:B-1----:R-:W-:Y:S01]  /*3610*/  @P4 STG.E desc[UR8][R4.64+0x400], R13 ;  /* 0x0004000d04004986 */ /* 0x002fe2000c101908 */
[----:B------:R-:W-:Y:S02]  /*3620*/  LOP3.LUT R6, R0, 0x800, RZ, 0xfc, !PT ;  /* 0x0000080000067812 */ /* 0x000fe400078efcff */
[----:B0-----:R-:W-:Y:S01]  /*3630*/  @P5 LOP3.LUT R43, R9, 0x80000000, RZ, 0x3c, !PT ;  /* 0x80000000092b5812 */ /* 0x001fe200078e3cff */
[----:B------:R-:W-:Y:S01]  /*3640*/  @P3 STG.E desc[UR8][R2.64+0x800], R27 ;  /* 0x0008001b02003986 */ /* 0x000fe2000c101908 */
[----:B------:R-:W-:Y:S01]  /*3650*/  ISETP.LT.U32.AND P4, PT, R6, UR6, PT ;  /* 0x0000000606007c0c */ /* 0x000fe2000bf81070 */
[----:B------:R-:W-:-:S02]  /*3660*/  VIADD R6, R0, 0x900 ;  /* 0x0000090000067836 */ /* 0x000fc40000000000 */
[----:B------:R-:W0:Y:S04]  /*3670*/  LDS R9, [R53+0x2000] ;  /* 0x0020000035097984 */ /* 0x000e280000000800 */
[----:B--2---:R-:W-:Y:S01]  /*3680*/  @P0 LOP3.LUT R25, R10, 0x80000000, RZ, 0x3c, !PT ;  /* 0x800000000a190812 */ /* 0x004fe200078e3cff */
[----:B------:R-:W-:Y:S01]  /*3690*/  @P3 STG.E desc[UR8][R4.64+0x800], R15 ;  /* 0x0008000f04003986 */ /* 0x000fe2000c101908 */
[----:B------:R-:W-:Y:S01]  /*36a0*/  ISETP.LT.U32.AND P3, PT, R6, UR6, PT ;  /* 0x0000000606007c0c */ /* 0x000fe2000bf61070 */
[----:B------:R-:W-:Y:S02]  /*36b0*/  VIADD R6, R0, 0xa00 ;  /* 0x00000a0000067836 */ /* 0x000fe40000000000 */
[----:B------:R-:W-:Y:S01]  /*36c0*/  @P5 STG.E desc[UR8][R2.64+0xc00], R43 ;  /* 0x000c002b02005986 */ /* 0x000fe2000c101908 */
[----:B------:R-:W-:Y:S01]  /*36d0*/  ISETP.GT.U32.AND.EX P3, PT, R8, RZ, PT, P3 ;  /* 0x000000ff0800720c */ /* 0x000fe20003f64130 */
[----:B------:R-:W-:-:S02]  /*36e0*/  IMAD.U32 R10, RZ, RZ, UR7 ;  /* 0x00000007ff0a7e24 */ /* 0x000fc4000f8e00ff */
[----:B---3--:R1:W-:Y:S01]  /*36f0*/  @P5 STG.E desc[UR8][R4.64+0xc00], R17 ;  /* 0x000c001104005986 */ /* 0x0083e2000c101908 */
[----:B------:R-:W-:Y:S01]  /*3700*/  ISETP.LT.U32.AND P5, PT, R6, UR6, PT ;  /* 0x0000000606007c0c */ /* 0x000fe2000bfa1070 */
[----:B------:R-:W-:Y:S02]  /*3710*/  VIADD R6, R0, 0xb00 ;  /* 0x00000b0000067836 */ /* 0x000fe40000000000 */
[----:B------:R-:W2:Y:S01]  /*3720*/  LDS R13, [R53+0x2400] ;  /* 0x00240000350d7984 */ /* 0x000ea20000000800 */
[----:B------:R-:W-:-:S03]  /*3730*/  ISETP.GT.U32.AND.EX P5, PT, R8, RZ, PT, P5 ;  /* 0x000000ff0800720c */ /* 0x000fc60003fa4150 */
[----:B------:R-:W-:Y:S04]  /*3740*/  @P0 STG.E desc[UR8][R2.64+0x1000], R25 ;  /* 0x0010001902000986 */ /* 0x000fe8000c101908 */
[----:B----4-:R3:W-:Y:S01]  /*3750*/  @P0 STG.E desc[UR8][R4.64+0x1000], R19 ;  /* 0x0010001304000986 */ /* 0x0107e2000c101908 */
[----:B-1----:R-:W-:Y:S02]  /*3760*/  @P1 LOP3.LUT R17, R11, 0x80000000, RZ, 0x3c, !PT ;  /* 0x800000000b111812 */ /* 0x002fe400078e3cff */
[----:B------:R-:W-:Y:S01]  /*3770*/  ISETP.LT.U32.AND P0, PT, R6, UR6, PT ;  /* 0x0000000606007c0c */ /* 0x000fe2000bf01070 */
[----:B------:R-:W1:Y:S01]  /*3780*/  LDS R11, [R53+0x2800] ;  /* 0x00280000350b7984 */ /* 0x000e620000000800 */
[----:B------:R-:W-:Y:S01]  /*3790*/  IMAD.U32 R6, RZ, RZ, UR7 ;  /* 0x00000007ff067e24 */ /* 0x000fe2000f8e00ff */
[----:B------:R-:W-:-:S02]  /*37a0*/  @P5 LOP3.LUT R33, R33, 0x80000000, RZ, 0x3c, !PT ;  /* 0x8000000021215812 */ /* 0x000fc400078e3cff */
[----:B------:R-:W4:Y:S01]  /*37b0*/  LDS R15, [R53+0x2c00] ;  /* 0x002c0000350f7984 */ /* 0x000f220000000800 */
[----:B------:R-:W-:Y:S02]  /*37c0*/  ISETP.GT.U32.AND.EX P0, PT, R8, RZ, PT, P0 ;  /* 0x000000ff0800720c */ /* 0x000fe40003f04100 */
[----:B------:R-:W-:Y:S01]  /*37d0*/  ISETP.GT.U32.AND.EX P4, PT, R6, RZ, PT, P4 ;  /* 0x000000ff0600720c */ /* 0x000fe20003f84140 */
[----:B------:R-:W-:Y:S01]  /*37e0*/  @P1 STG.E desc[UR8][R2.64+0x1400], R17 ;  /* 0x0014001102001986 */ /* 0x000fe2000c101908 */
[----:B------:R-:W-:Y:S02]  /*37f0*/  LOP3.LUT R6, R0, 0xc00, RZ, 0xfc, !PT ;  /* 0x00000c0000067812 */ /* 0x000fe400078efcff */
[----:B---3--:R-:W-:Y:S01]  /*3800*/  @P2 LOP3.LUT R19, R30, 0x80000000, RZ, 0x3c, !PT ;  /* 0x800000001e132812 */ /* 0x008fe200078e3cff */
[----:B------:R-:W-:Y:S01]  /*3810*/  @P1 STG.E desc[UR8][R4.64+0x1400], R21 ;  /* 0x0014001504001986 */ /* 0x000fe2000c101908 */
[----:B------:R-:W-:Y:S01]  /*3820*/  ISETP.LT.U32.AND P1, PT, R6, UR6, PT ;  /* 0x0000000606007c0c */ /* 0x000fe2000bf21070 */
[----:B------:R-:W-:Y:S01]  /*3830*/  VIADD R6, R0, 0xd00 ;  /* 0x00000d0000067836 */ /* 0x000fe20000000000 */
[----:B------:R-:W-:Y:S01]  /*3840*/  @P3 LOP3.LUT R25, R32, 0x80000000, RZ, 0x3c, !PT ;  /* 0x8000000020193812 */ /* 0x000fe200078e3cff */
[----:B------:R-:W-:Y:S01]  /*3850*/  @P6 STG.E desc[UR8][R2.64+0x1800], R29 ;  /* 0x0018001d02006986 */ /* 0x000fe2000c101908 */
[----:B------:R-:W-:-:S03]  /*3860*/  ISETP.GT.U32.AND.EX P1, PT, R8, RZ, PT, P1 ;  /* 0x000000ff0800720c */ /* 0x000fc60003f24110 */
[----:B------:R-:W-:Y:S01]  /*3870*/  @P6 STG.E desc[UR8][R4.64+0x1800], R7 ;  /* 0x0018000704006986 */ /* 0x000fe2000c101908 */
[----:B------:R-:W-:Y:S01]  /*3880*/  ISETP.LT.U32.AND P6, PT, R6, UR6, PT ;  /* 0x0000000606007c0c */ /* 0x000fe2000bfc1070 */
[----:B------:R-:W-:Y:S01]  /*3890*/  VIADD R6, R0, 0xe00 ;  /* 0x00000e0000067836 */ /* 0x000fe20000000000 */
[----:B------:R-:W-:Y:S01]  /*38a0*/  @P4 LOP3.LUT R31, R31, 0x80000000, RZ, 0x3c, !PT ;  /* 0x800000001f1f4812 */ /* 0x000fe200078e3cff */
[----:B------:R-:W3:Y:S01]  /*38b0*/  LDS R7, [R53+0x3000] ;  /* 0x0030000035077984 */ /* 0x000ee20000000800 */
[----:B------:R-:W-:-:S03]  /*38c0*/  ISETP.GT.U32.AND.EX P6, PT, R10, RZ, PT, P6 ;  /* 0x000000ff0a00720c */ /* 0x000fc60003fc4160 */
[----:B------:R-:W-:Y:S02]  /*38d0*/  @P2 STG.E desc[UR8][R2.64+0x1c00], R19 ;  /* 0x001c001302002986 */ /* 0x000fe4000c101908 */
[----:B------:R-:W-:Y:S02]  /*38e0*/  @P1 LOP3.LUT R35, R35, 0x80000000, RZ, 0x3c, !PT ;  /* 0x8000000023231812 */ /* 0x000fe400078e3cff */
[----:B------:R-:W3:Y:S04]  /*38f0*/  LDS R17, [R53+0x3400] ;  /* 0x0034000035117984 */ /* 0x000ee80000000800 */
[----:B------:R-:W-:Y:S01]  /*3900*/  @P2 STG.E desc[UR8][R4.64+0x1c00], R23 ;  /* 0x001c001704002986 */ /* 0x000fe2000c101908 */
[----:B------:R-:W-:Y:S01]  /*3910*/  ISETP.LT.U32.AND P2, PT, R6, UR6, PT ;  /* 0x0000000606007c0c */ /* 0x000fe2000bf41070 */
[----:B------:R-:W-:-:S02]  /*3920*/  VIADD R6, R0, 0xf00 ;  /* 0x00000f0000067836 */ /* 0x000fc40000000000 */
[----:B------:R-:W-:Y:S01]  /*3930*/  @P4 STG.E desc[UR8][R2.64+0x2000], R31 ;  /* 0x0020001f02004986 */ /* 0x000fe2000c101908 */
[----:B------:R-:W-:-:S03]  /*3940*/  ISETP.GT.U32.AND.EX P2, PT, R12, RZ, PT, P2 ;  /* 0x000000ff0c00720c */ /* 0x000fc60003f44120 */
[----:B------:R-:W3:Y:S04]  /*3950*/  LDS R19, [R53+0x3800] ;  /* 0x0038000035137984 */ /* 0x000ee80000000800 */
[----:B0-----:R-:W-:Y:S01]  /*3960*/  @P4 STG.E desc[UR8][R4.64+0x2000], R9 ;  /* 0x0020000904004986 */ /* 0x001fe2000c101908 */
[----:B------:R-:W-:Y:S02]  /*3970*/  ISETP.LT.U32.AND P4, PT, R6, UR6, PT ;  /* 0x0000000606007c0c */ /* 0x000fe4000bf81070 */
[----:B------:R-:W-:Y:S01]  /*3980*/  LOP3.LUT R6, R0, 0x1000, RZ, 0xfc, !PT ;  /* 0x0000100000067812 */ /* 0x000fe200078efcff */
[----:B------:R-:W0:Y:S02]  /*3990*/  LDS R9, [R53+0x3c00] ;  /* 0x003c000035097984 */ /* 0x000e240000000800 */
[----:B------:R-:W-:-:S02]  /*39a0*/  @P2 LOP3.LUT R37, R37, 0x80000000, RZ, 0x3c, !PT ;  /* 0x8000000025252812 */ /* 0x000fc400078e3cff */
[----:B------:R-:W0:Y:S04]  /*39b0*/  LDS R21, [R53+0x4000] ;  /* 0x0040000035157984 */ /* 0x000e280000000800 */
[----:B------:R-:W0:Y:S04]  /*39c0*/  LDS R23, [R53+0x4400] ;  /* 0x0044000035177984 */ /* 0x000e280000000800 */
[----:B------:R-:W-:Y:S04]  /*39d0*/  @P3 STG.E desc[UR8][R2.64+0x2400], R25 ;  /* 0x0024001902003986 */ /* 0x000fe8000c101908 */
[----:B--2---:R2:W-:Y:S01]  /*39e0*/  @P3 STG.E desc[UR8][R4.64+0x2400], R13 ;  /* 0x0024000d04003986 */ /* 0x0045e2000c101908 */
[----:B------:R-:W-:Y:S01]  /*39f0*/  ISETP.LT.U32.AND P3, PT, R6, UR6, PT ;  /* 0x0000000606007c0c */ /* 0x000fe2000bf61070 */
[----:B------:R-:W-:-:S02]  /*3a00*/  VIADD R6, R0, 0x1100 ;  /* 0x0000110000067836 */ /* 0x000fc40000000000 */
[----:B------:R-:W-:Y:S01]  /*3a10*/  @P5 STG.E desc[UR8][R2.64+0x2800], R33 ;  /* 0x0028002102005986 */ /* 0x000fe2000c101908 */
[----:B------:R-:W-:Y:S01]  /*3a20*/  VIADD R0, R0, 0x1200 ;  /* 0x0000120000007836 */ /* 0x000fe20000000000 */
[----:B------:R-:W-:Y:S02]  /*3a30*/  ISETP.GT.U32.AND.EX P3, PT, R8, RZ, PT, P3 ;  /* 0x000000ff0800720c */ /* 0x000fe40003f64130 */
[----:B-1----:R1:W-:Y:S01]  /*3a40*/  @P5 STG.E desc[UR8][R4.64+0x2800], R11 ;  /* 0x0028000b04005986 */ /* 0x0023e2000c101908 */
[----:B------:R-:W-:Y:S01]  /*3a50*/  ISETP.LT.U32.AND P5, PT, R6, UR6, PT ;  /* 0x0000000606007c0c */ /* 0x000fe2000bfa1070 */
[----:B------:R-:W-:Y:S01]  /*3a60*/  IMAD.U32 R6, RZ, RZ, UR7 ;  /* 0x00000007ff067e24 */ /* 0x000fe2000f8e00ff */
[----:B--2---:R-:W-:-:S04]  /*3a70*/  @P0 LOP3.LUT R13, R34, 0x80000000, RZ, 0x3c, !PT ;  /* 0x80000000220d0812 */ /* 0x004fc800078e3cff */
[----:B------:R-:W-:Y:S01]  /*3a80*/  ISETP.GT.U32.AND.EX P4, PT, R6, RZ, PT, P4 ;  /* 0x000000ff0600720c */ /* 0x000fe20003f84140 */
[----:B------:R2:W-:Y:S03]  /*3a90*/  @P0 STG.E desc[UR8][R2.64+0x2c00], R13 ;  /* 0x002c000d02000986 */ /* 0x0005e6000c101908 */
[----:B------:R-:W-:Y:S01]  /*3aa0*/  @P3 LOP3.LUT R39, R39, 0x80000000, RZ, 0x3c, !PT ;  /* 0x8000000027273812 */ /* 0x000fe200078e3cff */
[----:B----4-:R4:W-:Y:S01]  /*3ab0*/  @P0 STG.E desc[UR8][R4.64+0x2c00], R15 ;  /* 0x002c000f04000986 */ /* 0x0109e2000c101908 */
[----:B------:R-:W-:Y:S01]  /*3ac0*/  ISETP.LT.U32.AND P0, PT, R0, UR6, PT ;  /* 0x0000000600007c0c */ /* 0x000fe2000bf01070 */
[----:B------:R-:W-:Y:S01]  /*3ad0*/  IMAD.U32 R0, RZ, RZ, UR7 ;  /* 0x00000007ff007e24 */ /* 0x000fe2000f8e00ff */
[----:B-1----:R-:W-:Y:S01]  /*3ae0*/  @P6 LOP3.LUT R11, R36, 0x80000000, RZ, 0x3c, !PT ;  /* 0x80000000240b6812 */ /* 0x002fe200078e3cff */
[----:B------:R1:W-:Y:S01]  /*3af0*/  @P1 STG.E desc[UR8][R2.64+0x3000], R35 ;  /* 0x0030002302001986 */ /* 0x0003e2000c101908 */
[----:B------:R-:W-:-:S02]  /*3b00*/  ISETP.GT.U32.AND.EX P0, PT, R6, RZ, PT, P0 ;  /* 0x000000ff0600720c */ /* 0x000fc40003f04100 */
[----:B------:R-:W-:Y:S01]  /*3b10*/  ISETP.GT.U32.AND.EX P5, PT, R0, RZ, PT, P5 ;  /* 0x000000ff0000720c */ /* 0x000fe20003fa4150 */
[----:B---3--:R1:W-:Y:S01]  /*3b20*/  @P1 STG.E desc[UR8][R4.64+0x3000], R7 ;  /* 0x0030000704001986 */ /* 0x0083e2000c101908 */
[----:B--2---:R-:W-:-:S03]  /*3b30*/  @P4 LOP3.LUT R13, R38, 0x80000000, RZ, 0x3c, !PT ;  /* 0x80000000260d4812 */ /* 0x004fc600078e3cff */
[----:B------:R1:W-:Y:S04]  /*3b40*/  @P6 STG.E desc[UR8][R2.64+0x3400], R11 ;  /* 0x0034000b02006986 */ /* 0x0003e8000c101908 */
[----:B------:R1:W-:Y:S04]  /*3b50*/  @P6 STG.E desc[UR8][R4.64+0x3400], R17 ;  /* 0x0034001104006986 */ /* 0x0003e8000c101908 */
[----:B------:R1:W-:Y:S01]  /*3b60*/  @P2 STG.E desc[UR8][R2.64+0x3800], R37 ;  /* 0x0038002502002986 */ /* 0x0003e2000c101908 */
[----:B----4-:R-:W-:-:S03]  /*3b70*/  @P5 LOP3.LUT R15, R40, 0x80000000, RZ, 0x3c, !PT ;  /* 0x80000000280f5812 */ /* 0x010fc600078e3cff */
[----:B------:R1:W-:Y:S04]  /*3b80*/  @P2 STG.E desc[UR8][R4.64+0x3800], R19 ;  /* 0x0038001304002986 */ /* 0x0003e8000c101908 */
[----:B------:R1:W-:Y:S04]  /*3b90*/  @P4 STG.E desc[UR8][R2.64+0x3c00], R13 ;  /* 0x003c000d02004986 */ /* 0x0003e8000c101908 */
[----:B0-----:R1:W-:Y:S04]  /*3ba0*/  @P4 STG.E desc[UR8][R4.64+0x3c00], R9 ;  /* 0x003c000904004986 */ /* 0x0013e8000c101908 */
[----:B------:R1:W-:Y:S04]  /*3bb0*/  @P3 STG.E desc[UR8][R2.64+0x4000], R39 ;  /* 0x0040002702003986 */ /* 0x0003e8000c101908 */
[----:B------:R1:W-:Y:S04]  /*3bc0*/  @P3 STG.E desc[UR8][R4.64+0x4000], R21 ;  /* 0x0040001504003986 */ /* 0x0003e8000c101908 */
[----:B------:R1:W-:Y:S04]  /*3bd0*/  @P5 STG.E desc[UR8][R2.64+0x4400], R15 ;  /* 0x0044000f02005986 */ /* 0x0003e8000c101908 */
[----:B------:R1:W-:Y:S01]  /*3be0*/  @P5 STG.E desc[UR8][R4.64+0x4400], R23 ;  /* 0x0044001704005986 */ /* 0x0003e2000c101908 */
[----:B------:R-:W-:Y:S05]  /*3bf0*/  @!P0 EXIT ;  /* 0x000000000000894d */ /* 0x000fea0003800000 */
[----:B------:R-:W0:Y:S01]  /*3c00*/  LDS R53, [R53+0x4800] ;  /* 0x0048000035357984 */ /* 0x000e220000000800 */
[----:B------:R-:W-:-:S05]  /*3c10*/  LOP3.LUT R41, R41, 0x80000000, RZ, 0x3c, !PT ;  /* 0x8000000029297812 */ /* 0x000fca00078e3cff */
[----:B------:R-:W-:Y:S04]  /*3c20*/  STG.E desc[UR8][R2.64+0x4800], R41 ;  /* 0x0048002902007986 */ /* 0x000fe8000c101908 */
[----:B0-----:R-:W-:Y:S01]  /*3c30*/  STG.E desc[UR8][R4.64+0x4800], R53 ;  /* 0x0048003504007986 */ /* 0x001fe2000c101908 */
[----:B------:R-:W-:Y:S05]  /*3c40*/  EXIT ;  /* 0x000000000000794d */ /* 0x000fea0003800000 */
.L_x_223:
        /* <DEDUP_REMOVED lines=11> */
.L_x_1544:


//--------------------- .text._ZN3cub18CUB_300001_SM_10006detail10radix_sort29DeviceRadixSortOnesweepKernelINS1_5radix10policy_hubIifyE10Policy1000ELNS0_9SortOrderE0EifyiiNS1_21identity_decomposer_tEEEvPT5_SB_PT3_PKSC_PT1_PKSG_PT2_PKSK_T4_iiT6_ --------------------------
	.section	.text._ZN3cub18CUB_300001_SM_10006detail10radix_sort29DeviceRadixSortOnesweepKernelINS1_5radix10policy_hubIifyE10Policy1000ELNS0_9SortOrderE0EifyiiNS1_21identity_decomposer_tEEEvPT5_SB_PT3_PKSC_PT1_PKSG_PT2_PKSK_T4_iiT6_,"ax",@progbits
	.align	128
        .global         _ZN3cub18CUB_300001_SM_10006detail10radix_sort29DeviceRadixSortOnesweepKernelINS1_5radix10policy_hubIifyE10Policy1000ELNS0_9SortOrderE0EifyiiNS1_21identity_decomposer_tEEEvPT5_SB_PT3_PKSC_PT1_PKSG_PT2_PKSK_T4_iiT6_
        .type           _ZN3cub18CUB_300001_SM_10006detail10radix_sort29DeviceRadixSortOnesweepKernelINS1_5radix10policy_hubIifyE10Policy1000ELNS0_9SortOrderE0EifyiiNS1_21identity_decomposer_tEEEvPT5_SB_PT3_PKSC_PT1_PKSG_PT2_PKSK_T4_iiT6_,@function
        .size           _ZN3cub18CUB_300001_SM_10006detail10radix_sort29DeviceRadixSortOnesweepKernelINS1_5radix10policy_hubIifyE10Policy1000ELNS0_9SortOrderE0EifyiiNS1_21identity_decomposer_tEEEvPT5_SB_PT3_PKSC_PT1_PKSG_PT2_PKSK_T4_iiT6_,(.L_x_1545 - _ZN3cub18CUB_300001_SM_10006detail10radix_sort29DeviceRadixSortOnesweepKernelINS1_5radix10policy_hubIifyE10Policy1000ELNS0_9SortOrderE0EifyiiNS1_21identity_decomposer_tEEEvPT5_SB_PT3_PKSC_PT1_PKSG_PT2_PKSK_T4_iiT6_)
        .other          _ZN3cub18CUB_300001_SM_10006detail10radix_sort29DeviceRadixSortOnesweepKernelINS1_5radix10policy_hubIifyE10Policy1000ELNS0_9SortOrderE0EifyiiNS1_21identity_decomposer_tEEEvPT5_SB_PT3_PKSC_PT1_PKSG_PT2_PKSK_T4_iiT6_,@"STO_CUDA_ENTRY STV_DEFAULT"
_ZN3cub18CUB_300001_SM_10006detail10radix_sort29DeviceRadixSortOnesweepKernelINS1_5radix10policy_hubIifyE10Policy1000ELNS0_9SortOrderE0EifyiiNS1_21identity_decomposer_tEEEvPT5_SB_PT3_PKSC_PT1_PKSG_PT2_PKSK_T4_iiT6_:
.text._ZN3cub18CUB_300001_SM_10006detail10radix_sort29DeviceRadixSortOnesweepKernelINS1_5radix10policy_hubIifyE10Policy1000ELNS0_9SortOrderE0EifyiiNS1_21identity_decomposer_tEEEvPT5_SB_PT3_PKSC_PT1_PKSG_PT2_PKSK_T4_iiT6_:
        /* <DEDUP_REMOVED lines=16> */
.L_x_225:
[----:B------:R-:W-:Y:S05]  /*0100*/  BSYNC.RECONVERGENT B0 ;  /* 0x0000000000007941 */ /* 0x000fea0003800200 */
.L_x_224:
        /* <DEDUP_REMOVED lines=35> */
.L_x_226:
        /* <DEDUP_REMOVED lines=76> */
.L_x_227:
        /* <DEDUP_REMOVED lines=19> */
.L_x_230:
        /* <DEDUP_REMOVED lines=21> */
.L_x_229:
[----:B------:R-:W-:Y:S05]  /*0a80*/  BSYNC.RECONVERGENT B0 ;  /* 0x0000000000007941 */ /* 0x000fea0003800200 */
.L_x_228:
        /* <DEDUP_REMOVED lines=18> */
.L_x_234:
[----:B------:R-:W-:Y:S05]  /*0bb0*/  BSYNC.RECONVERGENT B1 ;  /* 0x0000000000017941 */ /* 0x000fea0003800200 */
.L_x_233:
        /* <DEDUP_REMOVED lines=14> */
.L_x_235:
[----:B------:R-:W-:Y:S01]  /*0ca0*/  VIADD R6, R6, 0x1 ;  /* 0x0000000106067836 */ /* 0x000fe20000000000 */
[----:B------:R0:W-:Y:S04]  /*0cb0*/  STS [R0], RZ ;  /* 0x000000ff00007388 */ /* 0x0001e80000000800 */
[----:B------:R-:W-:Y:S01]  /*0cc0*/  ISETP.NE.AND P0, PT, R6, RZ, PT ;  /* 0x000000ff0600720c */ /* 0x000fe20003f05270 */
[----:B0-----:R-:W-:-:S12]  /*0cd0*/  VIADD R0, R0, 0x80 ;  /* 0x0000008000007836 */ /* 0x001fd80000000000 */
[----:B------:R-:W-:Y:S05]  /*0ce0*/  @P0 BRA `(.L_x_235) ;  /* 0xfffffffc00ec0947 */ /* 0x000fea000383ffff */
.L_x_232:
[----:B------:R-:W-:Y:S05]  /*0cf0*/  BSYNC.RECONVERGENT B0 ;  /* 0x0000000000007941 */ /* 0x000fea0003800200 */
.L_x_231:
        /* <DEDUP_REMOVED lines=130> */
.L_x_237:
[----:B------:R-:W-:Y:S05]  /*1520*/  BSYNC.RECONVERGENT B0 ;  /* 0x0000000000007941 */ /* 0x000fea0003800200 */
.L_x_236:
        /* <DEDUP_REMOVED lines=38> */
.L_x_246:
[----:B0-----:R-:W0:Y:S01]  /*1790*/  LDC.64 R4, c[0x0][0x380] ;  /* 0x0000e000ff047b82 */ /* 0x001e220000000a00 */
[----:B------:R-:W-:Y:S01]  /*17a0*/  VIADD R19, R10, 0xffffffff ;  /* 0xffffffff0a137836 */ /* 0x000fe20000000000 */
[----:B------:R-:W-:Y:S03]  /*17b0*/  BSSY B2, `(.L_x_243) ;  /* 0x0000008000027945 */ /* 0x000fe60003800000 */
[----:B------:R-:W-:-:S04]  /*17c0*/  IMAD R11, R19, 0x100, R3 ;  /* 0x00000100130b7824 */ /* 0x000fc800078e0203 */
[----:B0-----:R-:W-:-:S07]  /*17d0*/  IMAD.WIDE R4, R11, 0x4, R4 ;  /* 0x000000040b047825 */ /* 0x001fce00078e0204 */
.L_x_244:
[----:B------:R-:W-:Y:S05]  /*17e0*/  YIELD ;  /* 0x0000000000007946 */ /* 0x000fea0003800000 */
[----:B------:R0:W-:Y:S06]  /*17f0*/  MEMBAR.SC.CTA ;  /* 0x0000000000007992 */ /* 0x0001ec0000000000 */
[----:B0-----:R-:W2:Y:S02]  /*1800*/  LDG.E.STRONG.SYS R11, desc[UR6][R4.64] ;  /* 0x00000006040b7981 */ /* 0x001ea4000c1f5900 */
[----:B--2---:R-:W-:-:S13]  /*1810*/  ISETP.NE.AND P0, PT, R11, RZ, PT ;  /* 0x000000ff0b00720c */ /* 0x004fda0003f05270 */
[----:B------:R-:W-:Y:S05]  /*1820*/  @!P0 BRA `(.L_x_244) ;  /* 0xfffffffc00ec8947 */ /* 0x000fea000383ffff */
[----:B------:R-:W-:Y:S05]  /*1830*/  BSYNC B2 ;  /* 0x0000000000027941 */ /* 0x000fea0003800000 */
.L_x_243:
[----:B------:R-:W-:Y:S01]  /*1840*/  BSSY.RECONVERGENT B2, `(.L_x_245) ;  /* 0x0000006000027945 */ /* 0x000fe20003800200 */
[C---:B------:R-:W-:Y:S02]  /*1850*/  ISETP.GT.AND P0, PT, R11.reuse, -0x1, PT ;  /* 0xffffffff0b00780c */ /* 0x040fe40003f04270 */
[----:B------:R-:W-:Y:S01]  /*1860*/  LOP3.LUT R4, R11, 0x3fffffff, RZ, 0xc0, !PT ;  /* 0x3fffffff0b047812 */ /* 0x000fe200078ec0ff */
[----:B------:R-:W-:Y:S05]  /*1870*/  WARPSYNC.EXCLUSIVE R6 ;  /* 0x0000000006007348 */ /* 0x000fea0003a00000 */
[----:B------:R-:W-:-:S05]  /*1880*/  IMAD.IADD R17, R4, 0x1, R17 ;  /* 0x0000000104117824 */ /* 0x000fca00078e0211 */
[----:B------:R-:W-:-:S07]  /*1890*/  VOTE.ANY R6, PT, P0 ;  /* 0x0000000000067806 */ /* 0x000fce00000e0100 */
[----:B------:R-:W-:Y:S05]  /*18a0*/  BSYNC.RECONVERGENT B2 ;  /* 0x0000000000027941 */ /* 0x000fea0003800200 */
.L_x_245:
[----:B------:R-:W-:Y:S01]  /*18b0*/  ISETP.GT.U32.AND P1, PT, R10, 0x1, PT ;  /* 0x000000010a00780c */ /* 0x000fe20003f24070 */
[----:B------:R-:W-:-:S12]  /*18c0*/  IMAD.MOV.U32 R10, RZ, RZ, R19 ;  /* 0x000000ffff0a7224 */ /* 0x000fd800078e0013 */
[----:B------:R-:W-:Y:S05]  /*18d0*/  @P0 BRA P1, `(.L_x_246) ;  /* 0xfffffffc00ac0947 */ /* 0x000fea000083ffff */
[----:B------:R-:W-:Y:S05]  /*18e0*/  BSYNC B0 ;  /* 0x0000000000007941 */ /* 0x000fea0003800000 */
.L_x_242:
[----:B------:R1:W2:Y:S02]  /*18f0*/  LDS.64 R4, [R13+0x6600] ;  /* 0x006600000d047984 */ /* 0x0002a40000000a00 */
.L_x_241:
[C---:B------:R-:W-:Y:S01]  /*1900*/  IMAD.IADD R19, R17.reuse, 0x1, -R0 ;  /* 0x0000000111137824 */ /* 0x040fe200078e0a00 */
[----:B------:R-:W-:-:S04]  /*1910*/  LOP3.LUT R11, R17, 0x80000000, RZ, 0xfc, !PT ;  /* 0x80000000110b7812 */ /* 0x000fc800078efcff */
[C---:B0-2---:R-:W-:Y:S01]  /*1920*/  IADD3 R4, P0, PT, R19.reuse, R4, RZ ;  /* 0x0000000413047210 */ /* 0x045fe20007f1e0ff */
[----:B------:R0:W-:Y:S03]  /*1930*/  STG.E.STRONG.SYS desc[UR6][R14.64], R11 ;  /* 0x0000000b0e007986 */ /* 0x0001e6000c115906 */
[----:B------:R-:W-:-:S05]  /*1940*/  LEA.HI.X.SX32 R5, R19, R5, 0x1, P0 ;  /* 0x0000000513057211 */ /* 0x000fca00000f0eff */
[----:B------:R0:W-:Y:S04]  /*1950*/  STS.64 [R13+0x6600], R4 ;  /* 0x006600040d007388 */ /* 0x0001e80000000a00 */
.L_x_240:
[----:B------:R-:W-:Y:S05]  /*1960*/  BSYNC B1 ;  /* 0x0000000000017941 */ /* 0x000fea0003800000 */
.L_x_239:
        /* <DEDUP_REMOVED lines=17> */
.L_x_247:
        /* <DEDUP_REMOVED lines=28> */
.L_x_248:
        /* <DEDUP_REMOVED lines=56> */
.L_x_249:
        /* <DEDUP_REMOVED lines=19> */
.L_x_250:
        /* <DEDUP_REMOVED lines=51> */
.L_x_251:
        /* <DEDUP_REMOVED lines=22> */
.L_x_252:
        /* <DEDUP_REMOVED lines=56> */
.L_x_238:
        /* <DEDUP_REMOVED lines=38> */
.L_x_344:
        /* <DEDUP_REMOVED lines=25> */
.L_x_253:
        /* <DEDUP_REMOVED lines=44> */
.L_x_256:
[----:B------:R-:W-:Y:S05]  /*2fb0*/  BSYNC.RECONVERGENT B0 ;  /* 0x0000000000007941 */ /* 0x000fea0003800200 */
.L_x_255:
        /* <DEDUP_REMOVED lines=39> */
.L_x_258:
[----:B------:R-:W-:Y:S05]  /*3230*/  BSYNC.RECONVERGENT B0 ;  /* 0x0000000000007941 */ /* 0x000fea0003800200 */
.L_x_257:
        /* <DEDUP_REMOVED lines=35> */
.L_x_260:
[----:B------:R-:W-:Y:S05]  /*3470*/  BSYNC.RECONVERGENT B0 ;  /* 0x0000000000007941 */ /* 0x000fea0003800200 */
.L_x_259:
        /* <DEDUP_REMOVED lines=35> */
.L_x_262:
[----:B------:R-:W-:Y:S05]  /*36b0*/  BSYNC.RECONVERGENT B0 ;  /* 0x0000000000007941 */ /* 0x000fea0003800200 */
.L_x_261:
        /* <DEDUP_REMOVED lines=37> */
.L_x_264:
[----:B------:R-:W-:Y:S05]  /*3910*/  BSYNC.RECONVERGENT B0 ;  /* 0x0000000000007941 */ /* 0x000fea0003800200 */
.L_x_263:
        /* <DEDUP_REMOVED lines=37> */
.L_x_266:
[----:B------:R-:W-:Y:S05]  /*3b70*/  BSYNC.RECONVERGENT B0 ;  /* 0x0000000000007941 */ /* 0x000fea0003800200 */
.L_x_265:
        /* <DEDUP_REMOVED lines=37> */
.L_x_268:
[----:B------:R-:W-:Y:S05]  /*3dd0*/  BSYNC.RECONVERGENT B0 ;  /* 0x0000000000007941 */ /* 0x000fea0003800200 */
.L_x_267:
        /* <DEDUP_REMOVED lines=37> */
.L_x_270:
[----:B------:R-:W-:Y:S05]  /*4030*/  BSYNC.RECONVERGENT B0 ;  /* 0x0000000000007941 */ /* 0x000fea0003800200 */
.L_x_269:
        /* <DEDUP_REMOVED lines=37> */
.L_x_272:
[----:B------:R-:W-:Y:S05]  /*4290*/  BSYNC.RECONVERGENT B0 ;  /* 0x0000000000007941 */ /* 0x000fea0003800200 */
.L_x_271:
        /* <DEDUP_REMOVED lines=37> */
.L_x_274:
[----:B------:R-:W-:Y:S05]  /*44f0*/  BSYNC.RECONVERGENT B0 ;  /* 0x0000000000007941 */ /* 0x000fea0003800200 */
.L_x_273:
        /* <DEDUP_REMOVED lines=37> */
.L_x_276:
[----:B------:R-:W-:Y:S05]  /*4750*/  BSYNC.RECONVERGENT B0 ;  /* 0x0000000000007941 */ /* 0x000fea0003800200 */
.L_x_275:
        /* <DEDUP_REMOVED lines=37> */
.L_x_278:
[----:B------:R-:W-:Y:S05]  /*49b0*/  BSYNC.RECONVERGENT B0 ;  /* 0x0000000000007941 */ /* 0x000fea0003800200 */
.L_x_277:
        /* <DEDUP_REMOVED lines=37> */
.L_x_280:
[----:B------:R-:W-:Y:S05]  /*4c10*/  BSYNC.RECONVERGENT B0 ;  /* 0x0000000000007941 */ /* 0x000fea0003800200 */
.L_x_279:
        /* <DEDUP_REMOVED lines=39> */
.L_x_282:
[----:B------:R-:W-:Y:S05]  /*4e90*/  BSYNC.RECONVERGENT B0 ;  /* 0x0000000000007941 */ /* 0x000fea0003800200 */
.L_x_281:
        /* <DEDUP_REMOVED lines=39> */
.L_x_284:
[----:B------:R-:W-:Y:S05]  /*5110*/  BSYNC.RECONVERGENT B0 ;  /* 0x0000000000007941 */ /* 0x000fea0003800200 */
.L_x_283:
        /* <DEDUP_REMOVED lines=39> */
.L_x_286:
[----:B------:R-:W-:Y:S05]  /*5390*/  BSYNC.RECONVERGENT B0 ;  /* 0x0000000000007941 */ /* 0x000fea0003800200 */
.L_x_285:
        /* <DEDUP_REMOVED lines=36> */
.L_x_288:
[----:B------:R-:W-:Y:S05]  /*55e0*/  BSYNC.RECONVERGENT B0 ;  /* 0x0000000000007941 */ /* 0x000fea0003800200 */
.L_x_287:
        /* <DEDUP_REMOVED lines=35> */
.L_x_290:
[----:B------:R-:W-:Y:S05]  /*5820*/  BSYNC.RECONVERGENT B0 ;  /* 0x0000000000007941 */ /* 0x000fea0003800200 */
.L_x_289:
        /* <DEDUP_REMOVED lines=65> */
.L_x_298:
[----:B-1----:R-:W1:Y:S01]  /*5c40*/  LDC.64 R8, c[0x0][0x380] ;  /* 0x0000e000ff087b82 */ /* 0x002e620000000a00 */
[----:B------:R-:W-:Y:S01]  /*5c50*/  VIADD R17, R10, 0xffffffff ;  /* 0xffffffff0a117836 */ /* 0x000fe20000000000 */
[----:B------:R-:W-:Y:S03]  /*5c60*/  BSSY B2, `(.L_x_295) ;  /* 0x0000008000027945 */ /* 0x000fe60003800000 */
[----:B------:R-:W-:-:S04]  /*5c70*/  IMAD R11, R17, 0x100, R3 ;  /* 0x00000100110b7824 */ /* 0x000fc800078e0203 */
[----:B-1----:R-:W-:-:S07]  /*5c80*/  IMAD.WIDE R8, R11, 0x4, R8 ;  /* 0x000000040b087825 */ /* 0x002fce00078e0208 */
.L_x_296:
[----:B------:R-:W-:Y:S05]  /*5c90*/  YIELD ;  /* 0x0000000000007946 */ /* 0x000fea0003800000 */
[----:B------:R1:W-:Y:S06]  /*5ca0*/  MEMBAR.SC.CTA ;  /* 0x0000000000007992 */ /* 0x0003ec0000000000 */
[----:B-1----:R-:W2:Y:S02]  /*5cb0*/  LDG.E.STRONG.SYS R11, desc[UR6][R8.64] ;  /* 0x00000006080b7981 */ /* 0x002ea4000c1f5900 */
[----:B--2---:R-:W-:-:S13]  /*5cc0*/  ISETP.NE.AND P0, PT, R11, RZ, PT ;  /* 0x000000ff0b00720c */ /* 0x004fda0003f05270 */
[----:B------:R-:W-:Y:S05]  /*5cd0*/  @!P0 BRA `(.L_x_296) ;  /* 0xfffffffc00ec8947 */ /* 0x000fea000383ffff */
[----:B------:R-:W-:Y:S05]  /*5ce0*/  BSYNC B2 ;  /* 0x0000000000027941 */ /* 0x000fea0003800000 */
.L_x_295:
[----:B------:R-:W-:Y:S01]  /*5cf0*/  BSSY.RECONVERGENT B2, `(.L_x_297) ;  /* 0x0000006000027945 */ /* 0x000fe20003800200 */
[C---:B------:R-:W-:Y:S02]  /*5d00*/  ISETP.GT.AND P0, PT, R11.reuse, -0x1, PT ;  /* 0xffffffff0b00780c */ /* 0x040fe40003f04270 */
[----:B------:R-:W-:Y:S01]  /*5d10*/  LOP3.LUT R8, R11, 0x3fffffff, RZ, 0xc0, !PT ;  /* 0x3fffffff0b087812 */ /* 0x000fe200078ec0ff */
[----:B------:R-:W-:Y:S05]  /*5d20*/  WARPSYNC.EXCLUSIVE R6 ;  /* 0x0000000006007348 */ /* 0x000fea0003a00000 */
[----:B------:R-:W-:-:S05]  /*5d30*/  IMAD.IADD R13, R8, 0x1, R13 ;  /* 0x00000001080d7824 */ /* 0x000fca00078e020d */
[----:B------:R-:W-:-:S07]  /*5d40*/  VOTE.ANY R6, PT, P0 ;  /* 0x0000000000067806 */ /* 0x000fce00000e0100 */
[----:B------:R-:W-:Y:S05]  /*5d50*/  BSYNC.RECONVERGENT B2 ;  /* 0x0000000000027941 */ /* 0x000fea0003800200 */
.L_x_297:
[----:B------:R-:W-:Y:S01]  /*5d60*/  ISETP.GT.U32.AND P1, PT, R10, 0x1, PT ;  /* 0x000000010a00780c */ /* 0x000fe20003f24070 */
[----:B------:R-:W-:-:S12]  /*5d70*/  IMAD.MOV.U32 R10, RZ, RZ, R17 ;  /* 0x000000ffff0a7224 */ /* 0x000fd800078e0011 */
[----:B------:R-:W-:Y:S05]  /*5d80*/  @P0 BRA P1, `(.L_x_298) ;  /* 0xfffffffc00ac0947 */ /* 0x000fea000083ffff */
[----:B------:R-:W-:Y:S05]  /*5d90*/  BSYNC B0 ;  /* 0x0000000000007941 */ /* 0x000fea0003800000 */
.L_x_294:
[----:B------:R2:W3:Y:S02]  /*5da0*/  LDS.64 R8, [R19+0x6600] ;  /* 0x0066000013087984 */ /* 0x0004e40000000a00 */
.L_x_293:
        /* <DEDUP_REMOVED lines=9> */
.L_x_292:
[----:B------:R-:W-:Y:S05]  /*5e40*/  BSYNC B1 ;  /* 0x0000000000017941 */ /* 0x000fea0003800000 */
.L_x_291:
        /* <DEDUP_REMOVED lines=16> */
.L_x_299:
        /* <DEDUP_REMOVED lines=212> */
.L_x_300:
        /* <DEDUP_REMOVED lines=28> */
.L_x_303:
[----:B------:R-:W-:Y:S05]  /*6e50*/  BSYNC.RECONVERGENT B0 ;  /* 0x0000000000007941 */ /* 0x000fea0003800200 */
.L_x_302:
        /* <DEDUP_REMOVED lines=18> */
.L_x_305:
[----:B------:R-:W-:Y:S05]  /*6f80*/  BSYNC.RECONVERGENT B0 ;  /* 0x0000000000007941 */ /* 0x000fea0003800200 */
.L_x_304:
        /* <DEDUP_REMOVED lines=18> */
.L_x_307:
[----:B------:R-:W-:Y:S05]  /*70b0*/  BSYNC.RECONVERGENT B0 ;  /* 0x0000000000007941 */ /* 0x000fea0003800200 */
.L_x_306:
        /* <DEDUP_REMOVED lines=18> */
.L_x_309:
[----:B------:R-:W-:Y:S05]  /*71e0*/  BSYNC.RECONVERGENT B0 ;  /* 0x0000000000007941 */ /* 0x000fea0003800200 */
.L_x_308:
        /* <DEDUP_REMOVED lines=18> */
.L_x_311:
[----:B------:R-:W-:Y:S05]  /*7310*/  BSYNC.RECONVERGENT B0 ;  /* 0x0000000000007941 */ /* 0x000fea0003800200 */
.L_x_310:
        /* <DEDUP_REMOVED lines=18> */
.L_x_313:
[----:B------:R-:W-:Y:S05]  /*7440*/  BSYNC.RECONVERGENT B0 ;  /* 0x0000000000007941 */ /* 0x000fea0003800200 */
.L_x_312:
        /* <DEDUP_REMOVED lines=18> */
.L_x_315:
[----:B------:R-:W-:Y:S05]  /*7570*/  BSYNC.RECONVERGENT B0 ;  /* 0x0000000000007941 */ /* 0x000fea0003800200 */
.L_x_314:
        /* <DEDUP_REMOVED lines=18> */
.L_x_317:
[----:B------:R-:W-:Y:S05]  /*76a0*/  BSYNC.RECONVERGENT B0 ;  /* 0x0000000000007941 */ /* 0x000fea0003800200 */
.L_x_316:
        /* <DEDUP_REMOVED lines=18> */
.L_x_319:
[----:B------:R-:W-:Y:S05]  /*77d0*/  BSYNC.RECONVERGENT B0 ;  /* 0x0000000000007941 */ /* 0x000fea0003800200 */
.L_x_318:
        /* <DEDUP_REMOVED lines=18> */
.L_x_321:
[----:B------:R-:W-:Y:S05]  /*7900*/  BSYNC.RECONVERGENT B0 ;  /* 0x0000000000007941 */ /* 0x000fea0003800200 */
.L_x_320:
        /* <DEDUP_REMOVED lines=18> */
.L_x_323:
[----:B------:R-:W-:Y:S05]  /*7a30*/  BSYNC.RECONVERGENT B0 ;  /* 0x0000000000007941 */ /* 0x000fea0003800200 */
.L_x_322:
        /* <DEDUP_REMOVED lines=17> */
.L_x_325:
[----:B------:R-:W-:Y:S05]  /*7b50*/  BSYNC.RECONVERGENT B0 ;  /* 0x0000000000007941 */ /* 0x000fea0003800200 */
.L_x_324:
        /* <DEDUP_REMOVED lines=16> */
.L_x_327:
[----:B------:R-:W-:Y:S05]  /*7c60*/  BSYNC.RECONVERGENT B0 ;  /* 0x0000000000007941 */ /* 0x000fea0003800200 */
.L_x_326:
        /* <DEDUP_REMOVED lines=16> */
.L_x_329:
[----:B------:R-:W-:Y:S05]  /*7d70*/  BSYNC.RECONVERGENT B0 ;  /* 0x0000000000007941 */ /* 0x000fea0003800200 */
.L_x_328:
        /* <DEDUP_REMOVED lines=16> */
.L_x_331:
[----:B------:R-:W-:Y:S05]  /*7e80*/  BSYNC.RECONVERGENT B0 ;  /* 0x0000000000007941 */ /* 0x000fea0003800200 */
.L_x_330:
        /* <DEDUP_REMOVED lines=16> */
.L_x_333:
[----:B------:R-:W-:Y:S05]  /*7f90*/  BSYNC.RECONVERGENT B0 ;  /* 0x0000000000007941 */ /* 0x000fea0003800200 */
.L_x_332:
        /* <DEDUP_REMOVED lines=16> */
.L_x_335:
[----:B------:R-:W-:Y:S05]  /*80a0*/  BSYNC.RECONVERGENT B0 ;  /* 0x0000000000007941 */ /* 0x000fea0003800200 */
.L_x_334:
[----:B------:R-:W-:Y:S01]  /*80b0*/  NOP ;  /* 0x0000000000007918 */ /* 0x000fe20000000000 */
.L_x_301:
        /* <DEDUP_REMOVED lines=78> */
.L_x_336:
        /* <DEDUP_REMOVED lines=104> */
.L_x_337:
        /* <DEDUP_REMOVED lines=179> */
.L_x_338:
        /* <DEDUP_REMOVED lines=205> */
.L_x_254:
[----:B------:R-:W-:Y:S02]  /*a420*/  IMAD.MOV.U32 R58, RZ, RZ, R39 ;  /* 0x000000ffff3a7224 */ /* 0x000fe400078e0027 */
[----:B------:R-:W-:Y:S02]  /*a430*/  IMAD.MOV.U32 R49, RZ, RZ, 0x1 ;  /* 0x00000001ff317424 */ /* 0x000fe400078e00ff */
[----:B------:R-:W-:Y:S02]  /*a440*/  IMAD.MOV.U32 R60, RZ, RZ, RZ ;  /* 0x000000ffff3c7224 */ /* 0x000fe400078e00ff */
[----:B------:R-:W-:-:S07]  /*a450*/  IMAD.MOV.U32 R47, RZ, RZ, -0x1 ;  /* 0xffffffffff2f7424 */ /* 0x000fce00078e00ff */
[----:B------:R-:W-:Y:S05]  /*a460*/  WARPSYNC.COLLECTIVE R47, `(.L_x_339) ;  /* 0x000000002f087348 */ /* 0x000fea0003c00000 */
[----:B------:R0:W1:Y:S02]  /*a470*/  SHFL.UP P0, R46, R58, R49, R60 ;  /* 0x040000313a2e7389 */ /* 0x000064000000003c */
[----:B01----:R-:W-:Y:S05]  /*a480*/  ENDCOLLECTIVE ;  /* 0x000000000000791b */ /* 0x003fea0003800000 */
.L_x_339:
[----:B------:R-:W-:Y:S02]  /*a490*/  IMAD.MOV.U32 R49, RZ, RZ, 0x2 ;  /* 0x00000002ff317424 */ /* 0x000fe400078e00ff */
[----:B------:R-:W-:-:S04]  /*a4a0*/  IMAD.MOV.U32 R40, RZ, RZ, R46 ;  /* 0x000000ffff287224 */ /* 0x000fc800078e002e */
[----:B------:R-:W-:-:S04]  /*a4b0*/  @P0 IMAD.IADD R40, R39, 0x1, R40 ;  /* 0x0000000127280824 */ /* 0x000fc800078e0228 */
[----:B------:R-:W-:-:S07]  /*a4c0*/  IMAD.MOV.U32 R58, RZ, RZ, R40 ;  /* 0x000000ffff3a7224 */ /* 0x000fce00078e0028 */
[----:B------:R-:W-:Y:S05]  /*a4d0*/  WARPSYNC.COLLECTIVE R47, `(.L_x_340) ;  /* 0x000000002f087348 */ /* 0x000fea0003c00000 */
[----:B------:R0:W1:Y:S02]  /*a4e0*/  SHFL.UP P0, R46, R58, R49, R60 ;  /* 0x040000313a2e7389 */ /* 0x000064000000003c */
[----:B01----:R-:W-:Y:S05]  /*a4f0*/  ENDCOLLECTIVE ;  /* 0x000000000000791b */ /* 0x003fea0003800000 */
.L_x_340:
[----:B------:R-:W-:Y:S02]  /*a500*/  IMAD.MOV.U32 R49, RZ, RZ, 0x4 ;  /* 0x00000004ff317424 */ /* 0x000fe400078e00ff */
[----:B------:R-:W-:-:S04]  /*a510*/  IMAD.MOV.U32 R43, RZ, RZ, R46 ;  /* 0x000000ffff2b7224 */ /* 0x000fc800078e002e */
[----:B------:R-:W-:-:S04]  /*a520*/  @P0 IMAD.IADD R43, R40, 0x1, R43 ;  /* 0x00000001282b0824 */ /* 0x000fc800078e022b */
[----:B------:R-:W-:-:S07]  /*a530*/  IMAD.MOV.U32 R58, RZ, RZ, R43 ;  /* 0x000000ffff3a7224 */ /* 0x000fce00078e002b */
[----:B------:R-:W-:Y:S05]  /*a540*/  WARPSYNC.COLLECTIVE R47, `(.L_x_341) ;  /* 0x000000002f087348 */ /* 0x000fea0003c00000 */
[----:B------:R0:W1:Y:S02]  /*a550*/  SHFL.UP P0, R46, R58, R49, R60 ;  /* 0x040000313a2e7389 */ /* 0x000064000000003c */
[----:B01----:R-:W-:Y:S05]  /*a560*/  ENDCOLLECTIVE ;  /* 0x000000000000791b */ /* 0x003fea0003800000 */
.L_x_341:
[----:B------:R-:W-:Y:S02]  /*a570*/  IMAD.MOV.U32 R49, RZ, RZ, 0x8 ;  /* 0x00000008ff317424 */ /* 0x000fe400078e00ff */
[----:B------:R-:W-:-:S04]  /*a580*/  IMAD.MOV.U32 R44, RZ, RZ, R46 ;  /* 0x000000ffff2c7224 */ /* 0x000fc800078e002e */
[----:B------:R-:W-:-:S04]  /*a590*/  @P0 IMAD.IADD R44, R43, 0x1, R44 ;  /* 0x000000012b2c0824 */ /* 0x000fc800078e022c */
[----:B------:R-:W-:-:S07]  /*a5a0*/  IMAD.MOV.U32 R58, RZ, RZ, R44 ;  /* 0x000000ffff3a7224 */ /* 0x000fce00078e002c */
[----:B------:R-:W-:Y:S05]  /*a5b0*/  WARPSYNC.COLLECTIVE R47, `(.L_x_342) ;  /* 0x000000002f087348 */ /* 0x000fea0003c00000 */
[----:B------:R0:W1:Y:S02]  /*a5c0*/  SHFL.UP P0, R46, R58, R49, R60 ;  /* 0x040000313a2e7389 */ /* 0x000064000000003c */
[----:B01----:R-:W-:Y:S05]  /*a5d0*/  ENDCOLLECTIVE ;  /* 0x000000000000791b */ /* 0x003fea0003800000 */
.L_x_342:
[----:B------:R-:W-:Y:S02]  /*a5e0*/  IMAD.MOV.U32 R49, RZ, RZ, 0x10 ;  /* 0x00000010ff317424 */ /* 0x000fe400078e00ff */
[----:B------:R-:W-:-:S04]  /*a5f0*/  IMAD.MOV.U32 R45, RZ, RZ, R46 ;  /* 0x000000ffff2d7224 */ /* 0x000fc800078e002e */
[----:B------:R-:W-:-:S04]  /*a600*/  @P0 IMAD.IADD R45, R44, 0x1, R45 ;  /* 0x000000012c2d0824 */ /* 0x000fc800078e022d */
[----:B------:R-:W-:-:S07]  /*a610*/  IMAD.MOV.U32 R58, RZ, RZ, R45 ;  /* 0x000000ffff3a7224 */ /* 0x000fce00078e002d */
[----:B------:R-:W-:Y:S05]  /*a620*/  WARPSYNC.COLLECTIVE R47, `(.L_x_343) ;  /* 0x000000002f087348 */ /* 0x000fea0003c00000 */
[----:B------:R0:W1:Y:S02]  /*a630*/  SHFL.UP P0, R46, R58, R49, R60 ;  /* 0x040000313a2e7389 */ /* 0x000064000000003c */
[----:B01----:R-:W-:Y:S05]  /*a640*/  ENDCOLLECTIVE ;  /* 0x000000000000791b */ /* 0x003fea0003800000 */
.L_x_343:
[----:B------:R-:W-:Y:S05]  /*a650*/  BRA `(.L_x_344) ;  /* 0xffffff8400407947 */ /* 0x000fea000383ffff */
.L_x_345:
        /* <DEDUP_REMOVED lines=10> */
.L_x_1545:


//--------------------- .text._ZN3cub18CUB_300001_SM_10006detail10radix_sort33DeviceRadixSortExclusiveSumKernelINS1_5radix10policy_hubIifyE10Policy1000EyEEvPT0_ --------------------------
	.section	.text._ZN3cub18CUB_300001_SM_10006detail10radix_sort33DeviceRadixSortExclusiveSumKernelINS1_5radix10policy_hubIifyE10Policy1000EyEEvPT0_,"ax",@progbits
	.align	128
        .global         _ZN3cub18CUB_300001_SM_10006detail10radix_sort33DeviceRadixSortExclusiveSumKernelINS1_5radix10policy_hubIifyE10Policy1000EyEEvPT0_
        .type           _ZN3cub18CUB_300001_SM_10006detail10radix_sort33DeviceRadixSortExclusiveSumKernelINS1_5radix10policy_hubIifyE10Policy1000EyEEvPT0_,@function
        .size           _ZN3cub18CUB_300001_SM_10006detail10radix_sort33DeviceRadixSortExclusiveSumKernelINS1_5radix10policy_hubIifyE10Policy1000EyEEvPT0_,(.L_x_1546 - _ZN3cub18CUB_300001_SM_10006detail10radix_sort33DeviceRadixSortExclusiveSumKernelINS1_5radix10policy_hubIifyE10Policy1000EyEEvPT0_)
        .other          _ZN3cub18CUB_300001_SM_10006detail10radix_sort33DeviceRadixSortExclusiveSumKernelINS1_5radix10policy_hubIifyE10Policy1000EyEEvPT0_,@"STO_CUDA_ENTRY STV_DEFAULT"
_ZN3cub18CUB_300001_SM_10006detail10radix_sort33DeviceRadixSortExclusiveSumKernelINS1_5radix10policy_hubIifyE10Policy1000EyEEvPT0_:
.text._ZN3cub18CUB_300001_SM_10006detail10radix_sort33DeviceRadixSortExclusiveSumKernelINS1_5radix10policy_hubIifyE10Policy1000EyEEvPT0_:
        /* <DEDUP_REMOVED lines=63> */
.L_x_358:
        /* <DEDUP_REMOVED lines=28> */
.L_x_346:
[----:B------:R-:W-:Y:S05]  /*05b0*/  WARPSYNC.ALL ;  /* 0x0000000000007948 */ /* 0x000fea0003800000 */
[----:B------:R-:W-:Y:S06]  /*05c0*/  BAR.SYNC.DEFER_BLOCKING 0x0 ;  /* 0x0000000000007b1d */ /* 0x000fec0000010000 */
[----:B------:R-:W-:Y:S05]  /*05d0*/  @P1 EXIT ;  /* 0x000000000000194d */ /* 0x000fea0003800000 */
[----:B01----:R-:W0:Y:S04]  /*05e0*/  LDS.64 R2, [R0+0x10] ;  /* 0x0000100000027984 */ /* 0x003e280000000a00 */
[----:B0-----:R-:W-:Y:S01]  /*05f0*/  STG.E.64 desc[UR4][R16.64], R2 ;  /* 0x0000000210007986 */ /* 0x001fe2000c101b04 */
[----:B------:R-:W-:Y:S05]  /*0600*/  EXIT ;  /* 0x000000000000794d */ /* 0x000fea0003800000 */
.L_x_347:
[----:B------:R-:W-:Y:S02]  /*0610*/  IMAD.MOV.U32 R24, RZ, RZ, R20 ;  /* 0x000000ffff187224 */ /* 0x000fe400078e0014 */
[----:B------:R-:W-:Y:S02]  /*0620*/  IMAD.MOV.U32 R23, RZ, RZ, 0x1 ;  /* 0x00000001ff177424 */ /* 0x000fe400078e00ff */
[----:B------:R-:W-:Y:S02]  /*0630*/  IMAD.MOV.U32 R22, RZ, RZ, RZ ;  /* 0x000000ffff167224 */ /* 0x000fe400078e00ff */
[----:B------:R-:W-:-:S07]  /*0640*/  IMAD.MOV.U32 R21, RZ, RZ, -0x1 ;  /* 0xffffffffff157424 */ /* 0x000fce00078e00ff */
[----:B------:R-:W-:Y:S05]  /*0650*/  WARPSYNC.COLLECTIVE R21, `(.L_x_348) ;  /* 0x0000000015087348 */ /* 0x000fea0003c00000 */
[----:B------:R0:W1:Y:S02]  /*0660*/  SHFL.UP P0, R25, R24, R23, R22 ;  /* 0x0400001718197389 */ /* 0x0000640000000016 */
[----:B01----:R-:W-:Y:S05]  /*0670*/  ENDCOLLECTIVE ;  /* 0x000000000000791b */ /* 0x003fea0003800000 */
.L_x_348:
[----:B------:R-:W-:Y:S02]  /*0680*/  IMAD.MOV.U32 R24, RZ, RZ, R19 ;  /* 0x000000ffff187224 */ /* 0x000fe400078e0013 */
[----:B------:R-:W-:-:S07]  /*0690*/  IMAD.MOV.U32 R27, RZ, RZ, R25 ;  /* 0x000000ffff1b7224 */ /* 0x000fce00078e0019 */
[----:B------:R-:W-:Y:S05]  /*06a0*/  WARPSYNC.COLLECTIVE R21, `(.L_x_349) ;  /* 0x0000000015087348 */ /* 0x000fea0003c00000 */
[----:B------:R0:W1:Y:S02]  /*06b0*/  SHFL.UP P0, R25, R24, R23, R22 ;  /* 0x0400001718197389 */ /* 0x0000640000000016 */
[----:B01----:R-:W-:Y:S05]  /*06c0*/  ENDCOLLECTIVE ;  /* 0x000000000000791b */ /* 0x003fea0003800000 */
.L_x_349:
        /* <DEDUP_REMOVED lines=9> */
.L_x_350:
[----:B------:R-:W-:Y:S02]  /*0760*/  IMAD.MOV.U32 R24, RZ, RZ, R26 ;  /* 0x000000ffff187224 */ /* 0x000fe400078e001a */
[----:B------:R-:W-:-:S07]  /*0770*/  IMAD.MOV.U32 R28, RZ, RZ, R25 ;  /* 0x000000ffff1c7224 */ /* 0x000fce00078e0019 */
[----:B------:R-:W-:Y:S05]  /*0780*/  WARPSYNC.COLLECTIVE R21, `(.L_x_351) ;  /* 0x0000000015087348 */ /* 0x000fea0003c00000 */
[----:B------:R0:W1:Y:S02]  /*0790*/  SHFL.UP P0, R25, R24, R23, R22 ;  /* 0x0400001718197389 */ /* 0x0000640000000016 */
[----:B01----:R-:W-:Y:S05]  /*07a0*/  ENDCOLLECTIVE ;  /* 0x000000000000791b */ /* 0x003fea0003800000 */
.L_x_351:
        /* <DEDUP_REMOVED lines=9> */
.L_x_352:
[----:B------:R-:W-:Y:S02]  /*0840*/  IMAD.MOV.U32 R24, RZ, RZ, R29 ;  /* 0x000000ffff187224 */ /* 0x000fe400078e001d */
[----:B------:R-:W-:-:S07]  /*0850*/  IMAD.MOV.U32 R27, RZ, RZ, R25 ;  /* 0x000000ffff1b7224 */ /* 0x000fce00078e0019 */
[----:B------:R-:W-:Y:S05]  /*0860*/  WARPSYNC.COLLECTIVE R21, `(.L_x_353) ;  /* 0x0000000015087348 */ /* 0x000fea0003c00000 */
[----:B------:R0:W1:Y:S02]  /*0870*/  SHFL.UP P0, R25, R24, R23, R22 ;  /* 0x0400001718197389 */ /* 0x0000640000000016 */
[----:B01----:R-:W-:Y:S05]  /*0880*/  ENDCOLLECTIVE ;  /* 0x000000000000791b */ /* 0x003fea0003800000 */
.L_x_353:
        /* <DEDUP_REMOVED lines=9> */
.L_x_354:
[----:B------:R-:W-:Y:S02]  /*0920*/  IMAD.MOV.U32 R24, RZ, RZ, R29 ;  /* 0x000000ffff187224 */ /* 0x000fe400078e001d */
[----:B------:R-:W-:-:S07]  /*0930*/  IMAD.MOV.U32 R27, RZ, RZ, R25 ;  /* 0x000000ffff1b7224 */ /* 0x000fce00078e0019 */
[----:B------:R-:W-:Y:S05]  /*0940*/  WARPSYNC.COLLECTIVE R21, `(.L_x_355) ;  /* 0x0000000015087348 */ /* 0x000fea0003c00000 */
[----:B------:R0:W1:Y:S02]  /*0950*/  SHFL.UP P0, R25, R24, R23, R22 ;  /* 0x0400001718197389 */ /* 0x0000640000000016 */
[----:B01----:R-:W-:Y:S05]  /*0960*/  ENDCOLLECTIVE ;  /* 0x000000000000791b */ /* 0x003fea0003800000 */
.L_x_355:
        /* <DEDUP_REMOVED lines=9> */
.L_x_356:
[----:B------:R-:W-:Y:S02]  /*0a00*/  IMAD.MOV.U32 R24, RZ, RZ, R26 ;  /* 0x000000ffff187224 */ /* 0x000fe400078e001a */
[----:B------:R-:W-:-:S07]  /*0a10*/  IMAD.MOV.U32 R28, RZ, RZ, R25 ;  /* 0x000000ffff1c7224 */ /* 0x000fce00078e0019 */
[----:B------:R-:W-:Y:S05]  /*0a20*/  WARPSYNC.COLLECTIVE R21, `(.L_x_357) ;  /* 0x0000000015087348 */ /* 0x000fea0003c00000 */
[----:B------:R0:W1:Y:S02]  /*0a30*/  SHFL.UP P0, R25, R24, R23, R22 ;  /* 0x0400001718197389 */ /* 0x0000640000000016 */
[----:B01----:R-:W-:Y:S05]  /*0a40*/  ENDCOLLECTIVE ;  /* 0x000000000000791b */ /* 0x003fea0003800000 */
.L_x_357:
[----:B------:R-:W-:Y:S05]  /*0a50*/  BRA `(.L_x_358) ;  /* 0xfffffff800647947 */ /* 0x000fea000383ffff */
.L_x_359:
        /* <DEDUP_REMOVED lines=10> */
.L_x_1546:


//--------------------- .text._ZN3cub18CUB_300001_SM_10006detail10radix_sort30DeviceRadixSortHistogramKernelINS1_5radix10policy_hubIifyE10Policy1000ELNS0_9SortOrderE0EiyNS1_21identity_decomposer_tEEEvPT2_PKT1_SA_iiT3_ --------------------------
	.section	.text._ZN3cub18CUB_300001_SM_10006detail10radix_sort30DeviceRadixSortHistogramKernelINS1_5radix10policy_hubIifyE10Policy1000ELNS0_9SortOrderE0EiyNS1_21identity_decomposer_tEEEvPT2_PKT1_SA_iiT3_,"ax",@progbits
	.align	128
        .global         _ZN3cub18CUB_300001_SM_10006detail10radix_sort30DeviceRadixSortHistogramKernelINS1_5radix10policy_hubIifyE10Policy1000ELNS0_9SortOrderE0EiyNS1_21identity_decomposer_tEEEvPT2_PKT1_SA_iiT3_
        .type           _ZN3cub18CUB_300001_SM_10006detail10radix_sort30DeviceRadixSortHistogramKernelINS1_5radix10policy_hubIifyE10Policy1000ELNS0_9SortOrderE0EiyNS1_21identity_decomposer_tEEEvPT2_PKT1_SA_iiT3_,@function
        .size           _ZN3cub18CUB_300001_SM_10006detail10radix_sort30DeviceRadixSortHistogramKernelINS1_5radix10policy_hubIifyE10Policy1000ELNS0_9SortOrderE0EiyNS1_21identity_decomposer_tEEEvPT2_PKT1_SA_iiT3_,(.L_x_1547 - _ZN3cub18CUB_300001_SM_10006detail10radix_sort30DeviceRadixSortHistogramKernelINS1_5radix10policy_hubIifyE10Policy1000ELNS0_9SortOrderE0EiyNS1_21identity_decomposer_tEEEvPT2_PKT1_SA_iiT3_)
        .other          _ZN3cub18CUB_300001_SM_10006detail10radix_sort30DeviceRadixSortHistogramKernelINS1_5radix10policy_hubIifyE10Policy1000ELNS0_9SortOrderE0EiyNS1_21identity_decomposer_tEEEvPT2_PKT1_SA_iiT3_,@"STO_CUDA_ENTRY STV_DEFAULT"
_ZN3cub18CUB_300001_SM_10006detail10radix_sort30DeviceRadixSortHistogramKernelINS1_5radix10policy_hubIifyE10Policy1000ELNS0_9SortOrderE0EiyNS1_21identity_decomposer_tEEEvPT2_PKT1_SA_iiT3_:
.text._ZN3cub18CUB_300001_SM_10006detail10radix_sort30DeviceRadixSortHistogramKernelINS1_5radix10policy_hubIifyE10Policy1000ELNS0_9SortOrderE0EiyNS1_21identity_decomposer_tEEEvPT2_PKT1_SA_iiT3_:
        /* <DEDUP_REMOVED lines=42> */
.L_x_443:
        /* <DEDUP_REMOVED lines=9> */
.L_x_363:
        /* <DEDUP_REMOVED lines=21> */
.L_x_362:
        /* <DEDUP_REMOVED lines=19> */
.L_x_365:
        /* <DEDUP_REMOVED lines=18> */
.L_x_364:
[----:B------:R-:W-:-:S13]  /*06d0*/  ISETP.GT.U32.AND P2, PT, R4, 0x7f, PT ;  /* 0x0000007f0400780c */ /* 0x000fda0003f44070 */
[----:B------:R-:W-:Y:S05]  /*06e0*/  @P2 BRA `(.L_x_361) ;  /* 0x0000000000e02947 */ /* 0x000fea0003800000 */
[----:B--23--:R-:W-:Y:S01]  /*06f0*/  HFMA2 R3, -RZ, RZ, 0, 0 ;  /* 0x00000000ff037431 */ /* 0x00cfe200000001ff */
[----:B------:R-:W-:Y:S06]  /*0700*/  @!P1 BRA `(.L_x_366) ;  /* 0x0000000000589947 */ /* 0x000fec0003800000 */
[----:B------:R-:W-:-:S07]  /*0710*/  IMAD.MOV.U32 R3, RZ, RZ, RZ ;  /* 0x000000ffff037224 */ /* 0x000fce00078e00ff */
.L_x_367:
        /* <DEDUP_REMOVED lines=21> */
.L_x_366:
        /* <DEDUP_REMOVED lines=14> */
.L_x_368:
        /* <DEDUP_REMOVED lines=18> */
.L_x_361:
[----:B------:R-:W-:Y:S05]  /*0a70*/  BSYNC.RECONVERGENT B0 ;  /* 0x0000000000007941 */ /* 0x000fea0003800200 */
.L_x_360:
        /* <DEDUP_REMOVED lines=16> */
.L_x_374:
        /* <DEDUP_REMOVED lines=36> */
.L_x_370:
        /* <DEDUP_REMOVED lines=67> */
.L_x_371:
        /* <DEDUP_REMOVED lines=24> */
.L_x_373:
        /* <DEDUP_REMOVED lines=73> */
.L_x_372:
[----:B------:R-:W-:Y:S05]  /*1800*/  BRA.U !UP0, `(.L_x_374) ;  /* 0xfffffff108dc7547 */ /* 0x000fea000b83ffff */
.L_x_369:
        /* <DEDUP_REMOVED lines=9> */
.L_x_394:
        /* <DEDUP_REMOVED lines=16> */
.L_x_379:
[----:B------:R-:W-:Y:S05]  /*19a0*/  BSYNC.RECONVERGENT B1 ;  /* 0x0000000000017941 */ /* 0x000fea0003800200 */
.L_x_378:
        /* <DEDUP_REMOVED lines=15> */
.L_x_381:
[----:B------:R-:W-:Y:S05]  /*1aa0*/  BSYNC.RECONVERGENT B1 ;  /* 0x0000000000017941 */ /* 0x000fea0003800200 */
.L_x_380:
[----:B------:R-:W-:Y:S04]  /*1ab0*/  BSSY.RECONVERGENT B1, `(.L_x_382) ;  /* 0x0000007000017945 */ /* 0x000fe80003800200 */
[----:B------:R-:W-:Y:S05]  /*1ac0*/  @!P0 BRA `(.L_x_383) ;  /* 0x0000000000148947 */ /* 0x000fea0003800000 */
[----:B01----:R-:W-:Y:S02]  /*1ad0*/  IMAD R17, R5, 0x100, R4 ;  /* 0x0000010005117824 */ /* 0x003fe400078e0204 */
[----:B------:R-:W-:-:S03]  /*1ae0*/  IMAD.MOV.U32 R23, RZ, RZ, RZ ;  /* 0x000000ffff177224 */ /* 0x000fc600078e00ff */
[----:B------:R-:W-:-:S05]  /*1af0*/  IADD3 R17, PT, PT, R17, 0x200, RZ ;  /* 0x0000020011117810 */ /* 0x000fca0007ffe0ff */
[----:B------:R-:W-:-:S05]  /*1b00*/  IMAD.WIDE.U32 R16, R17, 0x8, R2 ;  /* 0x0000000811107825 */ /* 0x000fca00078e0002 */
[----:B------:R2:W-:Y:S02]  /*1b10*/  REDG.E.ADD.64.STRONG.GPU desc[UR20][R16.64], R22 ;  /* 0x000000161000798e */ /* 0x0005e4000c12e514 */
.L_x_383:
[----:B------:R-:W-:Y:S05]  /*1b20*/  BSYNC.RECONVERGENT B1 ;  /* 0x0000000000017941 */ /* 0x000fea0003800200 */
.L_x_382:
[----:B------:R-:W-:Y:S04]  /*1b30*/  BSSY.RECONVERGENT B1, `(.L_x_384) ;  /* 0x0000007000017945 */ /* 0x000fe80003800200 */
[----:B------:R-:W-:Y:S05]  /*1b40*/  @!P1 BRA `(.L_x_385) ;  /* 0x0000000000149947 */ /* 0x000fea0003800000 */
[----:B012---:R-:W-:Y:S02]  /*1b50*/  IMAD R17, R5, 0x100, R4 ;  /* 0x0000010005117824 */ /* 0x007fe400078e0204 */
[----:B------:R-:W-:Y:S02]  /*1b60*/  IMAD.MOV.U32 R15, RZ, RZ, RZ ;  /* 0x000000ffff0f7224 */ /* 0x000fe400078e00ff */
[----:B------:R-:W-:-:S04]  /*1b70*/  VIADD R17, R17, 0x300 ;  /* 0x0000030011117836 */ /* 0x000fc80000000000 */
[----:B------:R-:W-:-:S05]  /*1b80*/  IMAD.WIDE.U32 R16, R17, 0x8, R2 ;  /* 0x0000000811107825 */ /* 0x000fca00078e0002 */
[----:B------:R3:W-:Y:S02]  /*1b90*/  REDG.E.ADD.64.STRONG.GPU desc[UR20][R16.64], R14 ;  /* 0x0000000e1000798e */ /* 0x0007e4000c12e514 */
.L_x_385:
[----:B------:R-:W-:Y:S05]  /*1ba0*/  BSYNC.RECONVERGENT B1 ;  /* 0x0000000000017941 */ /* 0x000fea0003800200 */
.L_x_384:
[----:B------:R-:W-:Y:S04]  /*1bb0*/  BSSY.RECONVERGENT B1, `(.L_x_386) ;  /* 0x0000007000017945 */ /* 0x000fe80003800200 */
[----:B------:R-:W-:Y:S05]  /*1bc0*/  @!P2 BRA `(.L_x_387) ;  /* 0x000000000014a947 */ /* 0x000fea0003800000 */
[----:B---3--:R-:W-:Y:S02]  /*1bd0*/  IMAD R15, R5, 0x100, R4 ;  /* 0x00000100050f7824 */ /* 0x008fe400078e0204 */
[----:B------:R-:W-:Y:S02]  /*1be0*/  HFMA2 R13, -RZ, RZ, 0, 0 ;  /* 0x00000000ff0d7431 */ /* 0x000fe400000001ff */
[----:B------:R-:W-:-:S04]  /*1bf0*/  VIADD R15, R15, 0x400 ;  /* 0x000004000f0f7836 */ /* 0x000fc80000000000 */
[----:B------:R-:W-:-:S05]  /*1c00*/  IMAD.WIDE.U32 R14, R15, 0x8, R2 ;  /* 0x000000080f0e7825 */ /* 0x000fca00078e0002 */
[----:B------:R4:W-:Y:S02]  /*1c10*/  REDG.E.ADD.64.STRONG.GPU desc[UR20][R14.64], R12 ;  /* 0x0000000c0e00798e */ /* 0x0009e4000c12e514 */
.L_x_387:
[----:B------:R-:W-:Y:S05]  /*1c20*/  BSYNC.RECONVERGENT B1 ;  /* 0x0000000000017941 */ /* 0x000fea0003800200 */
.L_x_386:
[----:B------:R-:W-:Y:S04]  /*1c30*/  BSSY.RECONVERGENT B1, `(.L_x_388) ;  /* 0x0000007000017945 */ /* 0x000fe80003800200 */
[----:B------:R-:W-:Y:S05]  /*1c40*/  @!P3 BRA `(.L_x_389) ;  /* 0x000000000014b947 */ /* 0x000fea0003800000 */
[----:B----4-:R-:W-:Y:S02]  /*1c50*/  IMAD R13, R5, 0x100, R4 ;  /* 0x00000100050d7824 */ /* 0x010fe400078e0204 */
[----:B------:R-:W-:Y:S02]  /*1c60*/  IMAD.MOV.U32 R7, RZ, RZ, RZ ;  /* 0x000000ffff077224 */ /* 0x000fe400078e00ff */
[----:B------:R-:W-:-:S04]  /*1c70*/  VIADD R13, R13, 0x500 ;  /* 0x000005000d0d7836 */ /* 0x000fc80000000000 */
[----:B------:R-:W-:-:S05]  /*1c80*/  IMAD.WIDE.U32 R12, R13, 0x8, R2 ;  /* 0x000000080d0c7825 */ /* 0x000fca00078e0002 */
[----:B------:R4:W-:Y:S02]  /*1c90*/  REDG.E.ADD.64.STRONG.GPU desc[UR20][R12.64], R6 ;  /* 0x000000060c00798e */ /* 0x0009e4000c12e514 */
.L_x_389:
[----:B------:R-:W-:Y:S05]  /*1ca0*/  BSYNC.RECONVERGENT B1 ;  /* 0x0000000000017941 */ /* 0x000fea0003800200 */
.L_x_388:
[----:B------:R-:W-:Y:S04]  /*1cb0*/  BSSY.RECONVERGENT B1, `(.L_x_390) ;  /* 0x0000007000017945 */ /* 0x000fe80003800200 */
[----:B------:R-:W-:Y:S05]  /*1cc0*/  @!P4 BRA `(.L_x_391) ;  /* 0x000000000014c947 */ /* 0x000fea0003800000 */
[----:B----4-:R-:W-:Y:S02]  /*1cd0*/  IMAD R7, R5, 0x100, R4 ;  /* 0x0000010005077824 */ /* 0x010fe400078e0204 */
[----:B------:R-:W-:Y:S02]  /*1ce0*/  IMAD.MOV.U32 R9, RZ, RZ, RZ ;  /* 0x000000ffff097224 */ /* 0x000fe400078e00ff */
[----:B------:R-:W-:-:S04]  /*1cf0*/  VIADD R7, R7, 0x600 ;  /* 0x0000060007077836 */ /* 0x000fc80000000000 */
[----:B------:R-:W-:-:S05]  /*1d00*/  IMAD.WIDE.U32 R6, R7, 0x8, R2 ;  /* 0x0000000807067825 */ /* 0x000fca00078e0002 */
[----:B------:R4:W-:Y:S02]  /*1d10*/  REDG.E.ADD.64.STRONG.GPU desc[UR20][R6.64], R8 ;  /* 0x000000080600798e */ /* 0x0009e4000c12e514 */
.L_x_391:
[----:B------:R-:W-:Y:S05]  /*1d20*/  BSYNC.RECONVERGENT B1 ;  /* 0x0000000000017941 */ /* 0x000fea0003800200 */
.L_x_390:
[----:B------:R-:W-:Y:S04]  /*1d30*/  BSSY.RECONVERGENT B1, `(.L_x_392) ;  /* 0x0000007000017945 */ /* 0x000fe80003800200 */
[----:B------:R-:W-:Y:S05]  /*1d40*/  @!P5 BRA `(.L_x_393) ;  /* 0x000000000014d947 */ /* 0x000fea0003800000 */
[----:B----4-:R-:W-:Y:S01]  /*1d50*/  LEA R7, R5, R4, 0x8 ;  /* 0x0000000405077211 */ /* 0x010fe200078e40ff */
[----:B------:R-:W-:-:S04]  /*1d60*/  IMAD.MOV.U32 R11, RZ, RZ, RZ ;  /* 0x000000ffff0b7224 */ /* 0x000fc800078e00ff */
[----:B------:R-:W-:-:S04]  /*1d70*/  VIADD R7, R7, 0x700 ;  /* 0x0000070007077836 */ /* 0x000fc80000000000 */
[----:B------:R-:W-:-:S05]  /*1d80*/  IMAD.WIDE.U32 R6, R7, 0x8, R2 ;  /* 0x0000000807067825 */ /* 0x000fca00078e0002 */
[----:B------:R4:W-:Y:S02]  /*1d90*/  REDG.E.ADD.64.STRONG.GPU desc[UR20][R6.64], R10 ;  /* 0x0000000a0600798e */ /* 0x0009e4000c12e514 */
.L_x_393:
[----:B------:R-:W-:Y:S05]  /*1da0*/  BSYNC.RECONVERGENT B1 ;  /* 0x0000000000017941 */ /* 0x000fea0003800200 */
.L_x_392:
[----:B------:R-:W-:-:S05]  /*1db0*/  VIADD R5, R5, 0x8 ;  /* 0x0000000805057836 */ /* 0x000fca0000000000 */
[----:B------:R-:W-:-:S13]  /*1dc0*/  ISETP.NE.AND P0, PT, R5, UR27, PT ;  /* 0x0000001b05007c0c */ /* 0x000fda000bf05270 */
[----:B------:R-:W-:Y:S05]  /*1dd0*/  @P0 BRA `(.L_x_394) ;  /* 0xfffffff800b00947 */ /* 0x000fea000383ffff */
[----:B------:R-:W-:-:S07]  /*1de0*/  IMAD.U32 R3, RZ, RZ, UR27 ;  /* 0x0000001bff037e24 */ /* 0x000fce000f8e00ff */
.L_x_377:
        /* <DEDUP_REMOVED lines=24> */
.L_x_398:
[----:B------:R-:W-:Y:S05]  /*1f70*/  BSYNC.RECONVERGENT B1 ;  /* 0x0000000000017941 */ /* 0x000fea0003800200 */
.L_x_397:
        /* <DEDUP_REMOVED lines=9> */
.L_x_400:
[----:B------:R-:W-:Y:S05]  /*2010*/  BSYNC.RECONVERGENT B1 ;  /* 0x0000000000017941 */ /* 0x000fea0003800200 */
.L_x_399:
        /* <DEDUP_REMOVED lines=8> */
.L_x_402:
[----:B------:R-:W-:Y:S05]  /*20a0*/  BSYNC.RECONVERGENT B1 ;  /* 0x0000000000017941 */ /* 0x000fea0003800200 */
.L_x_401:
        /* <DEDUP_REMOVED lines=9> */
.L_x_404:
[----:B------:R-:W-:Y:S05]  /*2140*/  BSYNC.RECONVERGENT B1 ;  /* 0x0000000000017941 */ /* 0x000fea0003800200 */
.L_x_403:
[----:B------:R-:W-:-:S07]  /*2150*/  VIADD R3, R3, 0x4 ;  /* 0x0000000403037836 */ /* 0x000fce0000000000 */
.L_x_396:
        /* <DEDUP_REMOVED lines=18> */
.L_x_408:
[----:B------:R-:W-:Y:S05]  /*2280*/  BSYNC.RECONVERGENT B2 ;  /* 0x0000000000027941 */ /* 0x000fea0003800200 */
.L_x_407:
        /* <DEDUP_REMOVED lines=9> */
.L_x_410:
[----:B------:R-:W-:Y:S05]  /*2320*/  BSYNC.RECONVERGENT B2 ;  /* 0x0000000000027941 */ /* 0x000fea0003800200 */
.L_x_409:
[----:B------:R-:W-:-:S07]  /*2330*/  VIADD R3, R3, 0x2 ;  /* 0x0000000203037836 */ /* 0x000fce0000000000 */
.L_x_406:
        /* <DEDUP_REMOVED lines=12> */
.L_x_405:
[----:B------:R-:W-:Y:S05]  /*2400*/  BSYNC.RECONVERGENT B1 ;  /* 0x0000000000017941 */ /* 0x000fea0003800200 */
.L_x_395:
[----:B------:R-:W-:-:S13]  /*2410*/  ISETP.GT.U32.AND P0, PT, R4, 0x7f, PT ;  /* 0x0000007f0400780c */ /* 0x000fda0003f04070 */
[----:B------:R-:W-:Y:S05]  /*2420*/  @P0 BRA `(.L_x_376) ;  /* 0x0000000800900947 */ /* 0x000fea0003800000 */
[----:B------:R-:W-:Y:S01]  /*2430*/  UISETP.GE.U32.AND UP0, UPT, UR22, 0x7, UPT ;  /* 0x000000071600788c */ /* 0x000fe2000bf06070 */
[----:B0-----:R-:W-:-:S08]  /*2440*/  IMAD.MOV.U32 R3, RZ, RZ, RZ ;  /* 0x000000ffff037224 */ /* 0x001fd000078e00ff */
[----:B------:R-:W-:Y:S05]  /*2450*/  BRA.U !UP0, `(.L_x_411) ;  /* 0x0000000508147547 */ /* 0x000fea000b800000 */
[----:B------:R-:W0:Y:S01]  /*2460*/  LDC.64 R2, c[0x0][0x380] ;  /* 0x0000e000ff027b82 */ /* 0x000e220000000a00 */
[----:B------:R-:W-:-:S07]  /*2470*/  IMAD.MOV.U32 R9, RZ, RZ, RZ ;  /* 0x000000ffff097224 */ /* 0x000fce00078e00ff */
.L_x_428:
        /* <DEDUP_REMOVED lines=18> */
.L_x_413:
[----:B------:R-:W-:Y:S05]  /*25a0*/  BSYNC.RECONVERGENT B1 ;  /* 0x0000000000017941 */ /* 0x000fea0003800200 */
.L_x_412:
[----:B------:R-:W-:Y:S04]  /*25b0*/  BSSY.RECONVERGENT B1, `(.L_x_414) ;  /* 0x0000005000017945 */ /* 0x000fe80003800200 */
[----:B------:R-:W-:Y:S05]  /*25c0*/  @!P1 BRA `(.L_x_415) ;  /* 0x00000000000c9947 */ /* 0x000fea0003800000 */
[----:B0-----:R-:W-:Y:S02]  /*25d0*/  IMAD.MOV.U32 R14, RZ, RZ, R13 ;  /* 0x000000ffff0e7224 */ /* 0x001fe400078e000d */
[----:B------:R-:W-:-:S05]  /*25e0*/  IMAD.MOV.U32 R15, RZ, RZ, RZ ;  /* 0x000000ffff0f7224 */ /* 0x000fca00078e00ff */
[----:B------:R1:W-:Y:S02]  /*25f0*/  REDG.E.ADD.64.STRONG.GPU desc[UR20][R6.64+0xc00], R14 ;  /* 0x000c000e0600798e */ /* 0x0003e4000c12e514 */
.L_x_415:
[----:B------:R-:W-:Y:S05]  /*2600*/  BSYNC.RECONVERGENT B1 ;  /* 0x0000000000017941 */ /* 0x000fea0003800200 */
.L_x_414:
        /* <DEDUP_REMOVED lines=12> */
.L_x_417:
[----:B------:R-:W-:Y:S05]  /*26d0*/  BSYNC.RECONVERGENT B1 ;  /* 0x0000000000017941 */ /* 0x000fea0003800200 */
.L_x_416:
[----:B------:R-:W-:Y:S04]  /*26e0*/  BSSY.RECONVERGENT B1, `(.L_x_418) ;  /* 0x0000005000017945 */ /* 0x000fe80003800200 */
[----:B------:R-:W-:Y:S05]  /*26f0*/  @!P1 BRA `(.L_x_419) ;  /* 0x00000000000c9947 */ /* 0x000fea0003800000 */
[----:B012---:R-:W-:Y:S02]  /*2700*/  IMAD.MOV.U32 R14, RZ, RZ, R18 ;  /* 0x000000ffff0e7224 */ /* 0x007fe400078e0012 */
[----:B------:R-:W-:-:S05]  /*2710*/  IMAD.MOV.U32 R15, RZ, RZ, RZ ;  /* 0x000000ffff0f7224 */ /* 0x000fca00078e00ff */
[----:B------:R3:W-:Y:S02]  /*2720*/  REDG.E.ADD.64.STRONG.GPU desc[UR20][R6.64+0x1c00], R14 ;  /* 0x001c000e0600798e */ /* 0x0007e4000c12e514 */
.L_x_419:
[----:B------:R-:W-:Y:S05]  /*2730*/  BSYNC.RECONVERGENT B1 ;  /* 0x0000000000017941 */ /* 0x000fea0003800200 */
.L_x_418:
[----:B------:R-:W-:Y:S04]  /*2740*/  BSSY.RECONVERGENT B1, `(.L_x_420) ;  /* 0x0000005000017945 */ /* 0x000fe80003800200 */
[----:B------:R-:W-:Y:S05]  /*2750*/  @!P2 BRA `(.L_x_421) ;  /* 0x00000000000ca947 */ /* 0x000fea0003800000 */
[----:B0123--:R-:W-:Y:S01]  /*2760*/  MOV R14, R19 ;  /* 0x00000013000e7202 */ /* 0x00ffe20000000f00 */
[----:B------:R-:W-:-:S05]  /*2770*/  IMAD.MOV.U32 R15, RZ, RZ, RZ ;  /* 0x000000ffff0f7224 */ /* 0x000fca00078e00ff */
[----:B------:R4:W-:Y:S02]  /*2780*/  REDG.E.ADD.64.STRONG.GPU desc[UR20][R6.64+0x2400], R14 ;  /* 0x0024000e0600798e */ /* 0x0009e4000c12e514 */
.L_x_421:
[----:B------:R-:W-:Y:S05]  /*2790*/  BSYNC.RECONVERGENT B1 ;  /* 0x0000000000017941 */ /* 0x000fea0003800200 */
.L_x_420:
[----:B------:R-:W-:Y:S04]  /*27a0*/  BSSY.RECONVERGENT B1, `(.L_x_422) ;  /* 0x0000004000017945 */ /* 0x000fe80003800200 */
[----:B------:R-:W-:Y:S05]  /*27b0*/  @!P3 BRA `(.L_x_423) ;  /* 0x000000000008b947 */ /* 0x000fea0003800000 */
[----:B------:R-:W-:-:S05]  /*27c0*/  IMAD.MOV.U32 R17, RZ, RZ, RZ ;  /* 0x000000ffff117224 */ /* 0x000fca00078e00ff */
[----:B------:R0:W-:Y:S02]  /*27d0*/  REDG.E.ADD.64.STRONG.GPU desc[UR20][R6.64+0x2c00], R16 ;  /* 0x002c00100600798e */ /* 0x0001e4000c12e514 */
.L_x_423:
[----:B------:R-:W-:Y:S05]  /*27e0*/  BSYNC.RECONVERGENT B1 ;  /* 0x0000000000017941 */ /* 0x000fea0003800200 */
.L_x_422:
[----:B------:R-:W-:Y:S04]  /*27f0*/  BSSY.RECONVERGENT B1, `(.L_x_424) ;  /* 0x0000004000017945 */ /* 0x000fe80003800200 */
[----:B------:R-:W-:Y:S05]  /*2800*/  @!P4 BRA `(.L_x_425) ;  /* 0x000000000008c947 */ /* 0x000fea0003800000 */
[----:B------:R-:W-:-:S05]  /*2810*/  IMAD.MOV.U32 R13, RZ, RZ, RZ ;  /* 0x000000ffff0d7224 */ /* 0x000fca00078e00ff */
[----:B------:R0:W-:Y:S02]  /*2820*/  REDG.E.ADD.64.STRONG.GPU desc[UR20][R6.64+0x3400], R12 ;  /* 0x0034000c0600798e */ /* 0x0001e4000c12e514 */
.L_x_425:
[----:B------:R-:W-:Y:S05]  /*2830*/  BSYNC.RECONVERGENT B1 ;  /* 0x0000000000017941 */ /* 0x000fea0003800200 */
.L_x_424:
[----:B------:R-:W-:Y:S04]  /*2840*/  BSSY.RECONVERGENT B1, `(.L_x_426) ;  /* 0x0000004000017945 */ /* 0x000fe80003800200 */
[----:B------:R-:W-:Y:S05]  /*2850*/  @!P5 BRA `(.L_x_427) ;  /* 0x000000000008d947 */ /* 0x000fea0003800000 */
[----:B------:R-:W-:-:S05]  /*2860*/  IMAD.MOV.U32 R11, RZ, RZ, RZ ;  /* 0x000000ffff0b7224 */ /* 0x000fca00078e00ff */
[----:B------:R0:W-:Y:S02]  /*2870*/  REDG.E.ADD.64.STRONG.GPU desc[UR20][R6.64+0x3c00], R10 ;  /* 0x003c000a0600798e */ /* 0x0001e4000c12e514 */
.L_x_427:
[----:B------:R-:W-:Y:S05]  /*2880*/  BSYNC.RECONVERGENT B1 ;  /* 0x0000000000017941 */ /* 0x000fea0003800200 */
.L_x_426:
[----:B------:R-:W-:Y:S05]  /*2890*/  @P0 BRA `(.L_x_428) ;  /* 0xfffffff800f80947 */ /* 0x000fea000383ffff */
[----:B------:R-:W-:-:S07]  /*28a0*/  IMAD.U32 R3, RZ, RZ, UR27 ;  /* 0x0000001bff037e24 */ /* 0x000fce000f8e00ff */
.L_x_411:
        /* <DEDUP_REMOVED lines=20> */
.L_x_431:
[----:B------:R-:W-:Y:S05]  /*29f0*/  BSYNC.RECONVERGENT B1 ;  /* 0x0000000000017941 */ /* 0x000fea0003800200 */
.L_x_430:
        /* <DEDUP_REMOVED lines=9> */
.L_x_433:
[----:B------:R-:W-:Y:S05]  /*2a90*/  BSYNC.RECONVERGENT B1 ;  /* 0x0000000000017941 */ /* 0x000fea0003800200 */
.L_x_432:
        /* <DEDUP_REMOVED lines=8> */
.L_x_435:
[----:B------:R-:W-:Y:S05]  /*2b20*/  BSYNC.RECONVERGENT B1 ;  /* 0x0000000000017941 */ /* 0x000fea0003800200 */
.L_x_434:
        /* <DEDUP_REMOVED lines=9> */
.L_x_437:
[----:B------:R-:W-:Y:S05]  /*2bc0*/  BSYNC.RECONVERGENT B1 ;  /* 0x0000000000017941 */ /* 0x000fea0003800200 */
.L_x_436:
[----:B------:R-:W-:-:S07]  /*2bd0*/  VIADD R3, R3, 0x4 ;  /* 0x0000000403037836 */ /* 0x000fce0000000000 */
.L_x_429:
        /* <DEDUP_REMOVED lines=17> */
.L_x_440:
[----:B------:R-:W-:Y:S05]  /*2cf0*/  BSYNC.RECONVERGENT B1 ;  /* 0x0000000000017941 */ /* 0x000fea0003800200 */
.L_x_439:
        /* <DEDUP_REMOVED lines=9> */
.L_x_442:
[----:B------:R-:W-:Y:S05]  /*2d90*/  BSYNC.RECONVERGENT B1 ;  /* 0x0000000000017941 */ /* 0x000fea0003800200 */
.L_x_441:
[----:B------:R-:W-:-:S07]  /*2da0*/  VIADD R3, R3, 0x2 ;  /* 0x0000000203037836 */ /* 0x000fce0000000000 */
.L_x_438:
        /* <DEDUP_REMOVED lines=12> */
.L_x_376:
[----:B------:R-:W-:Y:S05]  /*2e70*/  BSYNC.RECONVERGENT B0 ;  /* 0x0000000000007941 */ /* 0x000fea0003800200 */
.L_x_375:
[----:B------:R-:W-:Y:S01]  /*2e80*/  BAR.SYNC.DEFER_BLOCKING 0x0 ;  /* 0x0000000000007b1d */ /* 0x000fe20000010000 */
[----:B------:R-:W-:-:S04]  /*2e90*/  UIADD3 UR6, UP0, UPT, UR6, 0x1, URZ ;  /* 0x0000000106067890 */ /* 0x000fc8000ff1e0ff */
[----:B------:R-:W-:Y:S02]  /*2ea0*/  UIADD3.X UR7, UPT, UPT, URZ, UR7, URZ, UP0, !UPT ;  /* 0x00000007ff077290 */ /* 0x000fe400087fe4ff */
[----:B------:R-:W-:-:S04]  /*2eb0*/  UISETP.NE.U32.AND UP0, UPT, UR6, UR11, UPT ;  /* 0x0000000b0600728c */ /* 0x000fc8000bf05070 */
[----:B------:R-:W-:-:S09]  /*2ec0*/  UISETP.NE.AND.EX UP0, UPT, UR7, UR12, UPT, UP0 ;  /* 0x0000000c0700728c */ /* 0x000fd2000bf05300 */
[----:B------:R-:W-:Y:S05]  /*2ed0*/  BRA.U UP0, `(.L_x_443) ;  /* 0xffffffd100f07547 */ /* 0x000fea000b83ffff */
[----:B------:R-:W-:Y:S05]  /*2ee0*/  EXIT ;  /* 0x000000000000794d */ /* 0x000fea0003800000 */
.L_x_444:
        /* <DEDUP_REMOVED lines=9> */
.L_x_1547:


//--------------------- .text._ZN3cub18CUB_300001_SM_10006detail10radix_sort31DeviceRadixSortSingleTileKernelINS1_5radix10policy_hubIifyE10Policy1000ELNS0_9SortOrderE0EifyNS1_21identity_decomposer_tEEEvPKT1_PSA_PKT2_PSE_T3_iiT4_ --------------------------
	.section	.text._ZN3cub18CUB_300001_SM_10006detail10radix_sort31DeviceRadixSortSingleTileKernelINS1_5radix10policy_hubIifyE10Policy1000ELNS0_9SortOrderE0EifyNS1_21identity_decomposer_tEEEvPKT1_PSA_PKT2_PSE_T3_iiT4_,"ax",@progbits
	.align	128
        .global         _ZN3cub18CUB_300001_SM_10006detail10radix_sort31DeviceRadixSortSingleTileKernelINS1_5radix10policy_hubIifyE10Policy1000ELNS0_9SortOrderE0EifyNS1_21identity_decomposer_tEEEvPKT1_PSA_PKT2_PSE_T3_iiT4_
        .type           _ZN3cub18CUB_300001_SM_10006detail10radix_sort31DeviceRadixSortSingleTileKernelINS1_5radix10policy_hubIifyE10Policy1000ELNS0_9SortOrderE0EifyNS1_21identity_decomposer_tEEEvPKT1_PSA_PKT2_PSE_T3_iiT4_,@function
        .size           _ZN3cub18CUB_300001_SM_10006detail10radix_sort31DeviceRadixSortSingleTileKernelINS1_5radix10policy_hubIifyE10Policy1000ELNS0_9SortOrderE0EifyNS1_21identity_decomposer_tEEEvPKT1_PSA_PKT2_PSE_T3_iiT4_,(.L_x_1548 - _ZN3cub18CUB_300001_SM_10006detail10radix_sort31DeviceRadixSortSingleTileKernelINS1_5radix10policy_hubIifyE10Policy1000ELNS0_9SortOrderE0EifyNS1_21identity_decomposer_tEEEvPKT1_PSA_PKT2_PSE_T3_iiT4_)
        .other          _ZN3cub18CUB_300001_SM_10006detail10radix_sort31DeviceRadixSortSingleTileKernelINS1_5radix10policy_hubIifyE10Policy1000ELNS0_9SortOrderE0EifyNS1_21identity_decomposer_tEEEvPKT1_PSA_PKT2_PSE_T3_iiT4_,@"STO_CUDA_ENTRY STV_DEFAULT"
_ZN3cub18CUB_300001_SM_10006detail10radix_sort31DeviceRadixSortSingleTileKernelINS1_5radix10policy_hubIifyE10Policy1000ELNS0_9SortOrderE0EifyNS1_21identity_decomposer_tEEEvPKT1_PSA_PKT2_PSE_T3_iiT4_:
.text._ZN3cub18CUB_300001_SM_10006detail10radix_sort31DeviceRadixSortSingleTileKernelINS1_5radix10policy_hubIifyE10Policy1000ELNS0_9SortOrderE0EifyNS1_21identity_decomposer_tEEEvPKT1_PSA_PKT2_PSE_T3_iiT4_:
        /* <DEDUP_REMOVED lines=182> */
.L_x_446:
        /* <DEDUP_REMOVED lines=554> */
.L_x_445:
        /* <DEDUP_REMOVED lines=229> */
.L_x_447:
        /* <DEDUP_REMOVED lines=11> */
.L_x_1548:


//--------------------- .text._ZN3cub18CUB_300001_SM_10006detail9transform16transform_kernelINS2_10policy_hubILb0EN4cuda3std3__45tupleIJN6thrust24THRUST_300001_SM_1000_NS6detail15normal_iteratorINSA_10device_ptrIfEEEENSC_INSD_IiEEEEEEEE10policy1000ElNS7_7dividesIfEESF_JPfPiEEEvT0_iT1_T2_DpNS2_10kernel_argIT3_EE --------------------------
	.section	.text._ZN3cub18CUB_300001_SM_10006detail9transform16transform_kernelINS2_10policy_hubILb0EN4cuda3std3__45tupleIJN6thrust24THRUST_300001_SM_1000_NS6detail15normal_iteratorINSA_10device_ptrIfEEEENSC_INSD_IiEEEEEEEE10policy1000ElNS7_7dividesIfEESF_JPfPiEEEvT0_iT1_T2_DpNS2_10kernel_argIT3_EE,"ax",@progbits
	.align	128
        .global         _ZN3cub18CUB_300001_SM_10006detail9transform16transform_kernelINS2_10policy_hubILb0EN4cuda3std3__45tupleIJN6thrust24THRUST_300001_SM_1000_NS6detail15normal_iteratorINSA_10device_ptrIfEEEENSC_INSD_IiEEEEEEEE10policy1000ElNS7_7dividesIfEESF_JPfPiEEEvT0_iT1_T2_DpNS2_10kernel_argIT3_EE
        .type           _ZN3cub18CUB_300001_SM_10006detail9transform16transform_kernelINS2_10policy_hubILb0EN4cuda3std3__45tupleIJN6thrust24THRUST_300001_SM_1000_NS6detail15normal_iteratorINSA_10device_ptrIfEEEENSC_INSD_IiEEEEEEEE10policy1000ElNS7_7dividesIfEESF_JPfPiEEEvT0_iT1_T2_DpNS2_10kernel_argIT3_EE,@function
        .size           _ZN3cub18CUB_300001_SM_10006detail9transform16transform_kernelINS2_10policy_hubILb0EN4cuda3std3__45tupleIJN6thrust24THRUST_300001_SM_1000_NS6detail15normal_iteratorINSA_10device_ptrIfEEEENSC_INSD_IiEEEEEEEE10policy1000ElNS7_7dividesIfEESF_JPfPiEEEvT0_iT1_T2_DpNS2_10kernel_argIT3_EE,(.L_x_1535 - _ZN3cub18CUB_300001_SM_10006detail9transform16transform_kernelINS2_10policy_hubILb0EN4cuda3std3__45tupleIJN6thrust24THRUST_300001_SM_1000_NS6detail15normal_iteratorINSA_10device_ptrIfEEEENSC_INSD_IiEEEEEEEE10policy1000ElNS7_7dividesIfEESF_JPfPiEEEvT0_iT1_T2_DpNS2_10kernel_argIT3_EE)
        .other          _ZN3cub18CUB_300001_SM_10006detail9transform16transform_kernelINS2_10policy_hubILb0EN4cuda3std3__45tupleIJN6thrust24THRUST_300001_SM_1000_NS6detail15normal_iteratorINSA_10device_ptrIfEEEENSC_INSD_IiEEEEEEEE10policy1000ElNS7_7dividesIfEESF_JPfPiEEEvT0_iT1_T2_DpNS2_10kernel_argIT3_EE,@"STO_CUDA_ENTRY STV_DEFAULT"
_ZN3cub18CUB_300001_SM_10006detail9transform16transform_kernelINS2_10policy_hubILb0EN4cuda3std3__45tupleIJN6thrust24THRUST_300001_SM_1000_NS6detail15normal_iteratorINSA_10device_ptrIfEEEENSC_INSD_IiEEEEEEEE10policy1000ElNS7_7dividesIfEESF_JPfPiEEEvT0_iT1_T2_DpNS2_10kernel_argIT3_EE:
.text._ZN3cub18CUB_300001_SM_10006detail9transform16transform_kernelINS2_10policy_hubILb0EN4cuda3std3__45tupleIJN6thrust24THRUST_300001_SM_1000_NS6detail15normal_iteratorINSA_10device_ptrIfEEEENSC_INSD_IiEEEEEEEE10policy1000ElNS7_7dividesIfEESF_JPfPiEEEvT0_iT1_T2_DpNS2_10kernel_argIT3_EE:
[----:B------:R-:W-:Y:S01]  /*0000*/  LDC R1, c[0x0][0x37c] ;  /* 0x0000df00ff017b82 */ /* 0x000fe20000000800 */
[----:B------:R-:W1:Y:S07]  /*0010*/  LDCU UR24, c[0x0][0x388] ;  /* 0x00007100ff1877ac */ /* 0x000e6e0008000800 */
[----:B------:R-:W2:Y:S01]  /*0020*/  S2UR UR5, SR_CTAID.X ;  /* 0x00000000000579c3 */ /* 0x000ea20000002500 */
[----:B------:R-:W3:Y:S01]  /*0030*/  LDCU UR7, c[0x0][0x370] ;  /* 0x00006e00ff0777ac */ /* 0x000ee20008000800 */
[----:B------:R-:W4:Y:S06]  /*0040*/  LDCU.64 UR22, c[0x0][0x358] ;  /* 0x00006b00ff1677ac */ /* 0x000f2c0008000a00 */
[----:B------:R-:W5:Y:S01]  /*0050*/  LDC.64 R2, c[0x0][0x380] ;  /* 0x0000e000ff027b82 */ /* 0x000f620000000a00 */
[----:B-1----:R-:W-:-:S04]  /*0060*/  USHF.L.U32 UR19, UR24, 0x7, URZ ;  /* 0x0000000718137899 */ /* 0x002fc800080006ff */
[----:B------:R-:W-:Y:S02]  /*0070*/  USHF.R.S32.HI UR8, URZ, 0x1f, UR19 ;  /* 0x0000001fff087899 */ /* 0x000fe40008011413 */
[----:B--2---:R-:W-:Y:S02]  /*0080*/  UIMAD.WIDE.U32 UR20, UR19, UR5, URZ ;  /* 0x00000005131472a5 */ /* 0x004fe4000f8e00ff */
[----:B------:R-:W-:Y:S02]  /*0090*/  UIMAD UR6, UR8, UR5, URZ ;  /* 0x00000005080672a4 */ /* 0x000fe4000f8e02ff */
[----:B------:R-:W-:Y:S02]  /*00a0*/  UIADD3 UR4, UPT, UPT, UR5, 0x2, URZ ;  /* 0x0000000205047890 */ /* 0x000fe4000fffe0ff */
[----:B------:R-:W-:Y:S02]  /*00b0*/  UIADD3 UR6, UPT, UPT, UR21, UR6, URZ ;  /* 0x0000000615067290 */ /* 0x000fe4000fffe0ff */
[----:B---3--:R-:W-:Y:S01]  /*00c0*/  UISETP.GE.U32.AND UP0, UPT, UR4, UR7, UPT ;  /* 0x000000070400728c */ /* 0x008fe2000bf06070 */
[----:B-----5:R-:W-:-:S03]  /*00d0*/  IADD3 R0, P0, PT, R2, -UR20, RZ ;  /* 0x8000001402007c10 */ /* 0x020fc6000ff1e0ff */
[----:B------:R-:W-:Y:S01]  /*00e0*/  UISETP.EQ.OR UP0, UPT, UR5, URZ, UP0 ;  /* 0x000000ff0500728c */ /* 0x000fe20008702670 */
[----:B------:R-:W-:Y:S02]  /*00f0*/  IADD3.X R2, PT, PT, R3, ~UR6, RZ, P0, !PT ;  /* 0x8000000603027c10 */ /* 0x000fe400087fe4ff */
[----:B------:R-:W-:-:S04]  /*0100*/  ISETP.LT.U32.AND P0, PT, R0, UR19, PT ;  /* 0x0000001300007c0c */ /* 0x000fc8000bf01070 */
[----:B------:R-:W-:-:S04]  /*0110*/  ISETP.LT.AND.EX P0, PT, R2, UR8, PT, P0 ;  /* 0x0000000802007c0c */ /* 0x000fc8000bf01300 */
[----:B------:R-:W-:Y:S01]  /*0120*/  SEL R0, R0, UR19, P0 ;  /* 0x0000001300007c07 */ /* 0x000fe20008000000 */
[----:B----4-:R-:W-:Y:S08]  /*0130*/  BRA.U UP0, `(.L_x_448) ;  /* 0x0000000100e47547 */ /* 0x010ff0000b800000 */
[----:B------:R-:W1:Y:S01]  /*0140*/  S2R R2, SR_TID.X ;  /* 0x0000000000027919 */ /* 0x000e620000002100 */
[----:B------:R-:W-:Y:S01]  /*0150*/  ELECT P0, URZ, PT ;  /* 0x0000000000ff782f */ /* 0x000fe20003800000 */
[----:B------:R-:W-:Y:S03]  /*0160*/  BSSY.RECONVERGENT B0, `(.L_x_449) ;  /* 0x000002e000007945 */ /* 0x000fe60003800200 */
[----:B-1----:R-:W-:-:S13]  /*0170*/  ISETP.GT.U32.OR P0, PT, R2, 0x1f, !P0 ;  /* 0x0000001f0200780c */ /* 0x002fda0004704470 */
[----:B------:R-:W-:Y:S05]  /*0180*/  @P0 BRA `(.L_x_450) ;  /* 0x0000000000ac0947 */ /* 0x000fea0003800000 */
[----:B------:R-:W1:Y:S01]  /*0190*/  S2UR UR18, SR_CgaCtaId ;  /* 0x00000000001279c3 */ /* 0x000e620000008800 */
[----:B------:R-:W2:Y:S01]  /*01a0*/  LDCU UR15, c[0x0][0x3a0] ;  /* 0x00007400ff0f77ac */ /* 0x000ea20008000800 */
[----:B------:R-:W3:Y:S01]  /*01b0*/  LDCU UR17, c[0x0][0x3b0] ;  /* 0x00007600ff1177ac */ /* 0x000ee20008000800 */
[----:B------:R-:W-:Y:S01]  /*01c0*/  ULEA UR14, UR24, 0xf, 0x9 ;  /* 0x0000000f180e7891 */ /* 0x000fe2000f8e48ff */
[----:B------:R-:W-:Y:S01]  /*01d0*/  UMOV UR7, 0x400 ;  /* 0x0000040000077882 */ /* 0x000fe20000000000 */
[----:B------:R-:W-:Y:S01]  /*01e0*/  UMOV UR10, 0x1 ;  /* 0x00000001000a7882 */ /* 0x000fe20000000000 */
[----:B------:R-:W4:Y:S01]  /*01f0*/  LDCU.64 UR4, c[0x0][0x398] ;  /* 0x00007300ff0477ac */ /* 0x000f220008000a00 */
[----:B------:R-:W-:-:S04]  /*0200*/  UIADD3 UR10, UPT, UPT, -UR10, 0x100000, URZ ;  /* 0x001000000a0a7890 */ /* 0x000fc8000fffe1ff */
[----:B------:R-:W-:Y:S02]  /*0210*/  USHF.L.U32 UR11, UR10, 0xb, URZ ;  /* 0x0000000b0a0b7899 */ /* 0x000fe400080006ff */
[----:B------:R-:W-:Y:S02]  /*0220*/  USHF.L.U32 UR10, UR10, 0x1, URZ ;  /* 0x000000010a0a7899 */ /* 0x000fe400080006ff */
[----:B--2---:R-:W-:Y:S01]  /*0230*/  UIADD3 UR15, UPT, UPT, UR14, UR15, URZ ;  /* 0x0000000f0e0f7290 */ /* 0x004fe2000fffe0ff */
[----:B------:R-:W2:Y:S01]  /*0240*/  LDCU.64 UR12, c[0x0][0x3a8] ;  /* 0x00007500ff0c77ac */ /* 0x000ea20008000a00 */
[----:B---3--:R-:W-:Y:S02]  /*0250*/  UIADD3 UR14, UPT, UPT, UR14, UR17, URZ ;  /* 0x000000110e0e7290 */ /* 0x008fe4000fffe0ff */
[----:B-1----:R-:W-:Y:S02]  /*0260*/  ULEA UR17, UR18, UR7, 0x18 ;  /* 0x0000000712117291 */ /* 0x002fe4000f8ec0ff */
[----:B------:R-:W-:-:S02]  /*0270*/  UIADD3 UR16, UPT, UPT, UR7, 0x80, URZ ;  /* 0x0000008007107890 */ /* 0x000fc4000fffe0ff */
[----:B------:R-:W-:Y:S02]  /*0280*/  USHF.L.U64.HI UR9, UR20, 0x2, UR6 ;  /* 0x0000000214097899 */ /* 0x000fe40008010206 */
[----:B------:R-:W-:Y:S02]  /*0290*/  USHF.L.U32 UR8, UR20, 0x2, URZ ;  /* 0x0000000214087899 */ /* 0x000fe400080006ff */
[----:B------:R-:W-:Y:S02]  /*02a0*/  ULOP3.LUT UR15, UR15, 0xfffffff0, URZ, 0xc0, !UPT ;  /* 0xfffffff00f0f7892 */ /* 0x000fe4000f8ec0ff */
[----:B------:R-:W-:Y:S01]  /*02b0*/  ULOP3.LUT UR14, UR14, 0xfffffff0, URZ, 0xc0, !UPT ;  /* 0xfffffff00e0e7892 */ /* 0x000fe2000f8ec0ff */
[----:B------:R-:W1:Y:S02]  /*02c0*/  FENCE.VIEW.ASYNC.S ;  /* 0x00000000000073c6 */ /* 0x000e640000000000 */
[----:B-1----:R1:W3:Y:S02]  /*02d0*/  SYNCS.EXCH.64 URZ, [UR17], UR10 ;  /* 0x0000000a11ff75b2 */ /* 0x0022e40008000100 */
[----:B------:R-:W-:Y:S01]  /*02e0*/  @!PT LDS RZ, [RZ] ;  /* 0x00000000fffff984 */ /* 0x000fe20000000800 */
[----:B------:R-:W-:Y:S01]  /*02f0*/  @!PT LDS RZ, [RZ] ;  /* 0x00000000fffff984 */ /* 0x000fe20000000800 */
[----:B------:R-:W-:Y:S01]  /*0300*/  @!PT LDS RZ, [RZ] ;  /* 0x00000000fffff984 */ /* 0x000fe20000000800 */
[----:B------:R-:W-:Y:S01]  /*0310*/  @!PT LDS RZ, [RZ] ;  /* 0x00000000fffff984 */ /* 0x000fe20000000800 */
[----:B---3--:R3:W-:Y:S06]  /*0320*/  MEMBAR.ALL.CTA ;  /* 0x0000000000007992 */ /* 0x0087ec0000008000 */
[----:B---3--:R-:W3:Y:S01]  /*0330*/  FENCE.VIEW.ASYNC.S ;  /* 0x00000000000073c6 */ /* 0x008ee20000000000 */
[----:B------:R-:W-:-:S02]  /*0340*/  ULEA UR16, UR18, UR16, 0x18 ;  /* 0x0000001012107291 */ /* 0x000fc4000f8ec0ff */
[----:B----4-:R-:W-:Y:S02]  /*0350*/  UIADD3.64 UR4, UPT, UPT, UR8, UR4, URZ ;  /* 0x0000000408047297 */ /* 0x010fe4000fffe0ff */
[----:B------:R-:W-:Y:S02]  /*0360*/  USHF.R.U32.HI UR7, URZ, 0x4, UR15 ;  /* 0x00000004ff077899 */ /* 0x000fe4000801160f */
[----:B--2---:R-:W-:Y:S02]  /*0370*/  UIADD3.64 UR8, UPT, UPT, UR8, UR12, URZ ;  /* 0x0000000c08087297 */ /* 0x004fe4000fffe0ff */
[----:B------:R-:W-:Y:S02]  /*0380*/  UIADD3 UR15, UPT, UPT, UR15, UR14, URZ ;  /* 0x0000000e0f0f7290 */ /* 0x000fe4000fffe0ff */
[----:B------:R-:W-:Y:S02]  /*0390*/  ULEA UR12, UR24, UR16, 0x9 ;  /* 0x00000010180c7291 */ /* 0x000fe4000f8e48ff */
[----:B------:R-:W-:-:S02]  /*03a0*/  USHF.R.U32.HI UR14, URZ, 0x4, UR14 ;  /* 0x00000004ff0e7899 */ /* 0x000fc4000801160e */
[----:B------:R-:W-:Y:S01]  /*03b0*/  UPRMT UR7, UR7, 0x5410, URZ ;  /* 0x0000541007077896 */ /* 0x000fe200080000ff */
[----:B------:R-:W-:Y:S01]  /*03c0*/  IMAD.U32 R2, RZ, RZ, UR15 ;  /* 0x0000000fff027e24 */ /* 0x000fe2000f8e00ff */
[----:B------:R-:W-:Y:S02]  /*03d0*/  UIADD3 UR12, UPT, UPT, UR12, 0x80, URZ ;  /* 0x000000800c0c7890 */ /* 0x000fe4000fffe0ff */
[----:B------:R-:W-:Y:S01]  /*03e0*/  UPRMT UR14, UR14, 0x5410, URZ ;  /* 0x000054100e0e7896 */ /* 0x000fe200080000ff */
[----:B------:R-:W-:-:S04]  /*03f0*/  UMOV UR13, UR17 ;  /* 0x00000011000d7c82 */ /* 0x000fc80008000000 */
[----:B---3--:R1:W-:Y:S04]  /*0400*/  UBLKCP.S.G [UR16], [UR4], UR7 ;  /* 0x00000010040073ba */ /* 0x0083e80008000207 */
[----:B------:R1:W-:Y:S01]  /*0410*/  UBLKCP.S.G [UR12], [UR8], UR14 ;  /* 0x0000000c080073ba */ /* 0x0003e2000800020e */
[----:B------:R1:W-:Y:S01]  /*0420*/  SYNCS.ARRIVE.TRANS64 RZ, [UR17], R2 ;  /* 0x00000002ffff79a7 */ /* 0x0003e20008000011 */
[----:B------:R-:W-:Y:S01]  /*0430*/  NOP ;  /* 0x0000000000007918 */ /* 0x000fe20000000000 */
.L_x_450:
[----:B-1----:R-:W-:Y:S05]  /*0440*/  BSYNC.RECONVERGENT B0 ;  /* 0x0000000000007941 */ /* 0x002fea0003800200 */
.L_x_449:
[----:B------:R-:W1:Y:S08]  /*0450*/  S2UR UR5, SR_CgaCtaId ;  /* 0x00000000000579c3 */ /* 0x000e700000008800 */
[----:B------:R-:W-:Y:S01]  /*0460*/  BAR.SYNC.DEFER_BLOCKING 0x0 ;  /* 0x0000000000007b1d */ /* 0x000fe20000010000 */
[----:B------:R-:W-:-:S05]  /*0470*/  SHF.L.U32 R2, RZ, 0x1f, RZ ;  /* 0x0000001fff027819 */ /* 0x000fca00000006ff */
[----:B------:R-:W-:Y:S02]  /*0480*/  UMOV UR4, 0x400 ;  /* 0x0000040000047882 */ /* 0x000fe40000000000 */
[----:B-1----:R-:W-:-:S12]  /*0490*/  ULEA UR4, UR5, UR4, 0x18 ;  /* 0x0000000405047291 */ /* 0x002fd8000f8ec0ff */
.L_x_451:
[----:B------:R-:W1:Y:S02]  /*04a0*/  SYNCS.PHASECHK.TRANS64.TRYWAIT P0, [UR4], R2 ;  /* 0x00000002ff0075a7 */ /* 0x000e640008001104 */
[----:B-1----:R-:W-:Y:S05]  /*04b0*/  @!P0 BRA `(.L_x_451) ;  /* 0xfffffffc00f88947 */ /* 0x002fea000383ffff */
[----:B------:R-:W-:Y:S05]  /*04c0*/  BRA `(.L_x_452) ;  /* 0x0000001400407947 */ /* 0x000fea0003800000 */
.L_x_448:
[----:B------:R-:W1:Y:S01]  /*04d0*/  S2R R3, SR_TID.Y ;  /* 0x0000000000037919 */ /* 0x000e620000002200 */
[----:B------:R-:W2:Y:S01]  /*04e0*/  LDCU UR9, c[0x0][0x360] ;  /* 0x00006c00ff0977ac */ /* 0x000ea20008000800 */
[----:B------:R-:W-:Y:S01]  /*04f0*/  IMAD.SHL.U32 R4, R0, 0x4, RZ ;  /* 0x0000000400047824 */ /* 0x000fe200078e00ff */
[----:B------:R-:W-:Y:S01]  /*0500*/  BSSY.RECONVERGENT B0, `(.L_x_453) ;  /* 0x00000aa000007945 */ /* 0x000fe20003800200 */
[----:B------:R-:W1:Y:S01]  /*0510*/  S2R R6, SR_TID.Z ;  /* 0x0000000000067919 */ /* 0x000e620000002300 */
[----:B------:R-:W2:Y:S01]  /*0520*/  LDCU UR10, c[0x0][0x364] ;  /* 0x00006c80ff0a77ac */ /* 0x000ea20008000800 */
[----:B------:R-:W3:Y:S01]  /*0530*/  LDC R2, c[0x0][0x368] ;  /* 0x0000da00ff027b82 */ /* 0x000ee20000000800 */
[----:B------:R-:W-:Y:S01]  /*0540*/  SHF.R.S32.HI R5, RZ, 0x1f, R4 ;  /* 0x0000001fff057819 */ /* 0x000fe20000011404 */
[----:B------:R-:W4:Y:S03]  /*0550*/  S2R R8, SR_TID.X ;  /* 0x0000000000087919 */ /* 0x000f260000002100 */
[----:B------:R-:W-:-:S02]  /*0560*/  SHF.R.U64 R4, R4, 0x2, R5 ;  /* 0x0000000204047819 */ /* 0x000fc40000001205 */
[----:B------:R-:W-:Y:S01]  /*0570*/  SHF.R.U32.HI R5, RZ, 0x2, R5 ;  /* 0x00000002ff057819 */ /* 0x000fe20000011605 */
[----:B--2---:R-:W-:Y:S02]  /*0580*/  UIMAD UR4, UR9, UR10, URZ ;  /* 0x0000000a090472a4 */ /* 0x004fe4000f8e02ff */
[----:B-1----:R-:W-:Y:S02]  /*0590*/  IMAD R3, R6, UR10, R3 ;  /* 0x0000000a06037c24 */ /* 0x002fe4000f8e0203 */
[----:B------:R-:W-:Y:S02]  /*05a0*/  IMAD.MOV.U32 R6, RZ, RZ, RZ ;  /* 0x000000ffff067224 */ /* 0x000fe400078e00ff */
[----:B----4-:R-:W-:Y:S02]  /*05b0*/  IMAD R3, R3, UR9, R8 ;  /* 0x0000000903037c24 */ /* 0x010fe4000f8e0208 */
[----:B---3--:R-:W-:Y:S01]  /*05c0*/  IMAD R8, R2, UR4, RZ ;  /* 0x0000000402087c24 */ /* 0x008fe2000f8e02ff */
[----:B------:R-:W-:-:S02]  /*05d0*/  UMOV UR4, URZ ;  /* 0x000000ff00047c82 */ /* 0x000fc40008000000 */
[----:B------:R-:W-:-:S04]  /*05e0*/  ISETP.GT.U32.AND P0, PT, R4, R3, PT ;  /* 0x000000030400720c */ /* 0x000fc80003f04070 */
[----:B------:R-:W-:-:S13]  /*05f0*/  ISETP.GT.U32.AND.EX P0, PT, R5, RZ, PT, P0 ;  /* 0x000000ff0500720c */ /* 0x000fda0003f04100 */
[----:B------:R-:W-:Y:S05]  /*0600*/  @!P0 BRA `(.L_x_454) ;  /* 0x0000000800648947 */ /* 0x000fea0003800000 */
[----:B------:R-:W-:Y:S01]  /*0610*/  IMAD.IADD R9, R8, 0x1, R3 ;  /* 0x0000000108097824 */ /* 0x000fe200078e0203 */
[----:B------:R-:W-:Y:S01]  /*0620*/  BSSY.RECONVERGENT B1, `(.L_x_455) ;  /* 0x0000024000017945 */ /* 0x000fe20003800200 */
[----:B------:R-:W-:-:S03]  /*0630*/  IMAD.MOV.U32 R12, RZ, RZ, -0x1 ;  /* 0xffffffffff0c7424 */ /* 0x000fc600078e00ff */
[CC--:B------:R-:W-:Y:S02]  /*0640*/  ISETP.GT.U32.AND P1, PT, R4.reuse, R9.reuse, PT ;  /* 0x000000090400720c */ /* 0x0c0fe40003f24070 */
[CC--:B------:R-:W-:Y:S02]  /*0650*/  ISETP.GT.U32.AND P0, PT, R4.reuse, R9.reuse, PT ;  /* 0x000000090400720c */ /* 0x0c0fe40003f04070 */
[C---:B------:R-:W-:Y:S02]  /*0660*/  ISETP.GT.U32.AND.EX P1, PT, R5.reuse, RZ, PT, P1 ;  /* 0x000000ff0500720c */ /* 0x040fe40003f24110 */
[----:B------:R-:W-:Y:S02]  /*0670*/  ISETP.GT.U32.AND.EX P0, PT, R5, RZ, PT, P0 ;  /* 0x000000ff0500720c */ /* 0x000fe40003f04100 */
[----:B------:R-:W-:Y:S02]  /*0680*/  SEL R10, R4, R9, P1 ;  /* 0x00000009040a7207 */ /* 0x000fe40000800000 */
[----:B------:R-:W-:-:S02]  /*0690*/  SEL R7, RZ, 0x1, !P0 ;  /* 0x00000001ff077807 */ /* 0x000fc40004000000 */
[----:B------:R-:W-:Y:S02]  /*06a0*/  SEL R11, R5, RZ, P1 ;  /* 0x000000ff050b7207 */ /* 0x000fe40000800000 */
[----:B------:R-:W-:-:S04]  /*06b0*/  IADD3 R14, P0, P1, R10, -R7, -R9 ;  /* 0x800000070a0e7210 */ /* 0x000fc8000791e809 */
[----:B------:R-:W-:-:S04]  /*06c0*/  IADD3.X R15, PT, PT, R11, -0x1, R12, P0, P1 ;  /* 0xffffffff0b0f7810 */ /* 0x000fc800007e240c */
[----:B------:R-:W-:-:S13]  /*06d0*/  ISETP.NE.U32.AND P0, PT, R15, RZ, PT ;  /* 0x000000ff0f00720c */ /* 0x000fda0003f05070 */
[----:B------:R-:W-:Y:S05]  /*06e0*/  @P0 BRA `(.L_x_456) ;  /* 0x0000000000500947 */ /* 0x000fea0003800000 */
[----:B------:R-:W1:Y:S01]  /*06f0*/  I2F.U32.RP R9, R8 ;  /* 0x0000000800097306 */ /* 0x000e620000209000 */
[----:B------:R-:W-:Y:S01]  /*0700*/  IMAD.MOV R13, RZ, RZ, -R8 ;  /* 0x000000ffff0d7224 */ /* 0x000fe200078e0a08 */
[----:B------:R-:W-:-:S06]  /*0710*/  ISETP.NE.U32.AND P2, PT, R8, RZ, PT ;  /* 0x000000ff0800720c */ /* 0x000fcc0003f45070 */
[----:B-1----:R-:W1:Y:S02]  /*0720*/  MUFU.RCP R9, R9 ;  /* 0x0000000900097308 */ /* 0x002e640000001000 */
[----:B-1----:R-:W-:-:S06]  /*0730*/  VIADD R10, R9, 0xffffffe ;  /* 0x0ffffffe090a7836 */ /* 0x002fcc0000000000 */
[----:B------:R1:W2:Y:S02]  /*0740*/  F2I.FTZ.U32.TRUNC.NTZ R11, R10 ;  /* 0x0000000a000b7305 */ /* 0x0002a4000021f000 */
[----:B-1----:R-:W-:Y:S02]  /*0750*/  IMAD.MOV.U32 R10, RZ, RZ, RZ ;  /* 0x000000ffff0a7224 */ /* 0x002fe400078e00ff */
[----:B--2---:R-:W-:-:S04]  /*0760*/  IMAD R13, R13, R11, RZ ;  /* 0x0000000b0d0d7224 */ /* 0x004fc800078e02ff */
[----:B------:R-:W-:-:S06]  /*0770*/  IMAD.HI.U32 R11, R11, R13, R10 ;  /* 0x0000000d0b0b7227 */ /* 0x000fcc00078e000a */
[----:B------:R-:W-:-:S04]  /*0780*/  IMAD.HI.U32 R10, R11, R14, RZ ;  /* 0x0000000e0b0a7227 */ /* 0x000fc800078e00ff */
[----:B------:R-:W-:-:S04]  /*0790*/  IMAD.MOV R11, RZ, RZ, -R10 ;  /* 0x000000ffff0b7224 */ /* 0x000fc800078e0a0a */
[----:B------:R-:W-:-:S05]  /*07a0*/  IMAD R11, R8, R11, R14 ;  /* 0x0000000b080b7224 */ /* 0x000fca00078e020e */
[----:B------:R-:W-:-:S13]  /*07b0*/  ISETP.GE.U32.AND P0, PT, R11, R8, PT ;  /* 0x000000080b00720c */ /* 0x000fda0003f06070 */
[----:B------:R-:W-:Y:S02]  /*07c0*/  @P0 IMAD.IADD R11, R11, 0x1, -R8 ;  /* 0x000000010b0b0824 */ /* 0x000fe400078e0a08 */
[----:B------:R-:W-:-:S03]  /*07d0*/  @P0 VIADD R10, R10, 0x1 ;  /* 0x000000010a0a0836 */ /* 0x000fc60000000000 */
[----:B------:R-:W-:Y:S01]  /*07e0*/  ISETP.GE.U32.AND P1, PT, R11, R8, PT ;  /* 0x000000080b00720c */ /* 0x000fe20003f26070 */
[----:B------:R-:W-:-:S12]  /*07f0*/  IMAD.MOV.U32 R11, RZ, RZ, RZ ;  /* 0x000000ffff0b7224 */ /* 0x000fd800078e00ff */
[----:B------:R-:W-:Y:S01]  /*0800*/  @P1 VIADD R10, R10, 0x1 ;  /* 0x000000010a0a1836 */ /* 0x000fe20000000000 */
[----:B------:R-:W-:Y:S01]  /*0810*/  @!P2 LOP3.LUT R10, RZ, R8, RZ, 0x33, !PT ;  /* 0x00000008ff0aa212 */ /* 0x000fe200078e33ff */
[----:B------:R-:W-:Y:S06]  /*0820*/  BRA `(.L_x_457) ;  /* 0x00000000000c7947 */ /* 0x000fec0003800000 */
.L_x_456:
[----:B------:R-:W-:Y:S01]  /*0830*/  IMAD.MOV.U32 R9, RZ, RZ, R14 ;  /* 0x000000ffff097224 */ /* 0x000fe200078e000e */
[----:B------:R-:W-:-:S07]  /*0840*/  MOV R14, 0x860 ;  /* 0x00000860000e7802 */ /* 0x000fce0000000f00 */
[----:B------:R-:W-:Y:S05]  /*0850*/  CALL.REL.NOINC `($__internal_0_$__cuda_sm20_div_u64) ;  /* 0x0000001400ec7944 */ /* 0x000fea0003c00000 */
.L_x_457:
[----:B------:R-:W-:Y:S05]  /*0860*/  BSYNC.RECONVERGENT B1 ;  /* 0x0000000000017941 */ /* 0x000fea0003800200 */
.L_x_455:
[----:B------:R-:W-:Y:S01]  /*0870*/  IADD3 R9, P0, PT, R10, R7, RZ ;  /* 0x000000070a097210 */ /* 0x000fe20007f1e0ff */
[----:B------:R-:W1:Y:S01]  /*0880*/  LDC R13, c[0x0][0x3a0] ;  /* 0x0000e800ff0d7b82 */ /* 0x000e620000000800 */
[----:B------:R-:W-:Y:S01]  /*0890*/  BSSY.RECONVERGENT B1, `(.L_x_458) ;  /* 0x0000033000017945 */ /* 0x000fe20003800200 */
[----:B------:R-:W-:Y:S01]  /*08a0*/  IMAD.MOV.U32 R29, RZ, RZ, R3 ;  /* 0x000000ffff1d7224 */ /* 0x000fe200078e0003 */
[C---:B------:R-:W-:Y:S01]  /*08b0*/  LOP3.LUT R7, R9.reuse, 0x3, RZ, 0xc0, !PT ;  /* 0x0000000309077812 */ /* 0x040fe200078ec0ff */
[----:B------:R-:W-:Y:S01]  /*08c0*/  IMAD.X R10, RZ, RZ, R11, P0 ;  /* 0x000000ffff0a7224 */ /* 0x000fe200000e060b */
[----:B------:R-:W-:Y:S02]  /*08d0*/  ISETP.GE.U32.AND P0, PT, R9, 0x3, PT ;  /* 0x000000030900780c */ /* 0x000fe40003f06070 */
[----:B------:R-:W-:Y:S02]  /*08e0*/  ISETP.NE.U32.AND P1, PT, R7, 0x3, PT ;  /* 0x000000030700780c */ /* 0x000fe40003f25070 */
[----:B------:R-:W-:Y:S01]  /*08f0*/  ISETP.GE.U32.AND.EX P0, PT, R10, RZ, PT, P0 ;  /* 0x000000ff0a00720c */ /* 0x000fe20003f06100 */
[----:B------:R-:W-:Y:S01]  /*0900*/  IMAD.MOV.U32 R10, RZ, RZ, R6 ;  /* 0x000000ffff0a7224 */ /* 0x000fe200078e0006 */
[----:B------:R-:W-:-:S02]  /*0910*/  ISETP.NE.AND.EX P1, PT, RZ, RZ, PT, P1 ;  /* 0x000000ffff00720c */ /* 0x000fc40003f25310 */
[----:B-1----:R-:W-:-:S11]  /*0920*/  SHF.R.S32.HI R11, RZ, 0x1f, R13 ;  /* 0x0000001fff0b7819 */ /* 0x002fd6000001140d */
[----:B------:R-:W-:Y:S05]  /*0930*/  @!P1 BRA `(.L_x_459) ;  /* 0x0000000000a09947 */ /* 0x000fea0003800000 */
[----:B------:R-:W1:Y:S01]  /*0940*/  S2UR UR7, SR_CgaCtaId ;  /* 0x00000000000779c3 */ /* 0x000e620000008800 */
[----:B------:R-:W2:Y:S01]  /*0950*/  LDCU.64 UR12, c[0x0][0x398] ;  /* 0x00007300ff0c77ac */ /* 0x000ea20008000a00 */
[C---:B------:R-:W-:Y:S01]  /*0960*/  IMAD.SHL.U32 R7, R3.reuse, 0x4, RZ ;  /* 0x0000000403077824 */ /* 0x040fe200078e00ff */
[----:B------:R-:W-:Y:S01]  /*0970*/  MOV R15, UR21 ;  /* 0x00000015000f7c02 */ /* 0x000fe20008000f00 */
[----:B------:R-:W-:Y:S01]  /*0980*/  IMAD.U32 R14, RZ, RZ, UR20 ;  /* 0x00000014ff0e7e24 */ /* 0x000fe2000f8e00ff */
[----:B------:R-:W-:Y:S01]  /*0990*/  UMOV UR5, 0x400 ;  /* 0x0000040000057882 */ /* 0x000fe20000000000 */
[----:B------:R-:W-:Y:S01]  /*09a0*/  IMAD.U32 R12, RZ, RZ, UR6 ;  /* 0x00000006ff0c7e24 */ /* 0x000fe2000f8e00ff */
[----:B------:R-:W-:Y:S01]  /*09b0*/  SHF.L.U64.HI R15, R3, 0x2, R6 ;  /* 0x00000002030f7819 */ /* 0x000fe20000010206 */
[----:B------:R-:W-:Y:S01]  /*09c0*/  VIADD R9, R9, 0x1 ;  /* 0x0000000109097836 */ /* 0x000fe20000000000 */
[----:B------:R-:W-:Y:S01]  /*09d0*/  LEA R10, P1, R14, R7, 0x2 ;  /* 0x000000070e0a7211 */ /* 0x000fe200078210ff */
[----:B------:R-:W-:Y:S01]  /*09e0*/  UIADD3 UR5, UPT, UPT, UR5, 0x80, URZ ;  /* 0x0000008005057890 */ /* 0x000fe2000fffe0ff */
[----:B------:R-:W-:-:S02]  /*09f0*/  IMAD R7, R2, UR10, RZ ;  /* 0x0000000a02077c24 */ /* 0x000fc4000f8e02ff */
[----:B------:R-:W-:Y:S01]  /*0a00*/  LEA.HI.X R14, R14, R15, R12, 0x2, P1 ;  /* 0x0000000f0e0e7211 */ /* 0x000fe200008f140c */
[----:B------:R-:W-:Y:S01]  /*0a10*/  IMAD.MOV.U32 R29, RZ, RZ, R3 ;  /* 0x000000ffff1d7224 */ /* 0x000fe200078e0003 */
[----:B------:R-:W-:Y:S01]  /*0a20*/  LOP3.LUT R9, R9, 0x3, RZ, 0xc0, !PT ;  /* 0x0000000309097812 */ /* 0x000fe200078ec0ff */
[----:B------:R-:W-:Y:S01]  /*0a30*/  IMAD R7, R7, UR9, RZ ;  /* 0x0000000907077c24 */ /* 0x000fe2000f8e02ff */
[----:B--2---:R-:W-:Y:S01]  /*0a40*/  IADD3 R17, P1, P2, R10, UR12, R13 ;  /* 0x0000000c0a117c10 */ /* 0x004fe2000fa3e00d */
[----:B------:R-:W-:-:S03]  /*0a50*/  IMAD.MOV.U32 R10, RZ, RZ, R6 ;  /* 0x000000ffff0a7224 */ /* 0x000fc600078e0006 */
[----:B------:R-:W-:Y:S01]  /*0a60*/  IADD3.X R18, PT, PT, R14, UR13, R11, P1, P2 ;  /* 0x0000000d0e127c10 */ /* 0x000fe20008fe440b */
[----:B-1----:R-:W-:Y:S01]  /*0a70*/  ULEA UR5, UR7, UR5, 0x18 ;  /* 0x0000000507057291 */ /* 0x002fe2000f8ec0ff */
[----:B------:R-:W-:-:S05]  /*0a80*/  IADD3 R9, P1, PT, RZ, -R9, RZ ;  /* 0x80000009ff097210 */ /* 0x000fca0007f3e0ff */
[----:B------:R-:W-:Y:S02]  /*0a90*/  VIADD R12, R13, UR5 ;  /* 0x000000050d0c7c36 */ /* 0x000fe40008000000 */
[----:B------:R-:W-:Y:S02]  /*0aa0*/  IMAD.X R16, RZ, RZ, -0x1, P1 ;  /* 0xffffffffff107424 */ /* 0x000fe400008e06ff */
[----:B------:R-:W-:-:S07]  /*0ab0*/  IMAD R12, R3, 0x4, R12 ;  /* 0x00000004030c7824 */ /* 0x000fce00078e020c */
.L_x_460:
[----:B------:R-:W-:Y:S01]  /*0ac0*/  IADD3 R9, P1, PT, R9, 0x1, RZ ;  /* 0x0000000109097810 */ /* 0x000fe20007f3e0ff */
[----:B------:R-:W-:Y:S01]  /*0ad0*/  IMAD.MOV.U32 R14, RZ, RZ, R17 ;  /* 0x000000ffff0e7224 */ /* 0x000fe200078e0011 */
[C---:B------:R-:W-:Y:S01]  /*0ae0*/  IADD3 R29, P2, PT, R8.reuse, R29, RZ ;  /* 0x0000001d081d7210 */ /* 0x040fe20007f5e0ff */
[----:B------:R-:W-:Y:S01]  /*0af0*/  IMAD.MOV.U32 R15, RZ, RZ, R18 ;  /* 0x000000ffff0f7224 */ /* 0x000fe200078e0012 */
[C---:B------:R-:W-:Y:S01]  /*0b00*/  LEA R17, P3, R8.reuse, R17, 0x2 ;  /* 0x0000001108117211 */ /* 0x040fe200078610ff */
[----:B------:R-:W-:Y:S01]  /*0b10*/  IMAD.X R16, RZ, RZ, R16, P1 ;  /* 0x000000ffff107224 */ /* 0x000fe200008e0610 */
[----:B------:R-:W-:Y:S01]  /*0b20*/  ISETP.NE.U32.AND P1, PT, R9, RZ, PT ;  /* 0x000000ff0900720c */ /* 0x000fe20003f25070 */
[----:B------:R-:W-:Y:S01]  /*0b30*/  IMAD.X R10, RZ, RZ, R10, P2 ;  /* 0x000000ffff0a7224 */ /* 0x000fe200010e060a */
[----:B------:R-:W-:Y:S01]  /*0b40*/  @!PT LDS RZ, [RZ] ;  /* 0x00000000fffff984 */ /* 0x000fe20000000800 */
[----:B------:R-:W-:Y:S01]  /*0b50*/  @!PT LDS RZ, [RZ] ;  /* 0x00000000fffff984 */ /* 0x000fe20000000800 */
[----:B------:R-:W-:Y:S01]  /*0b60*/  @!PT LDS RZ, [RZ] ;  /* 0x00000000fffff984 */ /* 0x000fe20000000800 */
[----:B------:R1:W-:Y:S01]  /*0b70*/  LDGSTS.E [R12], desc[UR22][R14.64] ;  /* 0x000000000e0c7fae */ /* 0x0003e2000b9a1016 */
[----:B------:R-:W-:Y:S02]  /*0b80*/  LEA.HI.X R18, R8, R18, RZ, 0x2, P3 ;  /* 0x0000001208127211 */ /* 0x000fe400018f14ff */
[----:B------:R-:W-:Y:S01]  /*0b90*/  ISETP.NE.AND.EX P1, PT, R16, RZ, PT, P1 ;  /* 0x000000ff1000720c */ /* 0x000fe20003f25310 */
[----:B-1----:R-:W-:-:S12]  /*0ba0*/  IMAD R12, R7, 0x4, R12 ;  /* 0x00000004070c7824 */ /* 0x002fd800078e020c */
[----:B------:R-:W-:Y:S05]  /*0bb0*/  @P1 BRA `(.L_x_460) ;  /* 0xfffffffc00c01947 */ /* 0x000fea000383ffff */
.L_x_459:
[----:B------:R-:W-:Y:S05]  /*0bc0*/  BSYNC.RECONVERGENT B1 ;  /* 0x0000000000017941 */ /* 0x000fea0003800200 */
.L_x_458:
[----:B------:R-:W-:Y:S05]  /*0bd0*/  @!P0 BRA `(.L_x_454) ;  /* 0x0000000000f08947 */ /* 0x000fea0003800000 */
[----:B------:R-:W1:Y:S01]  /*0be0*/  S2UR UR8, SR_CgaCtaId ;  /* 0x00000000000879c3 */ /* 0x000e620000008800 */
[----:B------:R-:W2:Y:S01]  /*0bf0*/  LDCU.64 UR12, c[0x0][0x398] ;  /* 0x00007300ff0c77ac */ /* 0x000ea20008000a00 */
[C---:B------:R-:W-:Y:S01]  /*0c00*/  IMAD.SHL.U32 R9, R29.reuse, 0x4, RZ ;  /* 0x000000041d097824 */ /* 0x040fe200078e00ff */
[----:B------:R-:W-:Y:S01]  /*0c10*/  SHF.R.U32.HI R19, RZ, 0x1e, R8 ;  /* 0x0000001eff137819 */ /* 0x000fe20000011608 */
[----:B------:R-:W-:Y:S01]  /*0c20*/  IMAD.U32 R14, RZ, RZ, UR20 ;  /* 0x00000014ff0e7e24 */ /* 0x000fe2000f8e00ff */
[----:B------:R-:W-:Y:S01]  /*0c30*/  UMOV UR7, 0x400 ;  /* 0x0000040000077882 */ /* 0x000fe20000000000 */
[----:B------:R-:W-:Y:S01]  /*0c40*/  IMAD.U32 R15, RZ, RZ, UR21 ;  /* 0x00000015ff0f7e24 */ /* 0x000fe2000f8e00ff */
[C---:B------:R-:W-:Y:S01]  /*0c50*/  SHF.L.U64.HI R15, R29.reuse, 0x2, R10 ;  /* 0x000000021d0f7819 */ /* 0x040fe2000001020a */
[----:B------:R-:W-:Y:S01]  /*0c60*/  IMAD.U32 R12, RZ, RZ, UR6 ;  /* 0x00000006ff0c7e24 */ /* 0x000fe2000f8e00ff */
[----:B------:R-:W-:Y:S01]  /*0c70*/  LEA R9, P0, R14, R9, 0x2 ;  /* 0x000000090e097211 */ /* 0x000fe200078010ff */
[----:B------:R-:W-:Y:S01]  /*0c80*/  UIADD3 UR7, UPT, UPT, UR7, 0x80, URZ ;  /* 0x0000008007077890 */ /* 0x000fe2000fffe0ff */
[----:B------:R-:W-:Y:S01]  /*0c90*/  IMAD.SHL.U32 R18, R8, 0x4, RZ ;  /* 0x0000000408127824 */ /* 0x000fe200078e00ff */
[----:B------:R-:W-:Y:S01]  /*0ca0*/  UMOV UR5, URZ ;  /* 0x000000ff00057c82 */ /* 0x000fe20008000000 */
[----:B------:R-:W-:Y:S01]  /*0cb0*/  LEA.HI.X R12, R14, R15, R12, 0x2, P0 ;  /* 0x0000000f0e0c7211 */ /* 0x000fe200000f140c */
[----:B------:R-:W-:Y:S01]  /*0cc0*/  IMAD R24, R2, UR10, RZ ;  /* 0x0000000a02187c24 */ /* 0x000fe2000f8e02ff */
[----:B------:R-:W-:-:S03]  /*0cd0*/  IADD3 R14, P0, PT, R29, UR20, RZ ;  /* 0x000000141d0e7c10 */ /* 0x000fc6000ff1e0ff */
[----:B------:R-:W-:Y:S01]  /*0ce0*/  IMAD R24, R24, UR9, RZ ;  /* 0x0000000918187c24 */ /* 0x000fe2000f8e02ff */
[----:B------:R-:W-:Y:S02]  /*0cf0*/  IADD3.X R15, PT, PT, R10, UR6, RZ, P0, !PT ;  /* 0x000000060a0f7c10 */ /* 0x000fe400087fe4ff */
[----:B--2---:R-:W-:Y:S02]  /*0d00*/  IADD3 R7, P1, PT, R13, UR12, RZ ;  /* 0x0000000c0d077c10 */ /* 0x004fe4000ff3e0ff */
[C---:B------:R-:W-:Y:S01]  /*0d10*/  SHF.L.U64.HI R15, R14.reuse, 0x2, R15 ;  /* 0x000000020e0f7819 */ /* 0x040fe2000001020f */
[----:B-1----:R-:W-:Y:S01]  /*0d20*/  ULEA UR7, UR8, UR7, 0x18 ;  /* 0x0000000708077291 */ /* 0x002fe2000f8ec0ff */
[----:B------:R-:W-:Y:S02]  /*0d30*/  SHF.L.U32 R14, R14, 0x2, RZ ;  /* 0x000000020e0e7819 */ /* 0x000fe400000006ff */
[----:B------:R-:W-:Y:S02]  /*0d40*/  IADD3.X R11, PT, PT, R11, UR13, RZ, P1, !PT ;  /* 0x0000000d0b0b7c10 */ /* 0x000fe40008ffe4ff */
[-C--:B------:R-:W-:Y:S01]  /*0d50*/  IADD3 R22, P1, PT, R18, R9.reuse, RZ ;  /* 0x0000000912167210 */ /* 0x080fe20007f3e0ff */
[----:B------:R-:W-:Y:S01]  /*0d60*/  VIADD R16, R13, UR7 ;  /* 0x000000070d107c36 */ /* 0x000fe20008000000 */
[C---:B------:R-:W-:Y:S01]  /*0d70*/  LEA R20, P0, R8.reuse, R9, 0x3 ;  /* 0x0000000908147211 */ /* 0x040fe200078018ff */
[----:B------:R-:W-:-:S03]  /*0d80*/  IMAD.WIDE.U32 R14, R8, 0xc, R14 ;  /* 0x0000000c080e7825 */ /* 0x000fc600078e000e */
[----:B------:R-:W-:Y:S01]  /*0d90*/  LEA.HI.X R26, R8, R12, RZ, 0x3, P0 ;  /* 0x0000000c081a7211 */ /* 0x000fe200000f1cff */
[----:B------:R-:W-:Y:S02]  /*0da0*/  IMAD R13, R29, 0x4, R16 ;  /* 0x000000041d0d7824 */ /* 0x000fe400078e0210 */
[----:B------:R-:W-:Y:S02]  /*0db0*/  IMAD.X R28, R19, 0x1, R12, P1 ;  /* 0x00000001131c7824 */ /* 0x000fe400008e060c */
[----:B------:R-:W-:Y:S02]  /*0dc0*/  VIADD R23, R15, UR5 ;  /* 0x000000050f177c36 */ /* 0x000fe40008000000 */
[C-C-:B------:R-:W-:Y:S02]  /*0dd0*/  IMAD R21, R24.reuse, 0x4, R13.reuse ;  /* 0x0000000418157824 */ /* 0x140fe400078e020d */
[C-C-:B------:R-:W-:Y:S02]  /*0de0*/  IMAD R25, R24.reuse, 0x8, R13.reuse ;  /* 0x0000000818197824 */ /* 0x140fe400078e020d */
[----:B------:R-:W-:-:S07]  /*0df0*/  IMAD R27, R24, 0xc, R13 ;  /* 0x0000000c181b7824 */ /* 0x000fce00078e020d */
.L_x_461:
[----:B------:R-:W-:-:S05]  /*0e00*/  IADD3 R16, P0, PT, R7, R9, RZ ;  /* 0x0000000907107210 */ /* 0x000fca0007f1e0ff */
[----:B------:R-:W-:-:S05]  /*0e10*/  IMAD.X R17, R11, 0x1, R12, P0 ;  /* 0x000000010b117824 */ /* 0x000fca00000e060c */
[----:B------:R-:W-:Y:S01]  /*0e20*/  @!PT LDS RZ, [RZ] ;  /* 0x00000000fffff984 */ /* 0x000fe20000000800 */
[----:B------:R-:W-:Y:S01]  /*0e30*/  @!PT LDS RZ, [RZ] ;  /* 0x00000000fffff984 */ /* 0x000fe20000000800 */
[----:B------:R-:W-:Y:S01]  /*0e40*/  @!PT LDS RZ, [RZ] ;  /* 0x00000000fffff984 */ /* 0x000fe20000000800 */
[----:B------:R1:W-:Y:S02]  /*0e50*/  LDGSTS.E [R13], desc[UR22][R16.64] ;  /* 0x00000000100d7fae */ /* 0x0003e4000b9a1016 */
[----:B-1----:R-:W-:Y:S01]  /*0e60*/  IADD3 R16, P0, PT, R7, R22, RZ ;  /* 0x0000001607107210 */ /* 0x002fe20007f1e0ff */
[----:B------:R-:W-:-:S04]  /*0e70*/  IMAD R13, R24, 0x10, R13 ;  /* 0x00000010180d7824 */ /* 0x000fc800078e020d */
[----:B------:R-:W-:-:S05]  /*0e80*/  IMAD.X R17, R11, 0x1, R28, P0 ;  /* 0x000000010b117824 */ /* 0x000fca00000e061c */
[----:B------:R1:W-:Y:S02]  /*0e90*/  LDGSTS.E [R21], desc[UR22][R16.64] ;  /* 0x0000000010157fae */ /* 0x0003e4000b9a1016 */
[----:B-1----:R-:W-:Y:S01]  /*0ea0*/  IADD3 R16, P0, PT, R7, R20, RZ ;  /* 0x0000001407107210 */ /* 0x002fe20007f1e0ff */
[----:B------:R-:W-:-:S04]  /*0eb0*/  IMAD R21, R24, 0x10, R21 ;  /* 0x0000001018157824 */ /* 0x000fc800078e0215 */
[----:B------:R-:W-:-:S05]  /*0ec0*/  IMAD.X R17, R11, 0x1, R26, P0 ;  /* 0x000000010b117824 */ /* 0x000fca00000e061a */
[----:B------:R1:W-:Y:S02]  /*0ed0*/  LDGSTS.E [R25], desc[UR22][R16.64] ;  /* 0x0000000010197fae */ /* 0x0003e4000b9a1016 */
[----:B-1----:R-:W-:Y:S01]  /*0ee0*/  IADD3 R16, P0, PT, R7, R14, RZ ;  /* 0x0000000e07107210 */ /* 0x002fe20007f1e0ff */
[----:B------:R-:W-:Y:S01]  /*0ef0*/  IMAD R25, R24, 0x10, R25 ;  /* 0x0000001018197824 */ /* 0x000fe200078e0219 */
[----:B------:R-:W-:-:S03]  /*0f00*/  LEA R7, P1, R8, R7, 0x4 ;  /* 0x0000000708077211 */ /* 0x000fc600078220ff */
[----:B------:R-:W-:Y:S01]  /*0f10*/  IMAD.X R17, R11, 0x1, R23, P0 ;  /* 0x000000010b117824 */ /* 0x000fe200000e0617 */
[----:B------:R-:W-:Y:S02]  /*0f20*/  IADD3 R29, P0, PT, R18, R29, RZ ;  /* 0x0000001d121d7210 */ /* 0x000fe40007f1e0ff */
[----:B------:R-:W-:Y:S02]  /*0f30*/  LEA.HI.X R11, R8, R11, RZ, 0x4, P1 ;  /* 0x0000000b080b7211 */ /* 0x000fe400008f24ff */
[----:B------:R1:W-:Y:S01]  /*0f40*/  LDGSTS.E [R27], desc[UR22][R16.64] ;  /* 0x00000000101b7fae */ /* 0x0003e2000b9a1016 */
[----:B------:R-:W-:Y:S01]  /*0f50*/  IMAD.X R10, R19, 0x1, R10, P0 ;  /* 0x00000001130a7824 */ /* 0x000fe200000e060a */
[----:B------:R-:W-:-:S04]  /*0f60*/  ISETP.GE.U32.AND P0, PT, R29, R4, PT ;  /* 0x000000041d00720c */ /* 0x000fc80003f06070 */
[----:B------:R-:W-:Y:S01]  /*0f70*/  ISETP.GE.U32.AND.EX P0, PT, R10, R5, PT, P0 ;  /* 0x000000050a00720c */ /* 0x000fe20003f06100 */
[----:B-1----:R-:W-:-:S12]  /*0f80*/  IMAD R27, R24, 0x10, R27 ;  /* 0x00000010181b7824 */ /* 0x002fd800078e021b */
[----:B------:R-:W-:Y:S05]  /*0f90*/  @!P0 BRA `(.L_x_461) ;  /* 0xfffffffc00988947 */ /* 0x000fea000383ffff */
.L_x_454:
[----:B------:R-:W-:Y:S05]  /*0fa0*/  BSYNC.RECONVERGENT B0 ;  /* 0x0000000000007941 */ /* 0x000fea0003800200 */
.L_x_453:
[----:B------:R-:W-:Y:S01]  /*0fb0*/  ISETP.GT.U32.AND P0, PT, R4, R3, PT ;  /* 0x000000030400720c */ /* 0x000fe20003f04070 */
[----:B------:R-:W0:Y:S01]  /*0fc0*/  LDGDEPBAR ;  /* 0x00000000000079af */ /* 0x000e220000000000 */
[----:B------:R-:W-:Y:S02]  /*0fd0*/  BSSY.RECONVERGENT B0, `(.L_x_462) ;  /* 0x000009c000007945 */ /* 0x000fe40003800200 */
[----:B------:R-:W-:-:S13]  /*0fe0*/  ISETP.GT.U32.AND.EX P0, PT, R5, R6, PT, P0 ;  /* 0x000000060500720c */ /* 0x000fda0003f04100 */
        /* <DEDUP_REMOVED lines=17> */
[----:B------:R-:W-:Y:S01]  /*1100*/  ISETP.NE.U32.AND P2, PT, R8, RZ, PT ;  /* 0x000000ff0800720c */ /* 0x000fe20003f45070 */
[----:B------:R-:W-:-:S05]  /*1110*/  IMAD.MOV.U32 R10, RZ, RZ, RZ ;  /* 0x000000ffff0a7224 */ /* 0x000fca00078e00ff */
[----:B-1----:R-:W1:Y:S02]  /*1120*/  MUFU.RCP R13, R13 ;  /* 0x0000000d000d7308 */ /* 0x002e640000001000 */
[----:B-1----:R-:W-:-:S06]  /*1130*/  IADD3 R11, PT, PT, R13, 0xffffffe, RZ ;  /* 0x0ffffffe0d0b7810 */ /* 0x002fcc0007ffe0ff */
[----:B------:R-:W1:Y:S02]  /*1140*/  F2I.FTZ.U32.TRUNC.NTZ R11, R11 ;  /* 0x0000000b000b7305 */ /* 0x000e64000021f000 */
[----:B-1----:R-:W-:-:S04]  /*1150*/  IMAD R9, R9, R11, RZ ;  /* 0x0000000b09097224 */ /* 0x002fc800078e02ff */
[----:B------:R-:W-:-:S04]  /*1160*/  IMAD.HI.U32 R9, R11, R9, R10 ;  /* 0x000000090b097227 */ /* 0x000fc800078e000a */
[----:B------:R-:W-:Y:S02]  /*1170*/  IMAD.MOV.U32 R11, RZ, RZ, RZ ;  /* 0x000000ffff0b7224 */ /* 0x000fe400078e00ff */
[----:B------:R-:W-:-:S04]  /*1180*/  IMAD.HI.U32 R10, R9, R12, RZ ;  /* 0x0000000c090a7227 */ /* 0x000fc800078e00ff */
[----:B------:R-:W-:-:S04]  /*1190*/  IMAD.MOV R9, RZ, RZ, -R10 ;  /* 0x000000ffff097224 */ /* 0x000fc800078e0a0a */
[----:B------:R-:W-:-:S05]  /*11a0*/  IMAD R9, R8, R9, R12 ;  /* 0x0000000908097224 */ /* 0x000fca00078e020c */
[----:B------:R-:W-:-:S13]  /*11b0*/  ISETP.GE.U32.AND P0, PT, R9, R8, PT ;  /* 0x000000080900720c */ /* 0x000fda0003f06070 */
[----:B------:R-:W-:Y:S02]  /*11c0*/  @P0 IMAD.IADD R9, R9, 0x1, -R8 ;  /* 0x0000000109090824 */ /* 0x000fe400078e0a08 */
[----:B------:R-:W-:-:S03]  /*11d0*/  @P0 VIADD R10, R10, 0x1 ;  /* 0x000000010a0a0836 */ /* 0x000fc60000000000 */
[----:B------:R-:W-:-:S13]  /*11e0*/  ISETP.GE.U32.AND P1, PT, R9, R8, PT ;  /* 0x000000080900720c */ /* 0x000fda0003f26070 */
[----:B------:R-:W-:Y:S01]  /*11f0*/  @P1 VIADD R10, R10, 0x1 ;  /* 0x000000010a0a1836 */ /* 0x000fe20000000000 */
[----:B------:R-:W-:Y:S01]  /*1200*/  @!P2 LOP3.LUT R10, RZ, R8, RZ, 0x33, !PT ;  /* 0x00000008ff0aa212 */ /* 0x000fe200078e33ff */
[----:B------:R-:W-:Y:S06]  /*1210*/  BRA `(.L_x_466) ;  /* 0x00000000000c7947 */ /* 0x000fec0003800000 */
.L_x_465:
[----:B------:R-:W-:Y:S01]  /*1220*/  IMAD.MOV.U32 R9, RZ, RZ, R12 ;  /* 0x000000ffff097224 */ /* 0x000fe200078e000c */
[----:B------:R-:W-:-:S07]  /*1230*/  MOV R14, 0x1250 ;  /* 0x00001250000e7802 */ /* 0x000fce0000000f00 */
[----:B------:R-:W-:Y:S05]  /*1240*/  CALL.REL.NOINC `($__internal_0_$__cuda_sm20_div_u64) ;  /* 0x0000000c00707944 */ /* 0x000fea0003c00000 */
.L_x_466:
[----:B------:R-:W-:Y:S05]  /*1250*/  BSYNC.RECONVERGENT B1 ;  /* 0x0000000000017941 */ /* 0x000fea0003800200 */
.L_x_464:
[----:B------:R-:W-:Y:S01]  /*1260*/  IADD3 R7, P0, PT, R10, R7, RZ ;  /* 0x000000070a077210 */ /* 0x000fe20007f1e0ff */
[----:B------:R-:W1:Y:S01]  /*1270*/  LDC R12, c[0x0][0x3b0] ;  /* 0x0000ec00ff0c7b82 */ /* 0x000e620000000800 */
[----:B------:R-:W-:Y:S02]  /*1280*/  BSSY.RECONVERGENT B1, `(.L_x_467) ;  /* 0x0000031000017945 */ /* 0x000fe40003800200 */
[C---:B------:R-:W-:Y:S01]  /*1290*/  LOP3.LUT R9, R7.reuse, 0x3, RZ, 0xc0, !PT ;  /* 0x0000000307097812 */ /* 0x040fe200078ec0ff */
[----:B------:R-:W-:Y:S01]  /*12a0*/  IMAD.X R10, RZ, RZ, R11, P0 ;  /* 0x000000ffff0a7224 */ /* 0x000fe200000e060b */
[----:B------:R-:W-:Y:S02]  /*12b0*/  ISETP.GE.U32.AND P0, PT, R7, 0x3, PT ;  /* 0x000000030700780c */ /* 0x000fe40003f06070 */
[----:B------:R-:W-:Y:S02]  /*12c0*/  ISETP.NE.U32.AND P1, PT, R9, 0x3, PT ;  /* 0x000000030900780c */ /* 0x000fe40003f25070 */
[----:B------:R-:W-:-:S02]  /*12d0*/  ISETP.GE.U32.AND.EX P0, PT, R10, RZ, PT, P0 ;  /* 0x000000ff0a00720c */ /* 0x000fc40003f06100 */
[----:B------:R-:W-:Y:S02]  /*12e0*/  ISETP.NE.AND.EX P1, PT, RZ, RZ, PT, P1 ;  /* 0x000000ffff00720c */ /* 0x000fe40003f25310 */
[----:B-1----:R-:W-:-:S11]  /*12f0*/  SHF.R.S32.HI R13, RZ, 0x1f, R12 ;  /* 0x0000001fff0d7819 */ /* 0x002fd6000001140c */
[----:B------:R-:W-:Y:S05]  /*1300*/  @!P1 BRA `(.L_x_468) ;  /* 0x0000000000a09947 */ /* 0x000fea0003800000 */
[----:B------:R-:W1:Y:S01]  /*1310*/  S2UR UR7, SR_CgaCtaId ;  /* 0x00000000000779c3 */ /* 0x000e620000008800 */
[----:B------:R-:W2:Y:S01]  /*1320*/  LDCU.64 UR12, c[0x0][0x3a8] ;  /* 0x00007500ff0c77ac */ /* 0x000ea20008000a00 */
[----:B------:R-:W-:Y:S02]  /*1330*/  IMAD.SHL.U32 R15, R3, 0x4, RZ ;  /* 0x00000004030f7824 */ /* 0x000fe400078e00ff */
[----:B------:R-:W-:Y:S01]  /*1340*/  IMAD.U32 R10, RZ, RZ, UR20 ;  /* 0x00000014ff0a7e24 */ /* 0x000fe2000f8e00ff */
[----:B------:R-:W-:Y:S01]  /*1350*/  UMOV UR5, 0x400 ;  /* 0x0000040000057882 */ /* 0x000fe20000000000 */
[----:B------:R-:W-:Y:S01]  /*1360*/  VIADD R9, R7, 0x1 ;  /* 0x0000000107097836 */ /* 0x000fe20000000000 */
[----:B------:R-:W-:Y:S01]  /*1370*/  UIADD3 UR5, UPT, UPT, UR5, 0x80, URZ ;  /* 0x0000008005057890 */ /* 0x000fe2000fffe0ff */
[----:B------:R-:W3:Y:S01]  /*1380*/  LDC R14, c[0x0][0x388] ;  /* 0x0000e200ff0e7b82 */ /* 0x000ee20000000800 */
[----:B------:R-:W-:Y:S01]  /*1390*/  IMAD.U32 R16, RZ, RZ, UR6 ;  /* 0x00000006ff107e24 */ /* 0x000fe2000f8e00ff */
[----:B------:R-:W-:Y:S01]  /*13a0*/  SHF.L.U64.HI R7, R3, 0x2, R6 ;  /* 0x0000000203077819 */ /* 0x000fe20000010206 */
[----:B------:R-:W-:Y:S01]  /*13b0*/  IMAD.U32 R11, RZ, RZ, UR21 ;  /* 0x00000015ff0b7e24 */ /* 0x000fe2000f8e00ff */
[----:B------:R-:W-:Y:S01]  /*13c0*/  LEA R15, P1, R10, R15, 0x2 ;  /* 0x0000000f0a0f7211 */ /* 0x000fe200078210ff */
[----:B------:R-:W-:Y:S01]  /*13d0*/  IMAD R11, R2, UR10, RZ ;  /* 0x0000000a020b7c24 */ /* 0x000fe2000f8e02ff */
[----:B------:R-:W-:-:S02]  /*13e0*/  LOP3.LUT R9, R9, 0x3, RZ, 0xc0, !PT ;  /* 0x0000000309097812 */ /* 0x000fc400078ec0ff */
[----:B------:R-:W-:Y:S01]  /*13f0*/  LEA.HI.X R16, R10, R7, R16, 0x2, P1 ;  /* 0x000000070a107211 */ /* 0x000fe200008f1410 */
[----:B------:R-:W-:Y:S01]  /*1400*/  IMAD R18, R11, UR9, RZ ;  /* 0x000000090b127c24 */ /* 0x000fe2000f8e02ff */
[----:B------:R-:W-:Y:S02]  /*1410*/  IADD3 R9, P3, PT, RZ, -R9, RZ ;  /* 0x80000009ff097210 */ /* 0x000fe40007f7e0ff */
[----:B--2---:R-:W-:Y:S01]  /*1420*/  IADD3 R15, P1, P2, R15, UR12, R12 ;  /* 0x0000000c0f0f7c10 */ /* 0x004fe2000fa3e00c */
[----:B-1----:R-:W-:-:S03]  /*1430*/  ULEA UR5, UR7, UR5, 0x18 ;  /* 0x0000000507057291 */ /* 0x002fc6000f8ec0ff */
[----:B------:R-:W-:-:S03]  /*1440*/  IADD3.X R16, PT, PT, R16, UR13, R13, P1, P2 ;  /* 0x0000000d10107c10 */ /* 0x000fc60008fe440d */
[----:B------:R-:W-:-:S04]  /*1450*/  VIADD R7, R12, UR5 ;  /* 0x000000050c077c36 */ /* 0x000fc80008000000 */
[----:B---3--:R-:W-:Y:S02]  /*1460*/  IMAD R10, R14, 0x200, R7 ;  /* 0x000002000e0a7824 */ /* 0x008fe400078e0207 */
[----:B------:R-:W-:-:S03]  /*1470*/  IMAD.X R14, RZ, RZ, -0x1, P3 ;  /* 0xffffffffff0e7424 */ /* 0x000fc600018e06ff */
[----:B------:R-:W-:-:S07]  /*1480*/  LEA R7, R3, R10, 0x2 ;  /* 0x0000000a03077211 */ /* 0x000fce00078e10ff */
.L_x_469:
        /* <DEDUP_REMOVED lines=11> */
[----:B------:R1:W-:Y:S01]  /*1540*/  LDGSTS.E [R7+0x80], desc[UR22][R10.64] ;  /* 0x000800000a077fae */ /* 0x0003e2000b9a1016 */
[----:B------:R-:W-:Y:S02]  /*1550*/  LEA.HI.X R16, R8, R16, RZ, 0x2, P3 ;  /* 0x0000001008107211 */ /* 0x000fe400018f14ff */
[----:B------:R-:W-:Y:S01]  /*1560*/  ISETP.NE.AND.EX P1, PT, R14, RZ, PT, P1 ;  /* 0x000000ff0e00720c */ /* 0x000fe20003f25310 */
[----:B-1----:R-:W-:-:S12]  /*1570*/  IMAD R7, R18, 0x4, R7 ;  /* 0x0000000412077824 */ /* 0x002fd800078e0207 */
[----:B------:R-:W-:Y:S05]  /*1580*/  @P1 BRA `(.L_x_469) ;  /* 0xfffffffc00c01947 */ /* 0x000fea000383ffff */
.L_x_468:
[----:B------:R-:W-:Y:S05]  /*1590*/  BSYNC.RECONVERGENT B1 ;  /* 0x0000000000017941 */ /* 0x000fea0003800200 */
.L_x_467:
[----:B------:R-:W-:Y:S05]  /*15a0*/  @!P0 BRA `(.L_x_463) ;  /* 0x0000000000f88947 */ /* 0x000fea0003800000 */
[----:B------:R-:W1:Y:S01]  /*15b0*/  S2UR UR7, SR_CgaCtaId ;  /* 0x00000000000779c3 */ /* 0x000e620000008800 */
[----:B------:R-:W-:Y:S01]  /*15c0*/  UMOV UR5, 0x400 ;  /* 0x0000040000057882 */ /* 0x000fe20000000000 */
[----:B------:R-:W2:Y:S01]  /*15d0*/  LDCU.64 UR12, c[0x0][0x3a8] ;  /* 0x00007500ff0c77ac */ /* 0x000ea20008000a00 */
[C---:B------:R-:W-:Y:S01]  /*15e0*/  IADD3 R14, P0, PT, R3.reuse, UR20, RZ ;  /* 0x00000014030e7c10 */ /* 0x040fe2000ff1e0ff */
[C---:B------:R-:W-:Y:S01]  /*15f0*/  IMAD.SHL.U32 R9, R3.reuse, 0x4, RZ ;  /* 0x0000000403097824 */ /* 0x040fe200078e00ff */
[----:B------:R-:W-:Y:S01]  /*1600*/  UIADD3 UR5, UPT, UPT, UR5, 0x80, URZ ;  /* 0x0000008005057890 */ /* 0x000fe2000fffe0ff */
[----:B------:R-:W-:Y:S02]  /*1610*/  IMAD.U32 R10, RZ, RZ, UR20 ;  /* 0x00000014ff0a7e24 */ /* 0x000fe4000f8e00ff */
[----:B------:R-:W3:Y:S01]  /*1620*/  LDC R16, c[0x0][0x388] ;  /* 0x0000e200ff107b82 */ /* 0x000ee20000000800 */
[----:B------:R-:W-:Y:S01]  /*1630*/  IMAD.U32 R11, RZ, RZ, UR21 ;  /* 0x00000015ff0b7e24 */ /* 0x000fe2000f8e00ff */
[----:B------:R-:W-:Y:S01]  /*1640*/  SHF.L.U64.HI R11, R3, 0x2, R6 ;  /* 0x00000002030b7819 */ /* 0x000fe20000010206 */
[----:B------:R-:W-:Y:S01]  /*1650*/  IMAD.U32 R17, RZ, RZ, UR6 ;  /* 0x00000006ff117e24 */ /* 0x000fe2000f8e00ff */
[----:B------:R-:W-:Y:S01]  /*1660*/  LEA R9, P2, R10, R9, 0x2 ;  /* 0x000000090a097211 */ /* 0x000fe200078410ff */
[----:B------:R-:W-:-:S03]  /*1670*/  IMAD R21, R2, UR10, RZ ;  /* 0x0000000a02157c24 */ /* 0x000fc6000f8e02ff */
[----:B------:R-:W-:Y:S01]  /*1680*/  LEA.HI.X R10, R10, R11, R17, 0x2, P2 ;  /* 0x0000000b0a0a7211 */ /* 0x000fe200010f1411 */
[----:B------:R-:W-:Y:S01]  /*1690*/  IMAD R21, R21, UR9, RZ ;  /* 0x0000000915157c24 */ /* 0x000fe2000f8e02ff */
[----:B--2---:R-:W-:Y:S01]  /*16a0*/  IADD3 R7, P1, PT, R12, UR12, RZ ;  /* 0x0000000c0c077c10 */ /* 0x004fe2000ff3e0ff */
[----:B-1----:R-:W-:-:S03]  /*16b0*/  ULEA UR5, UR7, UR5, 0x18 ;  /* 0x0000000507057291 */ /* 0x002fc6000f8ec0ff */
[----:B------:R-:W-:Y:S02]  /*16c0*/  IADD3.X R11, PT, PT, R13, UR13, RZ, P1, !PT ;  /* 0x0000000d0d0b7c10 */ /* 0x000fe40008ffe4ff */
[----:B------:R-:W-:Y:S02]  /*16d0*/  SHF.R.U32.HI R13, RZ, 0x1e, R8 ;  /* 0x0000001eff0d7819 */ /* 0x000fe40000011608 */
[----:B------:R-:W-:Y:S01]  /*16e0*/  LEA R22, P1, R8, R9, 0x3 ;  /* 0x0000000908167211 */ /* 0x000fe200078218ff */
[----:B------:R-:W-:Y:S01]  /*16f0*/  VIADD R15, R12, UR5 ;  /* 0x000000050c0f7c36 */ /* 0x000fe20008000000 */
[----:B------:R-:W-:Y:S01]  /*1700*/  UMOV UR5, URZ ;  /* 0x000000ff00057c82 */ /* 0x000fe20008000000 */
[C---:B------:R-:W-:Y:S01]  /*1710*/  IMAD.SHL.U32 R12, R8.reuse, 0x4, RZ ;  /* 0x00000004080c7824 */ /* 0x040fe200078e00ff */
[----:B------:R-:W-:Y:S01]  /*1720*/  LEA.HI.X R28, R8, R10, RZ, 0x3, P1 ;  /* 0x0000000a081c7211 */ /* 0x000fe200008f1cff */
[----:B---3--:R-:W-:Y:S01]  /*1730*/  IMAD R16, R16, 0x200, R15 ;  /* 0x0000020010107824 */ /* 0x008fe200078e020f */
[----:B------:R-:W-:-:S02]  /*1740*/  IADD3.X R15, PT, PT, R6, UR6, RZ, P0, !PT ;  /* 0x00000006060f7c10 */ /* 0x000fc400087fe4ff */
[----:B------:R-:W-:Y:S01]  /*1750*/  IADD3 R20, P0, PT, R12, R9, RZ ;  /* 0x000000090c147210 */ /* 0x000fe20007f1e0ff */
[----:B------:R-:W-:Y:S01]  /*1760*/  IMAD R2, R3, 0x4, R16 ;  /* 0x0000000403027824 */ /* 0x000fe200078e0210 */
[C---:B------:R-:W-:Y:S01]  /*1770*/  SHF.L.U64.HI R15, R14.reuse, 0x2, R15 ;  /* 0x000000020e0f7819 */ /* 0x040fe2000001020f */
[----:B------:R-:W-:Y:S02]  /*1780*/  IMAD.SHL.U32 R14, R14, 0x4, RZ ;  /* 0x000000040e0e7824 */ /* 0x000fe400078e00ff */
[----:B------:R-:W-:Y:S01]  /*1790*/  IMAD.X R26, R13, 0x1, R10, P0 ;  /* 0x000000010d1a7824 */ /* 0x000fe200000e060a */
[----:B------:R-:W-:Y:S01]  /*17a0*/  LEA R25, R21, R2, 0x3 ;  /* 0x0000000215197211 */ /* 0x000fe200078e18ff */
[----:B------:R-:W-:-:S04]  /*17b0*/  IMAD.WIDE.U32 R14, R8, 0xc, R14 ;  /* 0x0000000c080e7825 */ /* 0x000fc800078e000e */
[----:B------:R-:W-:Y:S02]  /*17c0*/  VIADD R23, R15, UR5 ;  /* 0x000000050f177c36 */ /* 0x000fe40008000000 */
[C-C-:B------:R-:W-:Y:S02]  /*17d0*/  IMAD R24, R21.reuse, 0x4, R2.reuse ;  /* 0x0000000415187824 */ /* 0x140fe400078e0202 */
[----:B------:R-:W-:-:S07]  /*17e0*/  IMAD R27, R21, 0xc, R2 ;  /* 0x0000000c151b7824 */ /* 0x000fce00078e0202 */
.L_x_470:
[----:B------:R-:W-:-:S05]  /*17f0*/  IADD3 R18, P0, PT, R7, R9, RZ ;  /* 0x0000000907127210 */ /* 0x000fca0007f1e0ff */
[----:B------:R-:W-:Y:S01]  /*1800*/  IMAD.X R19, R11, 0x1, R10, P0 ;  /* 0x000000010b137824 */ /* 0x000fe200000e060a */
[----:B------:R-:W-:-:S04]  /*1810*/  IADD3 R16, P0, PT, R7, R20, RZ ;  /* 0x0000001407107210 */ /* 0x000fc80007f1e0ff */
[----:B------:R-:W-:Y:S01]  /*1820*/  @!PT LDS RZ, [RZ] ;  /* 0x00000000fffff984 */ /* 0x000fe20000000800 */
[----:B------:R-:W-:Y:S01]  /*1830*/  @!PT LDS RZ, [RZ] ;  /* 0x00000000fffff984 */ /* 0x000fe20000000800 */
[----:B------:R-:W-:Y:S01]  /*1840*/  @!PT LDS RZ, [RZ] ;  /* 0x00000000fffff984 */ /* 0x000fe20000000800 */
[----:B------:R1:W-:Y:S01]  /*1850*/  LDGSTS.E [R2+0x80], desc[UR22][R18.64] ;  /* 0x0008000012027fae */ /* 0x0003e2000b9a1016 */
[----:B------:R-:W-:-:S05]  /*1860*/  IMAD.X R17, R11, 0x1, R26, P0 ;  /* 0x000000010b117824 */ /* 0x000fca00000e061a */
[----:B------:R2:W-:Y:S01]  /*1870*/  LDGSTS.E [R24+0x80], desc[UR22][R16.64] ;  /* 0x0008000010187fae */ /* 0x0005e2000b9a1016 */
[----:B-1----:R-:W-:Y:S01]  /*1880*/  IMAD R2, R21, 0x10, R2 ;  /* 0x0000001015027824 */ /* 0x002fe200078e0202 */
[----:B--2---:R-:W-:Y:S01]  /*1890*/  IADD3 R16, P0, PT, R7, R22, RZ ;  /* 0x0000001607107210 */ /* 0x004fe20007f1e0ff */
[----:B------:R-:W-:-:S04]  /*18a0*/  IMAD R24, R21, 0x10, R24 ;  /* 0x0000001015187824 */ /* 0x000fc800078e0218 */
[----:B------:R-:W-:Y:S01]  /*18b0*/  IMAD.X R17, R11, 0x1, R28, P0 ;  /* 0x000000010b117824 */ /* 0x000fe200000e061c */
[----:B------:R-:W-:Y:S02]  /*18c0*/  IADD3 R18, P0, PT, R7, R14, RZ ;  /* 0x0000000e07127210 */ /* 0x000fe40007f1e0ff */
[----:B------:R-:W-:Y:S02]  /*18d0*/  LEA R7, P1, R8, R7, 0x4 ;  /* 0x0000000708077211 */ /* 0x000fe400078220ff */
[----:B------:R1:W-:Y:S01]  /*18e0*/  LDGSTS.E [R25+0x80], desc[UR22][R16.64] ;  /* 0x0008000010197fae */ /* 0x0003e2000b9a1016 */
[----:B------:R-:W-:Y:S01]  /*18f0*/  IMAD.X R19, R11, 0x1, R23, P0 ;  /* 0x000000010b137824 */ /* 0x000fe200000e0617 */
[----:B------:R-:W-:Y:S02]  /*1900*/  IADD3 R3, P0, PT, R12, R3, RZ ;  /* 0x000000030c037210 */ /* 0x000fe40007f1e0ff */
[----:B------:R-:W-:Y:S02]  /*1910*/  LEA.HI.X R11, R8, R11, RZ, 0x4, P1 ;  /* 0x0000000b080b7211 */ /* 0x000fe400008f24ff */
[----:B------:R2:W-:Y:S01]  /*1920*/  LDGSTS.E [R27+0x80], desc[UR22][R18.64] ;  /* 0x00080000121b7fae */ /* 0x0005e2000b9a1016 */
[----:B------:R-:W-:Y:S01]  /*1930*/  IMAD.X R6, R13, 0x1, R6, P0 ;  /* 0x000000010d067824 */ /* 0x000fe200000e0606 */
[----:B------:R-:W-:-:S04]  /*1940*/  ISETP.GE.U32.AND P0, PT, R3, R4, PT ;  /* 0x000000040300720c */ /* 0x000fc80003f06070 */
[----:B------:R-:W-:Y:S01]  /*1950*/  ISETP.GE.U32.AND.EX P0, PT, R6, R5, PT, P0 ;  /* 0x000000050600720c */ /* 0x000fe20003f06100 */
[C---:B-1----:R-:W-:Y:S02]  /*1960*/  IMAD R25, R21.reuse, 0x10, R25 ;  /* 0x0000001015197824 */ /* 0x042fe400078e0219 */
[----:B--2---:R-:W-:-:S10]  /*1970*/  IMAD R27, R21, 0x10, R27 ;  /* 0x00000010151b7824 */ /* 0x004fd400078e021b */
[----:B------:R-:W-:Y:S05]  /*1980*/  @!P0 BRA `(.L_x_470) ;  /* 0xfffffffc00988947 */ /* 0x000fea000383ffff */
.L_x_463:
[----:B------:R-:W-:Y:S05]  /*1990*/  BSYNC.RECONVERGENT B0 ;  /* 0x0000000000007941 */ /* 0x000fea0003800200 */
.L_x_462:
[----:B------:R-:W0:Y:S01]  /*19a0*/  LDGDEPBAR ;  /* 0x00000000000079af */ /* 0x000e220000000000 */
[----:B------:R-:W-:-:S04]  /*19b0*/  DEPBAR.LE SB0, 0x0 ;  /* 0x000080000000791a */ /* 0x000fc80000000000 */
[----:B------:R-:W-:Y:S06]  /*19c0*/  BAR.SYNC.DEFER_BLOCKING 0x0 ;  /* 0x0000000000007b1d */ /* 0x000fec0000010000 */
.L_x_452:
[----:B------:R-:W-:-:S13]  /*19d0*/  ISETP.NE.AND P0, PT, R0, UR19, PT ;  /* 0x0000001300007c0c */ /* 0x000fda000bf05270 */
[----:B------:R-:W-:Y:S05]  /*19e0*/  @!P0 BRA `(.L_x_471) ;  /* 0x0000000000cc8947 */ /* 0x000fea0003800000 */
[----:B------:R-:W1:Y:S02]  /*19f0*/  LDC R7, c[0x0][0x388] ;  /* 0x0000e200ff077b82 */ /* 0x000e640000000800 */
[----:B-1----:R-:W-:-:S13]  /*1a00*/  ISETP.GE.AND P0, PT, R7, 0x1, PT ;  /* 0x000000010700780c */ /* 0x002fda0003f06270 */
[----:B------:R-:W-:Y:S05]  /*1a10*/  @!P0 EXIT ;  /* 0x000000000000894d */ /* 0x000fea0003800000 */
[----:B------:R-:W1:Y:S01]  /*1a20*/  S2R R4, SR_CgaCtaId ;  /* 0x0000000000047919 */ /* 0x000e620000008800 */
[----:B------:R-:W2:Y:S01]  /*1a30*/  LDC R2, c[0x0][0x3b0] ;  /* 0x0000ec00ff027b82 */ /* 0x000ea20000000800 */
[----:B------:R-:W3:Y:S01]  /*1a40*/  LDCU UR7, c[0x0][0x3a0] ;  /* 0x00007400ff0777ac */ /* 0x000ee20008000800 */
[----:B------:R-:W-:Y:S01]  /*1a50*/  MOV R3, 0x400 ;  /* 0x0000040000037802 */ /* 0x000fe20000000f00 */
[----:B------:R-:W3:Y:S01]  /*1a60*/  S2R R5, SR_TID.X ;  /* 0x0000000000057919 */ /* 0x000ee20000002100 */
[----:B------:R-:W4:Y:S03]  /*1a70*/  LDCU.64 UR4, c[0x0][0x390] ;  /* 0x00007200ff0477ac */ /* 0x000f260008000a00 */
[----:B------:R-:W-:Y:S01]  /*1a80*/  VIADD R3, R3, 0x80 ;  /* 0x0000008003037836 */ /* 0x000fe20000000000 */
[----:B----4-:R-:W-:Y:S01]  /*1a90*/  ULEA UR4, UP0, UR20, UR4, 0x2 ;  /* 0x0000000414047291 */ /* 0x010fe2000f8010ff */
[----:B--2---:R-:W-:-:S02]  /*1aa0*/  IMAD R2, R7, 0x200, R2 ;  /* 0x0000020007027824 */ /* 0x004fc400078e0202 */
[----:B------:R-:W-:Y:S01]  /*1ab0*/  IMAD.MOV R7, RZ, RZ, -R7 ;  /* 0x000000ffff077224 */ /* 0x000fe200078e0a07 */
[----:B------:R-:W-:Y:S01]  /*1ac0*/  ULEA.HI.X UR5, UR20, UR5, UR6, 0x2, UP0 ;  /* 0x0000000514057291 */ /* 0x000fe200080f1406 */
[----:B-1----:R-:W-:Y:S02]  /*1ad0*/  LEA R3, R4, R3, 0x18 ;  /* 0x0000000304037211 */ /* 0x002fe400078ec0ff */
[C---:B---3--:R-:W-:Y:S01]  /*1ae0*/  LEA R4, R5.reuse, UR7, 0x2 ;  /* 0x0000000705047c11 */ /* 0x048fe2000f8e10ff */
[----:B------:R-:W-:-:S04]  /*1af0*/  IMAD R2, R5, 0x4, R2 ;  /* 0x0000000405027824 */ /* 0x000fc800078e0202 */
[----:B------:R-:W-:Y:S01]  /*1b00*/  IMAD.IADD R4, R3, 0x1, R4 ;  /* 0x0000000103047824 */ /* 0x000fe200078e0204 */
[----:B------:R-:W-:-:S07]  /*1b10*/  IADD3 R6, PT, PT, R2, 0x80, R3 ;  /* 0x0000008002067810 */ /* 0x000fce0007ffe003 */
.L_x_476:
[----:B------:R-:W-:Y:S01]  /*1b20*/  ISETP.GE.AND P0, PT, R5, R0, PT ;  /* 0x000000000500720c */ /* 0x000fe20003f06270 */
[----:B------:R-:W-:Y:S01]  /*1b30*/  VIADD R7, R7, 0x1 ;  /* 0x0000000107077836 */ /* 0x000fe20000000000 */
[----:B------:R-:W-:Y:S04]  /*1b40*/  BSSY.RECONVERGENT B0, `(.L_x_472) ;  /* 0x0000018000007945 */ /* 0x000fe80003800200 */
[----:B------:R-:W-:-:S07]  /*1b50*/  ISETP.NE.AND P2, PT, R7, RZ, PT ;  /* 0x000000ff0700720c */ /* 0x000fce0003f45270 */
[----:B-1----:R-:W-:Y:S06]  /*1b60*/  @P0 BRA `(.L_x_473) ;  /* 0x0000000000540947 */ /* 0x002fec0003800000 */
[----:B------:R-:W1:Y:S01]  /*1b70*/  LDS R3, [R6] ;  /* 0x0000000006037984 */ /* 0x000e620000000800 */
[----:B------:R-:W-:Y:S03]  /*1b80*/  BSSY.RECONVERGENT B1, `(.L_x_474) ;  /* 0x000000f000017945 */ /* 0x000fe60003800200 */
[----:B------:R-:W2:Y:S01]  /*1b90*/  LDS R2, [R4] ;  /* 0x0000000004027984 */ /* 0x000ea20000000800 */
[----:B-1----:R-:W-:-:S04]  /*1ba0*/  I2FP.F32.S32 R11, R3 ;  /* 0x00000003000b7245 */ /* 0x002fc80000201400 */
[----:B------:R-:W1:Y:S08]  /*1bb0*/  MUFU.RCP R3, R11 ;  /* 0x0000000b00037308 */ /* 0x000e700000001000 */
[----:B--2---:R-:W2:Y:S01]  /*1bc0*/  FCHK P0, R2, R11 ;  /* 0x0000000b02007302 */ /* 0x004ea20000000000 */
[----:B-1----:R-:W-:-:S04]  /*1bd0*/  FFMA R8, -R11, R3, 1 ;  /* 0x3f8000000b087423 */ /* 0x002fc80000000103 */
[----:B------:R-:W-:-:S04]  /*1be0*/  FFMA R3, R3, R8, R3 ;  /* 0x0000000803037223 */ /* 0x000fc80000000003 */
[----:B------:R-:W-:-:S04]  /*1bf0*/  FFMA R8, R2, R3, RZ ;  /* 0x0000000302087223 */ /* 0x000fc800000000ff */
[----:B------:R-:W-:-:S04]  /*1c00*/  FFMA R9, -R11, R8, R2 ;  /* 0x000000080b097223 */ /* 0x000fc80000000102 */
[----:B------:R-:W-:Y:S01]  /*1c10*/  FFMA R9, R3, R9, R8 ;  /* 0x0000000903097223 */ /* 0x000fe20000000008 */
[----:B--2---:R-:W-:Y:S06]  /*1c20*/  @!P0 BRA `(.L_x_475) ;  /* 0x0000000000108947 */ /* 0x004fec0003800000 */
[----:B------:R-:W-:Y:S01]  /*1c30*/  IMAD.MOV.U32 R3, RZ, RZ, R11 ;  /* 0x000000ffff037224 */ /* 0x000fe200078e000b */
[----:B------:R-:W-:-:S07]  /*1c40*/  MOV R10, 0x1c60 ;  /* 0x00001c60000a7802 */ /* 0x000fce0000000f00 */
[----:B------:R-:W-:Y:S05]  /*1c50*/  CALL.REL.NOINC `($__internal_1_$__cuda_sm3x_div_rn_noftz_f32_slowpath) ;  /* 0x0000000800007944 */ /* 0x000fea0003c00000 */
[----:B------:R-:W-:-:S07]  /*1c60*/  MOV R9, R2 ;  /* 0x0000000200097202 */ /* 0x000fce0000000f00 */
.L_x_475:
[----:B------:R-:W-:Y:S05]  /*1c70*/  BSYNC.RECONVERGENT B1 ;  /* 0x0000000000017941 */ /* 0x000fea0003800200 */
.L_x_474:
[----:B------:R-:W-:Y:S02]  /*1c80*/  IMAD.U32 R2, RZ, RZ, UR4 ;  /* 0x00000004ff027e24 */ /* 0x000fe4000f8e00ff */
[----:B------:R-:W-:Y:S02]  /*1c90*/  IMAD.U32 R3, RZ, RZ, UR5 ;  /* 0x00000005ff037e24 */ /* 0x000fe4000f8e00ff */
[----:B------:R-:W-:-:S05]  /*1ca0*/  IMAD.WIDE R2, R5, 0x4, R2 ;  /* 0x0000000405027825 */ /* 0x000fca00078e0202 */
[----:B------:R1:W-:Y:S02]  /*1cb0*/  STG.E desc[UR22][R2.64], R9 ;  /* 0x0000000902007986 */ /* 0x0003e4000c101916 */
.L_x_473:
[----:B------:R-:W-:Y:S05]  /*1cc0*/  BSYNC.RECONVERGENT B0 ;  /* 0x0000000000007941 */ /* 0x000fea0003800200 */
.L_x_472:
[----:B------:R-:W-:Y:S02]  /*1cd0*/  VIADD R6, R6, 0x200 ;  /* 0x0000020006067836 */ /* 0x000fe40000000000 */
[----:B------:R-:W-:Y:S02]  /*1ce0*/  VIADD R4, R4, 0x200 ;  /* 0x0000020004047836 */ /* 0x000fe40000000000 */
[----:B------:R-:W-:Y:S01]  /*1cf0*/  VIADD R5, R5, 0x80 ;  /* 0x0000008005057836 */ /* 0x000fe20000000000 */
[----:B------:R-:W-:Y:S06]  /*1d00*/  @P2 BRA `(.L_x_476) ;  /* 0xfffffffc00842947 */ /* 0x000fec000383ffff */
[----:B------:R-:W-:Y:S05]  /*1d10*/  EXIT ;  /* 0x000000000000794d */ /* 0x000fea0003800000 */
.L_x_471:
        /* <DEDUP_REMOVED lines=19> */
.L_x_479:
[----:B------:R-:W1:Y:S01]  /*1e50*/  LDS R3, [R7] ;  /* 0x0000000007037984 */ /* 0x000e620000000800 */
[----:B------:R-:W-:Y:S01]  /*1e60*/  IMAD.U32 R5, RZ, RZ, UR5 ;  /* 0x00000005ff057e24 */ /* 0x000fe2000f8e00ff */
[----:B------:R-:W-:Y:S02]  /*1e70*/  BSSY.RECONVERGENT B0, `(.L_x_477) ;  /* 0x0000011000007945 */ /* 0x000fe40003800200 */
[----:B------:R-:W2:Y:S01]  /*1e80*/  LDS R2, [R6] ;  /* 0x0000000006027984 */ /* 0x000ea20000000800 */
[----:B-1----:R-:W-:-:S04]  /*1e90*/  I2FP.F32.S32 R11, R3 ;  /* 0x00000003000b7245 */ /* 0x002fc80000201400 */
[----:B------:R-:W1:Y:S08]  /*1ea0*/  MUFU.RCP R3, R11 ;  /* 0x0000000b00037308 */ /* 0x000e700000001000 */
[----:B--2---:R-:W2:Y:S01]  /*1eb0*/  FCHK P0, R2, R11 ;  /* 0x0000000b02007302 */ /* 0x004ea20000000000 */
[----:B-1----:R-:W-:-:S04]  /*1ec0*/  FFMA R4, -R11, R3, 1 ;  /* 0x3f8000000b047423 */ /* 0x002fc80000000103 */
[----:B------:R-:W-:Y:S01]  /*1ed0*/  FFMA R3, R3, R4, R3 ;  /* 0x0000000403037223 */ /* 0x000fe20000000003 */
[----:B------:R-:W-:-:S03]  /*1ee0*/  IMAD.U32 R4, RZ, RZ, UR4 ;  /* 0x00000004ff047e24 */ /* 0x000fc6000f8e00ff */
[----:B------:R-:W-:Y:S01]  /*1ef0*/  FFMA R10, R2, R3, RZ ;  /* 0x00000003020a7223 */ /* 0x000fe200000000ff */
[----:B------:R-:W-:-:S04]  /*1f00*/  IMAD.WIDE R4, R0, 0x4, R4 ;  /* 0x0000000400047825 */ /* 0x000fc800078e0204 */
[----:B------:R-:W-:-:S04]  /*1f10*/  FFMA R9, -R11, R10, R2 ;  /* 0x0000000a0b097223 */ /* 0x000fc80000000102 */
[----:B------:R-:W-:Y:S01]  /*1f20*/  FFMA R3, R3, R9, R10 ;  /* 0x0000000903037223 */ /* 0x000fe2000000000a */
[----:B--2---:R-:W-:Y:S06]  /*1f30*/  @!P0 BRA `(.L_x_478) ;  /* 0x0000000000108947 */ /* 0x004fec0003800000 */
[----:B------:R-:W-:Y:S01]  /*1f40*/  IMAD.MOV.U32 R3, RZ, RZ, R11 ;  /* 0x000000ffff037224 */ /* 0x000fe200078e000b */
[----:B------:R-:W-:-:S07]  /*1f50*/  MOV R10, 0x1f70 ;  /* 0x00001f70000a7802 */ /* 0x000fce0000000f00 */
[----:B------:R-:W-:Y:S05]  /*1f60*/  CALL.REL.NOINC `($__internal_1_$__cuda_sm3x_div_rn_noftz_f32_slowpath) ;  /* 0x00000004003c7944 */ /* 0x000fea0003c00000 */
[----:B------:R-:W-:-:S07]  /*1f70*/  IMAD.MOV.U32 R3, RZ, RZ, R2 ;  /* 0x000000ffff037224 */ /* 0x000fce00078e0002 */
.L_x_478:
[----:B------:R-:W-:Y:S05]  /*1f80*/  BSYNC.RECONVERGENT B0 ;  /* 0x0000000000007941 */ /* 0x000fea0003800200 */
.L_x_477:
[----:B------:R-:W-:Y:S01]  /*1f90*/  VIADD R8, R8, 0x1 ;  /* 0x0000000108087836 */ /* 0x000fe20000000000 */
[----:B------:R1:W-:Y:S04]  /*1fa0*/  STG.E desc[UR22][R4.64], R3 ;  /* 0x0000000304007986 */ /* 0x0003e8000c101916 */
[----:B------:R-:W-:-:S13]  /*1fb0*/  ISETP.NE.AND P0, PT, R8, RZ, PT ;  /* 0x000000ff0800720c */ /* 0x000fda0003f05270 */
[----:B-1----:R-:W-:Y:S05]  /*1fc0*/  @!P0 EXIT ;  /* 0x000000000000894d */ /* 0x002fea0003800000 */
[----:B------:R-:W-:Y:S01]  /*1fd0*/  VIADD R7, R7, 0x200 ;  /* 0x0000020007077836 */ /* 0x000fe20000000000 */
[----:B------:R-:W-:Y:S01]  /*1fe0*/  IADD3 R6, PT, PT, R6, 0x200, RZ ;  /* 0x0000020006067810 */ /* 0x000fe20007ffe0ff */
[----:B------:R-:W-:Y:S01]  /*1ff0*/  VIADD R0, R0, 0x80 ;  /* 0x0000008000007836 */ /* 0x000fe20000000000 */
[----:B------:R-:W-:Y:S06]  /*2000*/  BRA `(.L_x_479) ;  /* 0xfffffffc00907947 */ /* 0x000fec000383ffff */
        .weak           $__internal_0_$__cuda_sm20_div_u64
        .type           $__internal_0_$__cuda_sm20_div_u64,@function
        .size           $__internal_0_$__cuda_sm20_div_u64,($__internal_1_$__cuda_sm3x_div_rn_noftz_f32_slowpath - $__internal_0_$__cuda_sm20_div_u64)
$__internal_0_$__cuda_sm20_div_u64:
[----:B------:R-:W-:Y:S02]  /*2010*/  IMAD.MOV.U32 R16, RZ, RZ, R8 ;  /* 0x000000ffff107224 */ /* 0x000fe400078e0008 */
[----:B------:R-:W-:-:S04]  /*2020*/  IMAD.U32 R17, RZ, RZ, UR4 ;  /* 0x00000004ff117e24 */ /* 0x000fc8000f8e00ff */
[----:B------:R-:W1:Y:S08]  /*2030*/  I2F.U64.RP R16, R16 ;  /* 0x0000001000107312 */ /* 0x000e700000309000 */
[----:B-1----:R-:W1:Y:S02]  /*2040*/  MUFU.RCP R10, R16 ;  /* 0x00000010000a7308 */ /* 0x002e640000001000 */
[----:B-1----:R-:W-:-:S06]  /*2050*/  VIADD R10, R10, 0x1ffffffe ;  /* 0x1ffffffe0a0a7836 */ /* 0x002fcc0000000000 */
[----:B------:R-:W1:Y:S02]  /*2060*/  F2I.U64.TRUNC R10, R10 ;  /* 0x0000000a000a7311 */ /* 0x000e64000020d800 */
[----:B-1----:R-:W-:-:S04]  /*2070*/  IMAD.WIDE.U32 R12, R10, R8, RZ ;  /* 0x000000080a0c7225 */ /* 0x002fc800078e00ff */
[----:B------:R-:W-:Y:S01]  /*2080*/  IMAD R13, R10, UR4, R13 ;  /* 0x000000040a0d7c24 */ /* 0x000fe2000f8e020d */
[----:B------:R-:W-:-:S03]  /*2090*/  IADD3 R19, P0, PT, RZ, -R12, RZ ;  /* 0x8000000cff137210 */ /* 0x000fc60007f1e0ff */
[----:B------:R-:W-:Y:S02]  /*20a0*/  IMAD R13, R11, R8, R13 ;  /* 0x000000080b0d7224 */ /* 0x000fe400078e020d */
[----:B------:R-:W-:-:S04]  /*20b0*/  IMAD.HI.U32 R12, R10, R19, RZ ;  /* 0x000000130a0c7227 */ /* 0x000fc800078e00ff */
[----:B------:R-:W-:Y:S02]  /*20c0*/  IMAD.X R21, RZ, RZ, ~R13, P0 ;  /* 0x000000ffff157224 */ /* 0x000fe400000e0e0d */
[----:B------:R-:W-:Y:S02]  /*20d0*/  IMAD.MOV.U32 R13, RZ, RZ, R10 ;  /* 0x000000ffff0d7224 */ /* 0x000fe400078e000a */
[-C--:B------:R-:W-:Y:S02]  /*20e0*/  IMAD R17, R11, R21.reuse, RZ ;  /* 0x000000150b117224 */ /* 0x080fe400078e02ff */
[----:B------:R-:W-:-:S04]  /*20f0*/  IMAD.WIDE.U32 R12, P0, R10, R21, R12 ;  /* 0x000000150a0c7225 */ /* 0x000fc8000780000c */
[----:B------:R-:W-:-:S04]  /*2100*/  IMAD.HI.U32 R21, R11, R21, RZ ;  /* 0x000000150b157227 */ /* 0x000fc800078e00ff */
[----:B------:R-:W-:-:S05]  /*2110*/  IMAD.HI.U32 R12, P1, R11, R19, R12 ;  /* 0x000000130b0c7227 */ /* 0x000fca000782000c */
[----:B------:R-:W-:Y:S01]  /*2120*/  IADD3 R13, P2, PT, R17, R12, RZ ;  /* 0x0000000c110d7210 */ /* 0x000fe20007f5e0ff */
[----:B------:R-:W-:-:S04]  /*2130*/  IMAD.X R12, R21, 0x1, R11, P0 ;  /* 0x00000001150c7824 */ /* 0x000fc800000e060b */
[----:B------:R-:W-:Y:S01]  /*2140*/  IMAD.WIDE.U32 R10, R13, R8, RZ ;  /* 0x000000080d0a7225 */ /* 0x000fe200078e00ff */
[----:B------:R-:W-:-:S03]  /*2150*/  IADD3.X R17, PT, PT, RZ, RZ, R12, P2, P1 ;  /* 0x000000ffff117210 */ /* 0x000fc600017e240c */
[----:B------:R-:W-:Y:S01]  /*2160*/  IMAD R11, R13, UR4, R11 ;  /* 0x000000040d0b7c24 */ /* 0x000fe2000f8e020b */
[----:B------:R-:W-:-:S03]  /*2170*/  IADD3 R19, P0, PT, RZ, -R10, RZ ;  /* 0x8000000aff137210 */ /* 0x000fc60007f1e0ff */
[----:B------:R-:W-:Y:S02]  /*2180*/  IMAD R11, R17, R8, R11 ;  /* 0x00000008110b7224 */ /* 0x000fe400078e020b */
[----:B------:R-:W-:-:S04]  /*2190*/  IMAD.HI.U32 R12, R13, R19, RZ ;  /* 0x000000130d0c7227 */ /* 0x000fc800078e00ff */
[----:B------:R-:W-:-:S04]  /*21a0*/  IMAD.X R10, RZ, RZ, ~R11, P0 ;  /* 0x000000ffff0a7224 */ /* 0x000fc800000e0e0b */
[----:B------:R-:W-:-:S04]  /*21b0*/  IMAD.WIDE.U32 R12, P0, R13, R10, R12 ;  /* 0x0000000a0d0c7225 */ /* 0x000fc8000780000c */
[C---:B------:R-:W-:Y:S02]  /*21c0*/  IMAD R11, R17.reuse, R10, RZ ;  /* 0x0000000a110b7224 */ /* 0x040fe400078e02ff */
[----:B------:R-:W-:-:S04]  /*21d0*/  IMAD.HI.U32 R12, P1, R17, R19, R12 ;  /* 0x00000013110c7227 */ /* 0x000fc8000782000c */
[----:B------:R-:W-:Y:S01]  /*21e0*/  IMAD.HI.U32 R10, R17, R10, RZ ;  /* 0x0000000a110a7227 */ /* 0x000fe200078e00ff */
[----:B------:R-:W-:-:S03]  /*21f0*/  IADD3 R12, P2, PT, R11, R12, RZ ;  /* 0x0000000c0b0c7210 */ /* 0x000fc60007f5e0ff */
[----:B------:R-:W-:Y:S02]  /*2200*/  IMAD.X R17, R10, 0x1, R17, P0 ;  /* 0x000000010a117824 */ /* 0x000fe400000e0611 */
[----:B------:R-:W-:-:S03]  /*2210*/  IMAD.HI.U32 R10, R12, R9, RZ ;  /* 0x000000090c0a7227 */ /* 0x000fc600078e00ff */
[----:B------:R-:W-:Y:S01]  /*2220*/  IADD3.X R16, PT, PT, RZ, RZ, R17, P2, P1 ;  /* 0x000000ffff107210 */ /* 0x000fe200017e2411 */
[----:B------:R-:W-:Y:S02]  /*2230*/  IMAD.MOV.U32 R11, RZ, RZ, RZ ;  /* 0x000000ffff0b7224 */ /* 0x000fe400078e00ff */
[----:B------:R-:W-:-:S04]  /*2240*/  IMAD.WIDE.U32 R10, R12, R15, R10 ;  /* 0x0000000f0c0a7225 */ /* 0x000fc800078e000a */
[C---:B------:R-:W-:Y:S02]  /*2250*/  IMAD R13, R16.reuse, R15, RZ ;  /* 0x0000000f100d7224 */ /* 0x040fe400078e02ff */
[----:B------:R-:W-:-:S04]  /*2260*/  IMAD.HI.U32 R10, P0, R16, R9, R10 ;  /* 0x00000009100a7227 */ /* 0x000fc8000780000a */
[----:B------:R-:W-:Y:S01]  /*2270*/  IMAD.HI.U32 R12, R16, R15, RZ ;  /* 0x0000000f100c7227 */ /* 0x000fe200078e00ff */
[----:B------:R-:W-:-:S03]  /*2280*/  IADD3 R13, P1, PT, R13, R10, RZ ;  /* 0x0000000a0d0d7210 */ /* 0x000fc60007f3e0ff */
[----:B------:R-:W-:Y:S02]  /*2290*/  IMAD.X R12, RZ, RZ, R12, P0 ;  /* 0x000000ffff0c7224 */ /* 0x000fe400000e060c */
[----:B------:R-:W-:-:S04]  /*22a0*/  IMAD.WIDE.U32 R10, R13, R8, RZ ;  /* 0x000000080d0a7225 */ /* 0x000fc800078e00ff */
[----:B------:R-:W-:Y:S01]  /*22b0*/  IMAD.X R17, RZ, RZ, R12, P1 ;  /* 0x000000ffff117224 */ /* 0x000fe200008e060c */
[----:B------:R-:W-:Y:S01]  /*22c0*/  IADD3 R19, P1, PT, -R10, R9, RZ ;  /* 0x000000090a137210 */ /* 0x000fe20007f3e1ff */
[----:B------:R-:W-:-:S03]  /*22d0*/  IMAD R11, R13, UR4, R11 ;  /* 0x000000040d0b7c24 */ /* 0x000fc6000f8e020b */
[-C--:B------:R-:W-:Y:S01]  /*22e0*/  ISETP.GE.U32.AND P0, PT, R19, R8.reuse, PT ;  /* 0x000000081300720c */ /* 0x080fe20003f06070 */
[----:B------:R-:W-:-:S04]  /*22f0*/  IMAD R10, R17, R8, R11 ;  /* 0x00000008110a7224 */ /* 0x000fc800078e020b */
[----:B------:R-:W-:Y:S01]  /*2300*/  IMAD.X R16, R15, 0x1, ~R10, P1 ;  /* 0x000000010f107824 */ /* 0x000fe200008e0e0a */
[----:B------:R-:W-:Y:S01]  /*2310*/  IADD3 R10, P2, PT, R13, 0x1, RZ ;  /* 0x000000010d0a7810 */ /* 0x000fe20007f5e0ff */
[----:B------:R-:W-:Y:S01]  /*2320*/  IMAD.MOV.U32 R15, RZ, RZ, 0x0 ;  /* 0x00000000ff0f7424 */ /* 0x000fe200078e00ff */
[-C--:B------:R-:W-:Y:S02]  /*2330*/  IADD3 R9, P1, PT, -R8, R19.reuse, RZ ;  /* 0x0000001308097210 */ /* 0x080fe40007f3e1ff */
[C---:B------:R-:W-:Y:S01]  /*2340*/  ISETP.GE.U32.AND.EX P0, PT, R16.reuse, UR4, PT, P0 ;  /* 0x0000000410007c0c */ /* 0x040fe2000bf06100 */
[----:B------:R-:W-:Y:S01]  /*2350*/  IMAD.X R12, RZ, RZ, R17, P2 ;  /* 0x000000ffff0c7224 */ /* 0x000fe200010e0611 */
[----:B------:R-:W-:Y:S02]  /*2360*/  IADD3.X R11, PT, PT, R16, ~UR4, RZ, P1, !PT ;  /* 0x80000004100b7c10 */ /* 0x000fe40008ffe4ff */
[----:B------:R-:W-:Y:S02]  /*2370*/  SEL R9, R9, R19, P0 ;  /* 0x0000001309097207 */ /* 0x000fe40000000000 */
[----:B------:R-:W-:-:S02]  /*2380*/  SEL R13, R10, R13, P0 ;  /* 0x0000000d0a0d7207 */ /* 0x000fc40000000000 */
[----:B------:R-:W-:Y:S02]  /*2390*/  SEL R11, R11, R16, P0 ;  /* 0x000000100b0b7207 */ /* 0x000fe40000000000 */
[----:B------:R-:W-:Y:S02]  /*23a0*/  SEL R12, R12, R17, P0 ;  /* 0x000000110c0c7207 */ /* 0x000fe40000000000 */
[----:B------:R-:W-:Y:S02]  /*23b0*/  ISETP.GE.U32.AND P0, PT, R9, R8, PT ;  /* 0x000000080900720c */ /* 0x000fe40003f06070 */
[----:B------:R-:W-:Y:S02]  /*23c0*/  IADD3 R10, P2, PT, R13, 0x1, RZ ;  /* 0x000000010d0a7810 */ /* 0x000fe40007f5e0ff */
[----:B------:R-:W-:Y:S02]  /*23d0*/  ISETP.GE.U32.AND.EX P0, PT, R11, UR4, PT, P0 ;  /* 0x000000040b007c0c */ /* 0x000fe4000bf06100 */
[----:B------:R-:W-:Y:S01]  /*23e0*/  ISETP.NE.U32.AND P1, PT, R8, RZ, PT ;  /* 0x000000ff0800720c */ /* 0x000fe20003f25070 */
[----:B------:R-:W-:Y:S01]  /*23f0*/  IMAD.X R11, RZ, RZ, R12, P2 ;  /* 0x000000ffff0b7224 */ /* 0x000fe200010e060c */
[----:B------:R-:W-:-:S02]  /*2400*/  SEL R10, R10, R13, P0 ;  /* 0x0000000d0a0a7207 */ /* 0x000fc40000000000 */
[----:B------:R-:W-:Y:S02]  /*2410*/  ISETP.NE.AND.EX P1, PT, RZ, UR4, PT, P1 ;  /* 0x00000004ff007c0c */ /* 0x000fe4000bf25310 */
[----:B------:R-:W-:Y:S02]  /*2420*/  SEL R11, R11, R12, P0 ;  /* 0x0000000c0b0b7207 */ /* 0x000fe40000000000 */
[----:B------:R-:W-:Y:S02]  /*2430*/  SEL R10, R10, 0xffffffff, P1 ;  /* 0xffffffff0a0a7807 */ /* 0x000fe40000800000 */
[----:B------:R-:W-:Y:S01]  /*2440*/  SEL R11, R11, 0xffffffff, P1 ;  /* 0xffffffff0b0b7807 */ /* 0x000fe20000800000 */
[----:B------:R-:W-:Y:S06]  /*2450*/  RET.REL.NODEC R14 `(_ZN3cub18CUB_300001_SM_10006detail9transform16transform_kernelINS2_10policy_hubILb0EN4cuda3std3__45tupleIJN6thrust24THRUST_300001_SM_1000_NS6detail15normal_iteratorINSA_10device_ptrIfEEEENSC_INSD_IiEEEEEEEE10policy1000ElNS7_7dividesIfEESF_JPfPiEEEvT0_iT1_T2_DpNS2_10kernel_argIT3_EE) ;  /* 0xffffffd80ee87950 */ /* 0x000fec0003c3ffff */
        .weak           $__internal_1_$__cuda_sm3x_div_rn_noftz_f32_slowpath
        .type           $__internal_1_$__cuda_sm3x_div_rn_noftz_f32_slowpath,@function
        .size           $__internal_1_$__cuda_sm3x_div_rn_noftz_f32_slowpath,(.L_x_1535 - $__internal_1_$__cuda_sm3x_div_rn_noftz_f32_slowpath)
$__internal_1_$__cuda_sm3x_div_rn_noftz_f32_slowpath:
[----:B------:R-:W-:Y:S01]  /*2460*/  SHF.R.U32.HI R9, RZ, 0x17, R3 ;  /* 0x00000017ff097819 */ /* 0x000fe20000011603 */
[----:B------:R-:W-:Y:S01]  /*2470*/  BSSY.RECONVERGENT B2, `(.L_x_480) ;  /* 0x0000062000027945 */ /* 0x000fe20003800200 */
[----:B------:R-:W-:Y:S02]  /*2480*/  SHF.R.U32.HI R11, RZ, 0x17, R2 ;  /* 0x00000017ff0b7819 */ /* 0x000fe40000011602 */
[----:B------:R-:W-:Y:S02]  /*2490*/  LOP3.LUT R9, R9, 0xff, RZ, 0xc0, !PT ;  /* 0x000000ff09097812 */ /* 0x000fe400078ec0ff */
[----:B------:R-:W-:Y:S02]  /*24a0*/  LOP3.LUT R13, R11, 0xff, RZ, 0xc0, !PT ;  /* 0x000000ff0b0d7812 */ /* 0x000fe400078ec0ff */
[----:B------:R-:W-:-:S03]  /*24b0*/  IADD3 R14, PT, PT, R9, -0x1, RZ ;  /* 0xffffffff090e7810 */ /* 0x000fc60007ffe0ff */
[----:B------:R-:W-:Y:S01]  /*24c0*/  VIADD R12, R13, 0xffffffff ;  /* 0xffffffff0d0c7836 */ /* 0x000fe20000000000 */
[----:B------:R-:W-:-:S04]  /*24d0*/  ISETP.GT.U32.AND P0, PT, R14, 0xfd, PT ;  /* 0x000000fd0e00780c */ /* 0x000fc80003f04070 */
[----:B------:R-:W-:-:S13]  /*24e0*/  ISETP.GT.U32.OR P0, PT, R12, 0xfd, P0 ;  /* 0x000000fd0c00780c */ /* 0x000fda0000704470 */
[----:B------:R-:W-:Y:S01]  /*24f0*/  @!P0 IMAD.MOV.U32 R11, RZ, RZ, RZ ;  /* 0x000000ffff0b8224 */ /* 0x000fe200078e00ff */
[----:B------:R-:W-:Y:S06]  /*2500*/  @!P0 BRA `(.L_x_481) ;  /* 0x00000000005c8947 */ /* 0x000fec0003800000 */
[----:B------:R-:W-:Y:S02]  /*2510*/  FSETP.GTU.FTZ.AND P0, PT, |R2|, +INF , PT ;  /* 0x7f8000000200780b */ /* 0x000fe40003f1c200 */
[----:B------:R-:W-:-:S04]  /*2520*/  FSETP.GTU.FTZ.AND P1, PT, |R3|, +INF , PT ;  /* 0x7f8000000300780b */ /* 0x000fc80003f3c200 */
[----:B------:R-:W-:-:S13]  /*2530*/  PLOP3.LUT P0, PT, P0, P1, PT, 0xf8, 0x8f ;  /* 0x00000000008f781c */ /* 0x000fda0000703f70 */
[----:B------:R-:W-:Y:S05]  /*2540*/  @P0 BRA `(.L_x_482) ;  /* 0x00000004004c0947 */ /* 0x000fea0003800000 */
[----:B------:R-:W-:-:S13]  /*2550*/  LOP3.LUT P0, RZ, R3, 0x7fffffff, R2, 0xc8, !PT ;  /* 0x7fffffff03ff7812 */ /* 0x000fda000780c802 */
[----:B------:R-:W-:Y:S05]  /*2560*/  @!P0 BRA `(.L_x_483) ;  /* 0x00000004003c8947 */ /* 0x000fea0003800000 */
[C---:B------:R-:W-:Y:S02]  /*2570*/  FSETP.NEU.FTZ.AND P3, PT, |R2|.reuse, +INF , PT ;  /* 0x7f8000000200780b */ /* 0x040fe40003f7d200 */
[----:B------:R-:W-:Y:S02]  /*2580*/  FSETP.NEU.FTZ.AND P1, PT, |R3|, +INF , PT ;  /* 0x7f8000000300780b */ /* 0x000fe40003f3d200 */
[----:B------:R-:W-:-:S11]  /*2590*/  FSETP.NEU.FTZ.AND P0, PT, |R2|, +INF , PT ;  /* 0x7f8000000200780b */ /* 0x000fd60003f1d200 */
[----:B------:R-:W-:Y:S05]  /*25a0*/  @!P1 BRA !P3, `(.L_x_483) ;  /* 0x00000004002c9947 */ /* 0x000fea0005800000 */
[----:B------:R-:W-:-:S04]  /*25b0*/  LOP3.LUT P3, RZ, R2, 0x7fffffff, RZ, 0xc0, !PT ;  /* 0x7fffffff02ff7812 */ /* 0x000fc8000786c0ff */
[----:B------:R-:W-:-:S13]  /*25c0*/  PLOP3.LUT P1, PT, P1, P3, PT, 0x2f, 0xf2 ;  /* 0x0000000000f2781c */ /* 0x000fda0000f26577 */
[----:B------:R-:W-:Y:S05]  /*25d0*/  @P1 BRA `(.L_x_484) ;  /* 0x0000000400181947 */ /* 0x000fea0003800000 */
[----:B------:R-:W-:-:S04]  /*25e0*/  LOP3.LUT P1, RZ, R3, 0x7fffffff, RZ, 0xc0, !PT ;  /* 0x7fffffff03ff7812 */ /* 0x000fc8000782c0ff */
[----:B------:R-:W-:-:S13]  /*25f0*/  PLOP3.LUT P0, PT, P0, P1, PT, 0x2f, 0xf2 ;  /* 0x0000000000f2781c */ /* 0x000fda0000702577 */
[----:B------:R-:W-:Y:S05]  /*2600*/  @P0 BRA `(.L_x_485) ;  /* 0x0000000400000947 */ /* 0x000fea0003800000 */
[----:B------:R-:W-:Y:S02]  /*2610*/  ISETP.GE.AND P0, PT, R12, RZ, PT ;  /* 0x000000ff0c00720c */ /* 0x000fe40003f06270 */
[----:B------:R-:W-:-:S11]  /*2620*/  ISETP.GE.AND P1, PT, R14, RZ, PT ;  /* 0x000000ff0e00720c */ /* 0x000fd60003f26270 */
[----:B------:R-:W-:Y:S02]  /*2630*/  @P0 IMAD.MOV.U32 R11, RZ, RZ, RZ ;  /* 0x000000ffff0b0224 */ /* 0x000fe400078e00ff */
[----:B------:R-:W-:Y:S01]  /*2640*/  @!P0 FFMA R2, R2, 1.84467440737095516160e+19, RZ ;  /* 0x5f80000002028823 */ /* 0x000fe200000000ff */
[----:B------:R-:W-:Y:S02]  /*2650*/  @!P0 IMAD.MOV.U32 R11, RZ, RZ, -0x40 ;  /* 0xffffffc0ff0b8424 */ /* 0x000fe400078e00ff */
[----:B------:R-:W-:Y:S02]  /*2660*/  @!P1 FFMA R3, R3, 1.84467440737095516160e+19, RZ ;  /* 0x5f80000003039823 */ /* 0x000fe400000000ff */
[----:B------:R-:W-:-:S07]  /*2670*/  @!P1 VIADD R11, R11, 0x40 ;  /* 0x000000400b0b9836 */ /* 0x000fce0000000000 */
.L_x_481:
[----:B------:R-:W-:Y:S01]  /*2680*/  LEA R12, R9, 0xc0800000, 0x17 ;  /* 0xc0800000090c7811 */ /* 0x000fe200078eb8ff */
[----:B------:R-:W-:Y:S01]  /*2690*/  VIADD R13, R13, 0xffffff81 ;  /* 0xffffff810d0d7836 */ /* 0x000fe20000000000 */
[----:B------:R-:W-:Y:S03]  /*26a0*/  BSSY.RECONVERGENT B3, `(.L_x_486) ;  /* 0x0000035000037945 */ /* 0x000fe60003800200 */
[----:B------:R-:W-:Y:S02]  /*26b0*/  IMAD.IADD R14, R3, 0x1, -R12 ;  /* 0x00000001030e7824 */ /* 0x000fe400078e0a0c */
[C---:B------:R-:W-:Y:S02]  /*26c0*/  IMAD R2, R13.reuse, -0x800000, R2 ;  /* 0xff8000000d027824 */ /* 0x040fe400078e0202 */
[----:B------:R1:W2:Y:S01]  /*26d0*/  MUFU.RCP R3, R14 ;  /* 0x0000000e00037308 */ /* 0x0002a20000001000 */
[----:B------:R-:W-:Y:S01]  /*26e0*/  FADD.FTZ R15, -R14, -RZ ;  /* 0x800000ff0e0f7221 */ /* 0x000fe20000010100 */
[----:B-1----:R-:W-:-:S05]  /*26f0*/  IADD3 R14, PT, PT, R13, 0x7f, -R9 ;  /* 0x0000007f0d0e7810 */ /* 0x002fca0007ffe809 */
[----:B------:R-:W-:Y:S02]  /*2700*/  IMAD.IADD R14, R14, 0x1, R11 ;  /* 0x000000010e0e7824 */ /* 0x000fe400078e020b */
[----:B--2---:R-:W-:-:S04]  /*2710*/  FFMA R12, R3, R15, 1 ;  /* 0x3f800000030c7423 */ /* 0x004fc8000000000f */
[----:B------:R-:W-:-:S04]  /*2720*/  FFMA R3, R3, R12, R3 ;  /* 0x0000000c03037223 */ /* 0x000fc80000000003 */
[----:B------:R-:W-:-:S04]  /*2730*/  FFMA R12, R2, R3, RZ ;  /* 0x00000003020c7223 */ /* 0x000fc800000000ff */
[----:B------:R-:W-:-:S04]  /*2740*/  FFMA R16, R15, R12, R2 ;  /* 0x0000000c0f107223 */ /* 0x000fc80000000002 */
[----:B------:R-:W-:-:S04]  /*2750*/  FFMA R12, R3, R16, R12 ;  /* 0x00000010030c7223 */ /* 0x000fc8000000000c */
[----:B------:R-:W-:-:S04]  /*2760*/  FFMA R15, R15, R12, R2 ;  /* 0x0000000c0f0f7223 */ /* 0x000fc80000000002 */
[----:B------:R-:W-:-:S05]  /*2770*/  FFMA R2, R3, R15, R12 ;  /* 0x0000000f03027223 */ /* 0x000fca000000000c */
[----:B------:R-:W-:-:S04]  /*2780*/  SHF.R.U32.HI R9, RZ, 0x17, R2 ;  /* 0x00000017ff097819 */ /* 0x000fc80000011602 */
[----:B------:R-:W-:-:S05]  /*2790*/  LOP3.LUT R9, R9, 0xff, RZ, 0xc0, !PT ;  /* 0x000000ff09097812 */ /* 0x000fca00078ec0ff */
[----:B------:R-:W-:-:S04]  /*27a0*/  IMAD.IADD R13, R9, 0x1, R14 ;  /* 0x00000001090d7824 */ /* 0x000fc800078e020e */
[----:B------:R-:W-:-:S05]  /*27b0*/  VIADD R9, R13, 0xffffffff ;  /* 0xffffffff0d097836 */ /* 0x000fca0000000000 */
[----:B------:R-:W-:-:S13]  /*27c0*/  ISETP.GE.U32.AND P0, PT, R9, 0xfe, PT ;  /* 0x000000fe0900780c */ /* 0x000fda0003f06070 */
[----:B------:R-:W-:Y:S05]  /*27d0*/  @!P0 BRA `(.L_x_487) ;  /* 0x0000000000808947 */ /* 0x000fea0003800000 */
[----:B------:R-:W-:-:S13]  /*27e0*/  ISETP.GT.AND P0, PT, R13, 0xfe, PT ;  /* 0x000000fe0d00780c */ /* 0x000fda0003f04270 */
[----:B------:R-:W-:Y:S05]  /*27f0*/  @P0 BRA `(.L_x_488) ;  /* 0x00000000006c0947 */ /* 0x000fea0003800000 */
[----:B------:R-:W-:-:S13]  /*2800*/  ISETP.GE.AND P0, PT, R13, 0x1, PT ;  /* 0x000000010d00780c */ /* 0x000fda0003f06270 */
[----:B------:R-:W-:Y:S05]  /*2810*/  @P0 BRA `(.L_x_489) ;  /* 0x0000000000740947 */ /* 0x000fea0003800000 */
[----:B------:R-:W-:Y:S02]  /*2820*/  ISETP.GE.AND P0, PT, R13, -0x18, PT ;  /* 0xffffffe80d00780c */ /* 0x000fe40003f06270 */
[----:B------:R-:W-:-:S11]  /*2830*/  LOP3.LUT R2, R2, 0x80000000, RZ, 0xc0, !PT ;  /* 0x8000000002027812 */ /* 0x000fd600078ec0ff */
[----:B------:R-:W-:Y:S05]  /*2840*/  @!P0 BRA `(.L_x_489) ;  /* 0x0000000000688947 */ /* 0x000fea0003800000 */
[-CC-:B------:R-:W-:Y:S01]  /*2850*/  FFMA.RZ R9, R3, R15.reuse, R12.reuse ;  /* 0x0000000f03097223 */ /* 0x180fe2000000c00c */
[C---:B------:R-:W-:Y:S01]  /*2860*/  VIADD R14, R13.reuse, 0x20 ;  /* 0x000000200d0e7836 */ /* 0x040fe20000000000 */
[C---:B------:R-:W-:Y:S02]  /*2870*/  ISETP.NE.AND P3, PT, R13.reuse, RZ, PT ;  /* 0x000000ff0d00720c */ /* 0x040fe40003f65270 */
[----:B------:R-:W-:Y:S02]  /*2880*/  ISETP.NE.AND P1, PT, R13, RZ, PT ;  /* 0x000000ff0d00720c */ /* 0x000fe40003f25270 */
[----:B------:R-:W-:Y:S01]  /*2890*/  LOP3.LUT R11, R9, 0x7fffff, RZ, 0xc0, !PT ;  /* 0x007fffff090b7812 */ /* 0x000fe200078ec0ff */
[CCC-:B------:R-:W-:Y:S01]  /*28a0*/  FFMA.RP R9, R3.reuse, R15.reuse, R12.reuse ;  /* 0x0000000f03097223 */ /* 0x1c0fe2000000800c */
[----:B------:R-:W-:Y:S01]  /*28b0*/  FFMA.RM R12, R3, R15, R12 ;  /* 0x0000000f030c7223 */ /* 0x000fe2000000400c */
[----:B------:R-:W-:Y:S01]  /*28c0*/  IMAD.MOV R3, RZ, RZ, -R13 ;  /* 0x000000ffff037224 */ /* 0x000fe200078e0a0d */
[----:B------:R-:W-:-:S03]  /*28d0*/  LOP3.LUT R11, R11, 0x800000, RZ, 0xfc, !PT ;  /* 0x008000000b0b7812 */ /* 0x000fc600078efcff */
[----:B------:R-:W-:Y:S02]  /*28e0*/  FSETP.NEU.FTZ.AND P0, PT, R9, R12, PT ;  /* 0x0000000c0900720b */ /* 0x000fe40003f1d000 */
[----:B------:R-:W-:Y:S02]  /*28f0*/  SHF.L.U32 R14, R11, R14, RZ ;  /* 0x0000000e0b0e7219 */ /* 0x000fe400000006ff */
[----:B------:R-:W-:Y:S02]  /*2900*/  SEL R12, R3, RZ, P3 ;  /* 0x000000ff030c7207 */ /* 0x000fe40001800000 */
[----:B------:R-:W-:Y:S02]  /*2910*/  ISETP.NE.AND P1, PT, R14, RZ, P1 ;  /* 0x000000ff0e00720c */ /* 0x000fe40000f25270 */
[----:B------:R-:W-:Y:S02]  /*2920*/  SHF.R.U32.HI R12, RZ, R12, R11 ;  /* 0x0000000cff0c7219 */ /* 0x000fe4000001160b */
[----:B------:R-:W-:-:S02]  /*2930*/  PLOP3.LUT P0, PT, P0, P1, PT, 0xf8, 0x8f ;  /* 0x00000000008f781c */ /* 0x000fc40000703f70 */
[----:B------:R-:W-:Y:S02]  /*2940*/  SHF.R.U32.HI R14, RZ, 0x1, R12 ;  /* 0x00000001ff0e7819 */ /* 0x000fe4000001160c */
[----:B------:R-:W-:-:S04]  /*2950*/  SEL R3, RZ, 0x1, !P0 ;  /* 0x00000001ff037807 */ /* 0x000fc80004000000 */
[----:B------:R-:W-:-:S04]  /*2960*/  LOP3.LUT R3, R3, 0x1, R14, 0xf8, !PT ;  /* 0x0000000103037812 */ /* 0x000fc800078ef80e */
[----:B------:R-:W-:-:S05]  /*2970*/  LOP3.LUT R3, R3, R12, RZ, 0xc0, !PT ;  /* 0x0000000c03037212 */ /* 0x000fca00078ec0ff */
[----:B------:R-:W-:-:S05]  /*2980*/  IMAD.IADD R3, R14, 0x1, R3 ;  /* 0x000000010e037824 */ /* 0x000fca00078e0203 */
[----:B------:R-:W-:Y:S01]  /*2990*/  LOP3.LUT R2, R3, R2, RZ, 0xfc, !PT ;  /* 0x0000000203027212 */ /* 0x000fe200078efcff */
[----:B------:R-:W-:Y:S06]  /*29a0*/  BRA `(.L_x_489) ;  /* 0x0000000000107947 */ /* 0x000fec0003800000 */
.L_x_488:
[----:B------:R-:W-:-:S04]  /*29b0*/  LOP3.LUT R2, R2, 0x80000000, RZ, 0xc0, !PT ;  /* 0x8000000002027812 */ /* 0x000fc800078ec0ff */
[----:B------:R-:W-:Y:S01]  /*29c0*/  LOP3.LUT R2, R2, 0x7f800000, RZ, 0xfc, !PT ;  /* 0x7f80000002027812 */ /* 0x000fe200078efcff */
[----:B------:R-:W-:Y:S06]  /*29d0*/  BRA `(.L_x_489) ;  /* 0x0000000000047947 */ /* 0x000fec0003800000 */
.L_x_487:
[----:B------:R-:W-:-:S07]  /*29e0*/  IMAD R2, R14, 0x800000, R2 ;  /* 0x008000000e027824 */ /* 0x000fce00078e0202 */
.L_x_489:
[----:B------:R-:W-:Y:S05]  /*29f0*/  BSYNC.RECONVERGENT B3 ;  /* 0x0000000000037941 */ /* 0x000fea0003800200 */
.L_x_486:
[----:B------:R-:W-:Y:S05]  /*2a00*/  BRA `(.L_x_490) ;  /* 0x0000000000207947 */ /* 0x000fea0003800000 */
.L_x_485:
[----:B------:R-:W-:-:S04]  /*2a10*/  LOP3.LUT R2, R3, 0x80000000, R2, 0x48, !PT ;  /* 0x8000000003027812 */ /* 0x000fc800078e4802 */
[----:B------:R-:W-:Y:S01]  /*2a20*/  LOP3.LUT R2, R2, 0x7f800000, RZ, 0xfc, !PT ;  /* 0x7f80000002027812 */ /* 0x000fe200078efcff */
[----:B------:R-:W-:Y:S06]  /*2a30*/  BRA `(.L_x_490) ;  /* 0x0000000000147947 */ /* 0x000fec0003800000 */
.L_x_484:
[----:B------:R-:W-:Y:S01]  /*2a40*/  LOP3.LUT R2, R3, 0x80000000, R2, 0x48, !PT ;  /* 0x8000000003027812 */ /* 0x000fe200078e4802 */
[----:B------:R-:W-:Y:S06]  /*2a50*/  BRA `(.L_x_490) ;  /* 0x00000000000c7947 */ /* 0x000fec0003800000 */
.L_x_483:
[----:B------:R-:W1:Y:S01]  /*2a60*/  MUFU.RSQ R2, -QNAN ;  /* 0xffc0000000027908 */ /* 0x000e620000001400 */
[----:B------:R-:W-:Y:S05]  /*2a70*/  BRA `(.L_x_490) ;  /* 0x0000000000047947 */ /* 0x000fea0003800000 */
.L_x_482:
[----:B------:R-:W-:-:S07]  /*2a80*/  FADD.FTZ R2, R2, R3 ;  /* 0x0000000302027221 */ /* 0x000fce0000010000 */
.L_x_490:
[----:B------:R-:W-:Y:S05]  /*2a90*/  BSYNC.RECONVERGENT B2 ;  /* 0x0000000000027941 */ /* 0x000fea0003800200 */
.L_x_480:
[----:B------:R-:W-:-:S04]  /*2aa0*/  IMAD.MOV.U32 R11, RZ, RZ, 0x0 ;  /* 0x00000000ff0b7424 */ /* 0x000fc800078e00ff */
[----:B-1----:R-:W-:Y:S05]  /*2ab0*/  RET.REL.NODEC R10 `(_ZN3cub18CUB_300001_SM_10006detail9transform16transform_kernelINS2_10policy_hubILb0EN4cuda3std3__45tupleIJN6thrust24THRUST_300001_SM_1000_NS6detail15normal_iteratorINSA_10device_ptrIfEEEENSC_INSD_IiEEEEEEEE10policy1000ElNS7_7dividesIfEESF_JPfPiEEEvT0_iT1_T2_DpNS2_10kernel_argIT3_EE) ;  /* 0xffffffd40a507950 */ /* 0x002fea0003c3ffff */
.L_x_491:
        /* <DEDUP_REMOVED lines=12> */
.L_x_1535:


//--------------------- .text._ZN3cub18CUB_300001_SM_10006detail9transform16transform_kernelINS2_10policy_hubILb0EN4cuda3std3__45tupleIJN6thrust24THRUST_300001_SM_1000_NS6detail15normal_iteratorINSA_10device_ptrIfEEEENSC_INSD_IiEEEEEEEE10policy1000EiNS7_7dividesIfEESF_JPfPiEEEvT0_iT1_T2_DpNS2_10kernel_argIT3_EE --------------------------
	.section	.text._ZN3cub18CUB_300001_SM_10006detail9transform16transform_kernelINS2_10policy_hubILb0EN4cuda3std3__45tupleIJN6thrust24THRUST_300001_SM_1000_NS6detail15normal_iteratorINSA_10device_ptrIfEEEENSC_INSD_IiEEEEEEEE10policy1000EiNS7_7dividesIfEESF_JPfPiEEEvT0_iT1_T2_DpNS2_10kernel_argIT3_EE,"ax",@progbits
	.align	128
        .global         _ZN3cub18CUB_300001_SM_10006detail9transform16transform_kernelINS2_10policy_hubILb0EN4cuda3std3__45tupleIJN6thrust24THRUST_300001_SM_1000_NS6detail15normal_iteratorINSA_10device_ptrIfEEEENSC_INSD_IiEEEEEEEE10policy1000EiNS7_7dividesIfEESF_JPfPiEEEvT0_iT1_T2_DpNS2_10kernel_argIT3_EE
        .type           _ZN3cub18CUB_300001_SM_10006detail9transform16transform_kernelINS2_10policy_hubILb0EN4cuda3std3__45tupleIJN6thrust24THRUST_300001_SM_1000_NS6detail15normal_iteratorINSA_10device_ptrIfEEEENSC_INSD_IiEEEEEEEE10policy1000EiNS7_7dividesIfEESF_JPfPiEEEvT0_iT1_T2_DpNS2_10kernel_argIT3_EE,@function
        .size           _ZN3cub18CUB_300001_SM_10006detail9transform16transform_kernelINS2_10policy_hubILb0EN4cuda3std3__45tupleIJN6thrust24THRUST_300001_SM_1000_NS6detail15normal_iteratorINSA_10device_ptrIfEEEENSC_INSD_IiEEEEEEEE10policy1000EiNS7_7dividesIfEESF_JPfPiEEEvT0_iT1_T2_DpNS2_10kernel_argIT3_EE,(.L_x_1537 - _ZN3cub18CUB_300001_SM_10006detail9transform16transform_kernelINS2_10policy_hubILb0EN4cuda3std3__45tupleIJN6thrust24THRUST_300001_SM_1000_NS6detail15normal_iteratorINSA_10device_ptrIfEEEENSC_INSD_IiEEEEEEEE10policy1000EiNS7_7dividesIfEESF_JPfPiEEEvT0_iT1_T2_DpNS2_10kernel_argIT3_EE)
        .other          _ZN3cub18CUB_300001_SM_10006detail9transform16transform_kernelINS2_10policy_hubILb0EN4cuda3std3__45tupleIJN6thrust24THRUST_300001_SM_1000_NS6detail15normal_iteratorINSA_10device_ptrIfEEEENSC_INSD_IiEEEEEEEE10policy1000EiNS7_7dividesIfEESF_JPfPiEEEvT0_iT1_T2_DpNS2_10kernel_argIT3_EE,@"STO_CUDA_ENTRY STV_DEFAULT"
_ZN3cub18CUB_300001_SM_10006detail9transform16transform_kernelINS2_10policy_hubILb0EN4cuda3std3__45tupleIJN6thrust24THRUST_300001_SM_1000_NS6detail15normal_iteratorINSA_10device_ptrIfEEEENSC_INSD_IiEEEEEEEE10policy1000EiNS7_7dividesIfEESF_JPfPiEEEvT0_iT1_T2_DpNS2_10kernel_argIT3_EE:
.text._ZN3cub18CUB_300001_SM_10006detail9transform16transform_kernelINS2_10policy_hubILb0EN4cuda3std3__45tupleIJN6thrust24THRUST_300001_SM_1000_NS6detail15normal_iteratorINSA_10device_ptrIfEEEENSC_INSD_IiEEEEEEEE10policy1000EiNS7_7dividesIfEESF_JPfPiEEEvT0_iT1_T2_DpNS2_10kernel_argIT3_EE:
[----:B------:R-:W-:Y:S08]  /*0000*/  LDC R1, c[0x0][0x37c] ;  /* 0x0000df00ff017b82 */ /* 0x000ff00000000800 */
[----:B------:R-:W1:Y:S01]  /*0010*/  S2UR UR5, SR_CTAID.X ;  /* 0x00000000000579c3 */ /* 0x000e620000002500 */
[----:B------:R-:W2:Y:S01]  /*0020*/  LDCU UR7, c[0x0][0x370] ;  /* 0x00006e00ff0777ac */ /* 0x000ea20008000800 */
[----:B------:R-:W3:Y:S01]  /*0030*/  LDCU.64 UR16, c[0x0][0x380] ;  /* 0x00007000ff1077ac */ /* 0x000ee20008000a00 */
[----:B------:R-:W4:Y:S01]  /*0040*/  LDCU.64 UR20, c[0x0][0x358] ;  /* 0x00006b00ff1477ac */ /* 0x000f220008000a00 */
[----:B---3--:R-:W-:-:S02]  /*0050*/  USHF.L.U32 UR24, UR17, 0x7, URZ ;  /* 0x0000000711187899 */ /* 0x008fc400080006ff */
[----:B-1----:R-:W-:Y:S02]  /*0060*/  UIADD3 UR4, UPT, UPT, UR5, 0x2, URZ ;  /* 0x0000000205047890 */ /* 0x002fe4000fffe0ff */
[----:B------:R-:W-:Y:S02]  /*0070*/  UIMAD UR22, UR24, UR5, URZ ;  /* 0x00000005181672a4 */ /* 0x000fe4000f8e02ff */
[----:B--2---:R-:W-:Y:S02]  /*0080*/  UISETP.GE.U32.AND UP0, UPT, UR4, UR7, UPT ;  /* 0x000000070400728c */ /* 0x004fe4000bf06070 */
[----:B------:R-:W-:Y:S02]  /*0090*/  UIADD3 UR6, UPT, UPT, -UR22, UR16, URZ ;  /* 0x0000001016067290 */ /* 0x000fe4000fffe1ff */
[----:B------:R-:W-:Y:S02]  /*00a0*/  UISETP.EQ.OR UP0, UPT, UR5, URZ, UP0 ;  /* 0x000000ff0500728c */ /* 0x000fe40008702670 */
[----:B------:R-:W-:-:S04]  /*00b0*/  UISETP.LT.AND UP1, UPT, UR24, UR6, UPT ;  /* 0x000000061800728c */ /* 0x000fc8000bf21270 */
[----:B------:R-:W-:-:S03]  /*00c0*/  USEL UR23, UR24, UR6, UP1 ;  /* 0x0000000618177287 */ /* 0x000fc60008800000 */
[----:B----4-:R-:W-:Y:S09]  /*00d0*/  BRA.U UP0, `(.L_x_492) ;  /* 0x0000000100dc7547 */ /* 0x010ff2000b800000 */
        /* <DEDUP_REMOVED lines=20> */
[----:B------:R-:W-:Y:S02]  /*0220*/  ULOP3.LUT UR13, UR13, 0xfffffff0, URZ, 0xc0, !UPT ;  /* 0xfffffff00d0d7892 */ /* 0x000fe4000f8ec0ff */
[----:B------:R-:W-:Y:S02]  /*0230*/  ULOP3.LUT UR12, UR12, 0xfffffff0, URZ, 0xc0, !UPT ;  /* 0xfffffff00c0c7892 */ /* 0x000fe4000f8ec0ff */
[----:B------:R-:W-:Y:S02]  /*0240*/  ULEA UR14, UR16, UR14, 0x18 ;  /* 0x0000000e100e7291 */ /* 0x000fe4000f8ec0ff */
[----:B------:R-:W-:Y:S01]  /*0250*/  USHF.R.U32.HI UR7, URZ, 0x4, UR13 ;  /* 0x00000004ff077899 */ /* 0x000fe2000801160d */
        /* <DEDUP_REMOVED lines=8> */
[----:B------:R-:W-:-:S02]  /*02e0*/  UIADD3 UR13, UPT, UPT, UR13, UR12, URZ ;  /* 0x0000000c0d0d7290 */ /* 0x000fc4000fffe0ff */
[----:B------:R-:W-:Y:S02]  /*02f0*/  ULEA UR16, UR17, UR14, 0x9 ;  /* 0x0000000e11107291 */ /* 0x000fe4000f8e48ff */
[----:B------:R-:W-:Y:S02]  /*0300*/  USHF.R.U32.HI UR12, URZ, 0x4, UR12 ;  /* 0x00000004ff0c7899 */ /* 0x000fe4000801160c */
[----:B----4-:R-:W-:Y:S01]  /*0310*/  UIMAD.WIDE UR4, UR22, 0x4, UR4 ;  /* 0x00000004160478a5 */ /* 0x010fe2000f8e0204 */
[----:B------:R-:W-:Y:S01]  /*0320*/  IMAD.U32 R0, RZ, RZ, UR13 ;  /* 0x0000000dff007e24 */ /* 0x000fe2000f8e00ff */
[----:B------:R-:W-:Y:S02]  /*0330*/  UPRMT UR7, UR7, 0x5410, URZ ;  /* 0x0000541007077896 */ /* 0x000fe400080000ff */
[----:B--2---:R-:W-:Y:S02]  /*0340*/  UIMAD.WIDE UR8, UR22, 0x4, UR8 ;  /* 0x00000004160878a5 */ /* 0x004fe4000f8e0208 */
[----:B------:R-:W-:-:S02]  /*0350*/  UIADD3 UR18, UPT, UPT, UR16, 0x80, URZ ;  /* 0x0000008010127890 */ /* 0x000fc4000fffe0ff */
[----:B------:R-:W-:Y:S01]  /*0360*/  UPRMT UR12, UR12, 0x5410, URZ ;  /* 0x000054100c0c7896 */ /* 0x000fe200080000ff */
[----:B------:R-:W-:Y:S02]  /*0370*/  UMOV UR19, UR15 ;  /* 0x0000000f00137c82 */ /* 0x000fe40008000000 */
[----:B---3--:R1:W-:Y:S06]  /*0380*/  UBLKCP.S.G [UR14], [UR4], UR7 ;  /* 0x0000000e040073ba */ /* 0x0083ec0008000207 */
[----:B------:R1:W-:Y:S01]  /*0390*/  UBLKCP.S.G [UR18], [UR8], UR12 ;  /* 0x00000012080073ba */ /* 0x0003e2000800020c */
[----:B------:R1:W-:Y:S01]  /*03a0*/  SYNCS.ARRIVE.TRANS64 RZ, [UR15], R0 ;  /* 0x00000000ffff79a7 */ /* 0x0003e2000800000f */
[----:B------:R-:W-:Y:S01]  /*03b0*/  NOP ;  /* 0x0000000000007918 */ /* 0x000fe20000000000 */
.L_x_494:
[----:B-1----:R-:W-:Y:S05]  /*03c0*/  BSYNC.RECONVERGENT B0 ;  /* 0x0000000000007941 */ /* 0x002fea0003800200 */
.L_x_493:
[----:B------:R-:W1:Y:S08]  /*03d0*/  S2UR UR5, SR_CgaCtaId ;  /* 0x00000000000579c3 */ /* 0x000e700000008800 */
[----:B------:R-:W-:Y:S01]  /*03e0*/  BAR.SYNC.DEFER_BLOCKING 0x0 ;  /* 0x0000000000007b1d */ /* 0x000fe20000010000 */
[----:B------:R-:W-:-:S05]  /*03f0*/  SHF.L.U32 R0, RZ, 0x1f, RZ ;  /* 0x0000001fff007819 */ /* 0x000fca00000006ff */
[----:B------:R-:W-:Y:S02]  /*0400*/  UMOV UR4, 0x400 ;  /* 0x0000040000047882 */ /* 0x000fe40000000000 */
[----:B-1----:R-:W-:-:S12]  /*0410*/  ULEA UR4, UR5, UR4, 0x18 ;  /* 0x0000000405047291 */ /* 0x002fd8000f8ec0ff */
.L_x_495:
[----:B------:R-:W1:Y:S02]  /*0420*/  SYNCS.PHASECHK.TRANS64.TRYWAIT P0, [UR4], R0 ;  /* 0x00000000ff0075a7 */ /* 0x000e640008001104 */
[----:B-1----:R-:W-:Y:S05]  /*0430*/  @!P0 BRA `(.L_x_495) ;  /* 0xfffffffc00f88947 */ /* 0x002fea000383ffff */
[----:B------:R-:W-:Y:S05]  /*0440*/  BRA `(.L_x_496) ;  /* 0x0000001400687947 */ /* 0x000fea0003800000 */
.L_x_492:
[----:B------:R-:W1:Y:S01]  /*0450*/  S2R R2, SR_TID.Y ;  /* 0x0000000000027919 */ /* 0x000e620000002200 */
[----:B------:R-:W2:Y:S01]  /*0460*/  LDCU UR10, c[0x0][0x360] ;  /* 0x00006c00ff0a77ac */ /* 0x000ea20008000800 */
[----:B------:R-:W-:Y:S01]  /*0470*/  BSSY.RECONVERGENT B0, `(.L_x_497) ;  /* 0x00000b1000007945 */ /* 0x000fe20003800200 */
[----:B------:R-:W1:Y:S01]  /*0480*/  S2R R3, SR_TID.Z ;  /* 0x0000000000037919 */ /* 0x000e620000002300 */
[----:B------:R-:W2:Y:S01]  /*0490*/  LDCU UR11, c[0x0][0x364] ;  /* 0x00006c80ff0b77ac */ /* 0x000ea20008000800 */
[----:B------:R-:W3:Y:S01]  /*04a0*/  LDC R0, c[0x0][0x368] ;  /* 0x0000da00ff007b82 */ /* 0x000ee20000000800 */
[----:B------:R-:W4:Y:S01]  /*04b0*/  S2R R5, SR_TID.X ;  /* 0x0000000000057919 */ /* 0x000f220000002100 */
[----:B------:R-:W-:Y:S02]  /*04c0*/  USHF.L.U32 UR4, UR23, 0x2, URZ ;  /* 0x0000000217047899 */ /* 0x000fe400080006ff */
[----:B------:R-:W-:Y:S02]  /*04d0*/  USHF.R.S32.HI UR12, URZ, 0x1f, UR22 ;  /* 0x0000001fff0c7899 */ /* 0x000fe40008011416 */
[----:B------:R-:W-:-:S04]  /*04e0*/  USHF.R.S32.HI UR5, URZ, 0x1f, UR4 ;  /* 0x0000001fff057899 */ /* 0x000fc80008011404 */
[----:B------:R-:W-:Y:S02]  /*04f0*/  USHF.R.U32.HI UR13, URZ, 0x2, UR5 ;  /* 0x00000002ff0d7899 */ /* 0x000fe40008011605 */
[----:B------:R-:W-:Y:S02]  /*0500*/  USHF.R.U64 UR7, UR4, 0x2, UR5 ;  /* 0x0000000204077899 */ /* 0x000fe40008001205 */
[----:B--2---:R-:W-:Y:S02]  /*0510*/  UIMAD UR4, UR10, UR11, URZ ;  /* 0x0000000b0a0472a4 */ /* 0x004fe4000f8e02ff */
[----:B-1----:R-:W-:Y:S02]  /*0520*/  IMAD R2, R3, UR11, R2 ;  /* 0x0000000b03027c24 */ /* 0x002fe4000f8e0202 */
[----:B------:R-:W-:Y:S02]  /*0530*/  IMAD.U32 R3, RZ, RZ, UR13 ;  /* 0x0000000dff037e24 */ /* 0x000fe4000f8e00ff */
[----:B----4-:R-:W-:-:S02]  /*0540*/  IMAD R2, R2, UR10, R5 ;  /* 0x0000000a02027c24 */ /* 0x010fc4000f8e0205 */
[----:B---3--:R-:W-:Y:S01]  /*0550*/  IMAD R5, R0, UR4, RZ ;  /* 0x0000000400057c24 */ /* 0x008fe2000f8e02ff */
[----:B------:R-:W-:Y:S02]  /*0560*/  UMOV UR4, URZ ;  /* 0x000000ff00047c82 */ /* 0x000fe40008000000 */
[----:B------:R-:W-:-:S04]  /*0570*/  ISETP.LT.U32.AND P0, PT, R2, UR7, PT ;  /* 0x0000000702007c0c */ /* 0x000fc8000bf01070 */
[----:B------:R-:W-:Y:S01]  /*0580*/  ISETP.GT.U32.AND.EX P0, PT, R3, RZ, PT, P0 ;  /* 0x000000ff0300720c */ /* 0x000fe20003f04100 */
[----:B------:R-:W-:-:S12]  /*0590*/  IMAD.MOV.U32 R3, RZ, RZ, RZ ;  /* 0x000000ffff037224 */ /* 0x000fd800078e00ff */
[----:B------:R-:W-:Y:S05]  /*05a0*/  @!P0 BRA `(.L_x_498) ;  /* 0x0000000800748947 */ /* 0x000fea0003800000 */
[----:B------:R-:W-:Y:S01]  /*05b0*/  IMAD.IADD R7, R5, 0x1, R2 ;  /* 0x0000000105077824 */ /* 0x000fe200078e0202 */
[----:B------:R-:W-:Y:S01]  /*05c0*/  BSSY.RECONVERGENT B1, `(.L_x_499) ;  /* 0x000002b000017945 */ /* 0x000fe20003800200 */
[----:B------:R-:W-:Y:S02]  /*05d0*/  IMAD.U32 R4, RZ, RZ, UR13 ;  /* 0x0000000dff047e24 */ /* 0x000fe4000f8e00ff */
[----:B------:R-:W-:Y:S01]  /*05e0*/  IMAD.U32 R8, RZ, RZ, UR13 ;  /* 0x0000000dff087e24 */ /* 0x000fe2000f8e00ff */
[C---:B------:R-:W-:Y:S01]  /*05f0*/  ISETP.LT.U32.AND P1, PT, R7.reuse, UR7, PT ;  /* 0x0000000707007c0c */ /* 0x040fe2000bf21070 */
[----:B------:R-:W-:Y:S01]  /*0600*/  IMAD.U32 R6, RZ, RZ, UR7 ;  /* 0x00000007ff067e24 */ /* 0x000fe2000f8e00ff */
[----:B------:R-:W-:Y:S01]  /*0610*/  ISETP.LT.U32.AND P0, PT, R7, UR7, PT ;  /* 0x0000000707007c0c */ /* 0x000fe2000bf01070 */
[----:B------:R-:W-:Y:S01]  /*0620*/  IMAD.MOV.U32 R9, RZ, RZ, -0x1 ;  /* 0xffffffffff097424 */ /* 0x000fe200078e00ff */
[----:B------:R-:W-:Y:S02]  /*0630*/  ISETP.GT.U32.AND.EX P1, PT, R4, RZ, PT, P1 ;  /* 0x000000ff0400720c */ /* 0x000fe40003f24110 */
[----:B------:R-:W-:Y:S01]  /*0640*/  ISETP.GT.U32.AND.EX P0, PT, R8, RZ, PT, P0 ;  /* 0x000000ff0800720c */ /* 0x000fe20003f04100 */
[----:B------:R-:W-:Y:S01]  /*0650*/  IMAD.U32 R8, RZ, RZ, UR13 ;  /* 0x0000000dff087e24 */ /* 0x000fe2000f8e00ff */
[----:B------:R-:W-:-:S02]  /*0660*/  SEL R6, R6, R7, P1 ;  /* 0x0000000706067207 */ /* 0x000fc40000800000 */
[----:B------:R-:W-:Y:S02]  /*0670*/  SEL R4, RZ, 0x1, !P0 ;  /* 0x00000001ff047807 */ /* 0x000fe40004000000 */
        /* <DEDUP_REMOVED lines=9> */
[----:B-1----:R-:W-:-:S06]  /*0710*/  IADD3 R6, PT, PT, R8, 0xffffffe, RZ ;  /* 0x0ffffffe08067810 */ /* 0x002fcc0007ffe0ff */
[----:B------:R1:W2:Y:S02]  /*0720*/  F2I.FTZ.U32.TRUNC.NTZ R7, R6 ;  /* 0x0000000600077305 */ /* 0x0002a4000021f000 */
[----:B-1----:R-:W-:Y:S02]  /*0730*/  IMAD.MOV.U32 R6, RZ, RZ, RZ ;  /* 0x000000ffff067224 */ /* 0x002fe400078e00ff */
[----:B--2---:R-:W-:-:S04]  /*0740*/  IMAD R9, R9, R7, RZ ;  /* 0x0000000709097224 */ /* 0x004fc800078e02ff */
        /* <DEDUP_REMOVED lines=10> */
[----:B------:R-:W-:-:S05]  /*07f0*/  @!P2 LOP3.LUT R7, RZ, R5, RZ, 0x33, !PT ;  /* 0x00000005ff07a212 */ /* 0x000fca00078e33ff */
[----:B------:R-:W-:Y:S01]  /*0800*/  IMAD.MOV.U32 R8, RZ, RZ, R7 ;  /* 0x000000ffff087224 */ /* 0x000fe200078e0007 */
[----:B------:R-:W-:Y:S06]  /*0810*/  BRA `(.L_x_501) ;  /* 0x0000000000147947 */ /* 0x000fec0003800000 */
.L_x_500:
[----:B------:R-:W-:Y:S01]  /*0820*/  IMAD.MOV.U32 R9, RZ, RZ, R12 ;  /* 0x000000ffff097224 */ /* 0x000fe200078e000c */
[----:B------:R-:W-:-:S07]  /*0830*/  MOV R8, 0x850 ;  /* 0x0000085000087802 */ /* 0x000fce0000000f00 */
[----:B------:R-:W-:Y:S05]  /*0840*/  CALL.REL.NOINC `($__internal_2_$__cuda_sm20_div_u64) ;  /* 0x0000001400e87944 */ /* 0x000fea0003c00000 */
[----:B------:R-:W-:Y:S01]  /*0850*/  MOV R8, R6 ;  /* 0x0000000600087202 */ /* 0x000fe20000000f00 */
[----:B------:R-:W-:-:S07]  /*0860*/  IMAD.MOV.U32 R9, RZ, RZ, R7 ;  /* 0x000000ffff097224 */ /* 0x000fce00078e0007 */
.L_x_501:
[----:B------:R-:W-:Y:S05]  /*0870*/  BSYNC.RECONVERGENT B1 ;  /* 0x0000000000017941 */ /* 0x000fea0003800200 */
.L_x_499:
[----:B------:R-:W-:Y:S01]  /*0880*/  IADD3 R12, P0, PT, R8, R4, RZ ;  /* 0x00000004080c7210 */ /* 0x000fe20007f1e0ff */
[----:B------:R-:W1:Y:S01]  /*0890*/  LDC R6, c[0x0][0x3a0] ;  /* 0x0000e800ff067b82 */ /* 0x000e620000000800 */
[----:B------:R-:W-:Y:S01]  /*08a0*/  BSSY.RECONVERGENT B1, `(.L_x_502) ;  /* 0x0000030000017945 */ /* 0x000fe20003800200 */
[----:B------:R-:W-:Y:S01]  /*08b0*/  IMAD.MOV.U32 R27, RZ, RZ, R2 ;  /* 0x000000ffff1b7224 */ /* 0x000fe200078e0002 */
[C---:B------:R-:W-:Y:S01]  /*08c0*/  LOP3.LUT R4, R12.reuse, 0x3, RZ, 0xc0, !PT ;  /* 0x000000030c047812 */ /* 0x040fe200078ec0ff */
[----:B------:R-:W-:Y:S01]  /*08d0*/  IMAD.X R8, RZ, RZ, R9, P0 ;  /* 0x000000ffff087224 */ /* 0x000fe200000e0609 */
[----:B------:R-:W-:Y:S02]  /*08e0*/  ISETP.GE.U32.AND P0, PT, R12, 0x3, PT ;  /* 0x000000030c00780c */ /* 0x000fe40003f06070 */
[----:B------:R-:W-:Y:S01]  /*08f0*/  ISETP.NE.U32.AND P1, PT, R4, 0x3, PT ;  /* 0x000000030400780c */ /* 0x000fe20003f25070 */
[----:B------:R-:W-:Y:S01]  /*0900*/  IMAD.MOV.U32 R4, RZ, RZ, R3 ;  /* 0x000000ffff047224 */ /* 0x000fe200078e0003 */
[----:B------:R-:W-:-:S02]  /*0910*/  ISETP.GE.U32.AND.EX P0, PT, R8, RZ, PT, P0 ;  /* 0x000000ff0800720c */ /* 0x000fc40003f06100 */
[----:B------:R-:W-:Y:S02]  /*0920*/  ISETP.NE.AND.EX P1, PT, RZ, RZ, PT, P1 ;  /* 0x000000ffff00720c */ /* 0x000fe40003f25310 */
[----:B-1----:R-:W-:-:S11]  /*0930*/  SHF.R.S32.HI R11, RZ, 0x1f, R6 ;  /* 0x0000001fff0b7819 */ /* 0x002fd60000011406 */
[----:B------:R-:W-:Y:S05]  /*0940*/  @!P1 BRA `(.L_x_503) ;  /* 0x0000000000949947 */ /* 0x000fea0003800000 */
[----:B------:R-:W1:Y:S01]  /*0950*/  S2UR UR8, SR_CgaCtaId ;  /* 0x00000000000879c3 */ /* 0x000e620000008800 */
[----:B------:R-:W2:Y:S01]  /*0960*/  LDCU.64 UR14, c[0x0][0x398] ;  /* 0x00007300ff0e77ac */ /* 0x000ea20008000a00 */
[----:B------:R-:W-:Y:S02]  /*0970*/  VIADD R12, R12, 0x1 ;  /* 0x000000010c0c7836 */ /* 0x000fe40000000000 */
[----:B------:R-:W-:Y:S01]  /*0980*/  IMAD R8, R0, UR11, RZ ;  /* 0x0000000b00087c24 */ /* 0x000fe2000f8e02ff */
[----:B------:R-:W-:Y:S01]  /*0990*/  USHF.L.U32 UR5, UR22, 0x2, URZ ;  /* 0x0000000216057899 */ /* 0x000fe200080006ff */
[----:B------:R-:W-:Y:S01]  /*09a0*/  IMAD.MOV.U32 R27, RZ, RZ, R2 ;  /* 0x000000ffff1b7224 */ /* 0x000fe200078e0002 */
[----:B------:R-:W-:Y:S01]  /*09b0*/  USHF.L.U64.HI UR9, UR22, 0x2, UR12 ;  /* 0x0000000216097899 */ /* 0x000fe2000801020c */
[----:B------:R-:W-:Y:S01]  /*09c0*/  LOP3.LUT R12, R12, 0x3, RZ, 0xc0, !PT ;  /* 0x000000030c0c7812 */ /* 0x000fe200078ec0ff */
[----:B------:R-:W-:Y:S02]  /*09d0*/  IMAD R10, R8, UR10, RZ ;  /* 0x0000000a080a7c24 */ /* 0x000fe4000f8e02ff */
[----:B------:R-:W-:Y:S01]  /*09e0*/  LEA R7, P1, R2, UR5, 0x2 ;  /* 0x0000000502077c11 */ /* 0x000fe2000f8210ff */
[----:B------:R-:W-:-:S02]  /*09f0*/  UMOV UR5, 0x400 ;  /* 0x0000040000057882 */ /* 0x000fc40000000000 */
[----:B------:R-:W-:Y:S01]  /*0a00*/  UIADD3 UR5, UPT, UPT, UR5, 0x80, URZ ;  /* 0x0000008005057890 */ /* 0x000fe2000fffe0ff */
[----:B------:R-:W-:Y:S02]  /*0a10*/  LEA.HI.X R4, R2, UR9, R3, 0x2, P1 ;  /* 0x0000000902047c11 */ /* 0x000fe400088f1403 */
[----:B------:R-:W-:Y:S02]  /*0a20*/  IADD3 R12, P1, PT, RZ, -R12, RZ ;  /* 0x8000000cff0c7210 */ /* 0x000fe40007f3e0ff */
[----:B--2---:R-:W-:Y:S02]  /*0a30*/  IADD3 R14, P2, P3, R7, UR14, R6 ;  /* 0x0000000e070e7c10 */ /* 0x004fe4000fb5e006 */
[----:B------:R-:W-:Y:S02]  /*0a40*/  IADD3.X R13, PT, PT, RZ, -0x1, RZ, P1, !PT ;  /* 0xffffffffff0d7810 */ /* 0x000fe40000ffe4ff */
[----:B------:R-:W-:Y:S01]  /*0a50*/  IADD3.X R15, PT, PT, R4, UR15, R11, P2, P3 ;  /* 0x0000000f040f7c10 */ /* 0x000fe200097e640b */
[----:B-1----:R-:W-:Y:S01]  /*0a60*/  ULEA UR5, UR8, UR5, 0x18 ;  /* 0x0000000508057291 */ /* 0x002fe2000f8ec0ff */
[----:B------:R-:W-:-:S05]  /*0a70*/  IMAD.MOV.U32 R4, RZ, RZ, R3 ;  /* 0x000000ffff047224 */ /* 0x000fca00078e0003 */
[----:B------:R-:W-:-:S04]  /*0a80*/  VIADD R7, R6, UR5 ;  /* 0x0000000506077c36 */ /* 0x000fc80008000000 */
[----:B------:R-:W-:-:S07]  /*0a90*/  IMAD R7, R2, 0x4, R7 ;  /* 0x0000000402077824 */ /* 0x000fce00078e0207 */
.L_x_504:
        /* <DEDUP_REMOVED lines=16> */
.L_x_503:
[----:B------:R-:W-:Y:S05]  /*0ba0*/  BSYNC.RECONVERGENT B1 ;  /* 0x0000000000017941 */ /* 0x000fea0003800200 */
.L_x_502:
[----:B------:R-:W-:Y:S05]  /*0bb0*/  @!P0 BRA `(.L_x_498) ;  /* 0x0000000000f08947 */ /* 0x000fea0003800000 */
[----:B------:R-:W1:Y:S01]  /*0bc0*/  LDCU.64 UR14, c[0x0][0x398] ;  /* 0x00007300ff0e77ac */ /* 0x000e620008000a00 */
[----:B------:R-:W2:Y:S01]  /*0bd0*/  S2UR UR9, SR_CgaCtaId ;  /* 0x00000000000979c3 */ /* 0x000ea20000008800 */
[----:B------:R-:W-:Y:S01]  /*0be0*/  IMAD.SHL.U32 R9, R5, 0x4, RZ ;  /* 0x0000000405097824 */ /* 0x000fe200078e00ff */
[----:B------:R-:W-:Y:S01]  /*0bf0*/  UMOV UR8, 0x400 ;  /* 0x0000040000087882 */ /* 0x000fe20000000000 */
[----:B------:R-:W-:Y:S01]  /*0c00*/  IMAD R21, R0, UR11, RZ ;  /* 0x0000000b00157c24 */ /* 0x000fe2000f8e02ff */
[----:B------:R-:W-:Y:S01]  /*0c10*/  UIADD3 UR8, UPT, UPT, UR8, 0x80, URZ ;  /* 0x0000008008087890 */ /* 0x000fe2000fffe0ff */
[----:B------:R-:W-:Y:S02]  /*0c20*/  UMOV UR5, URZ ;  /* 0x000000ff00057c82 */ /* 0x000fe40008000000 */
[----:B------:R-:W-:Y:S01]  /*0c30*/  IMAD R21, R21, UR10, RZ ;  /* 0x0000000a15157c24 */ /* 0x000fe2000f8e02ff */
[----:B-1----:R-:W-:Y:S01]  /*0c40*/  IADD3 R25, P0, PT, R6, UR14, RZ ;  /* 0x0000000e06197c10 */ /* 0x002fe2000ff1e0ff */
[----:B------:R-:W-:-:S03]  /*0c50*/  USHF.L.U64.HI UR14, UR22, 0x2, UR12 ;  /* 0x00000002160e7899 */ /* 0x000fc6000801020c */
[----:B------:R-:W-:Y:S01]  /*0c60*/  IADD3.X R7, PT, PT, R11, UR15, RZ, P0, !PT ;  /* 0x0000000f0b077c10 */ /* 0x000fe200087fe4ff */
[----:B------:R-:W-:Y:S02]  /*0c70*/  USHF.L.U32 UR15, UR22, 0x2, URZ ;  /* 0x00000002160f7899 */ /* 0x000fe400080006ff */
[C---:B------:R-:W-:Y:S01]  /*0c80*/  IADD3 R8, P0, PT, R27.reuse, UR22, RZ ;  /* 0x000000161b087c10 */ /* 0x040fe2000ff1e0ff */
[----:B--2---:R-:W-:Y:S01]  /*0c90*/  ULEA UR8, UR9, UR8, 0x18 ;  /* 0x0000000809087291 */ /* 0x004fe2000f8ec0ff */
[----:B------:R-:W-:Y:S02]  /*0ca0*/  SHF.R.U32.HI R11, RZ, 0x1e, R5 ;  /* 0x0000001eff0b7819 */ /* 0x000fe40000011605 */
[----:B------:R-:W-:Y:S01]  /*0cb0*/  IADD3.X R15, PT, PT, R4, UR12, RZ, P0, !PT ;  /* 0x0000000c040f7c10 */ /* 0x000fe200087fe4ff */
[C---:B------:R-:W-:Y:S01]  /*0cc0*/  IMAD.SHL.U32 R14, R8.reuse, 0x4, RZ ;  /* 0x00000004080e7824 */ /* 0x040fe200078e00ff */
[----:B------:R-:W-:Y:S02]  /*0cd0*/  LEA R10, P0, R27, UR15, 0x2 ;  /* 0x0000000f1b0a7c11 */ /* 0x000fe4000f8010ff */
[----:B------:R-:W-:-:S02]  /*0ce0*/  SHF.L.U64.HI R15, R8, 0x2, R15 ;  /* 0x00000002080f7819 */ /* 0x000fc4000001020f */
[----:B------:R-:W-:Y:S02]  /*0cf0*/  IADD3 R6, PT, PT, R6, UR8, RZ ;  /* 0x0000000806067c10 */ /* 0x000fe4000fffe0ff */
[----:B------:R-:W-:Y:S01]  /*0d00*/  LEA.HI.X R12, R27, UR14, R4, 0x2, P0 ;  /* 0x0000000e1b0c7c11 */ /* 0x000fe200080f1404 */
[----:B------:R-:W-:Y:S01]  /*0d10*/  IMAD.WIDE.U32 R14, R5, 0xc, R14 ;  /* 0x0000000c050e7825 */ /* 0x000fe200078e000e */
[-C--:B------:R-:W-:Y:S02]  /*0d20*/  IADD3 R20, P1, PT, R9, R10.reuse, RZ ;  /* 0x0000000a09147210 */ /* 0x080fe40007f3e0ff */
[----:B------:R-:W-:Y:S01]  /*0d30*/  LEA R13, P0, R5, R10, 0x3 ;  /* 0x0000000a050d7211 */ /* 0x000fe200078018ff */
[----:B------:R-:W-:Y:S02]  /*0d40*/  IMAD R8, R27, 0x4, R6 ;  /* 0x000000041b087824 */ /* 0x000fe400078e0206 */
[----:B------:R-:W-:Y:S01]  /*0d50*/  IMAD.X R26, R11, 0x1, R12, P1 ;  /* 0x000000010b1a7824 */ /* 0x000fe200008e060c */
[----:B------:R-:W-:Y:S01]  /*0d60*/  LEA.HI.X R24, R5, R12, RZ, 0x3, P0 ;  /* 0x0000000c05187211 */ /* 0x000fe200000f1cff */
[----:B------:R-:W-:-:S02]  /*0d70*/  VIADD R28, R15, UR5 ;  /* 0x000000050f1c7c36 */ /* 0x000fc40008000000 */
[C-C-:B------:R-:W-:Y:S02]  /*0d80*/  IMAD R22, R21.reuse, 0x4, R8.reuse ;  /* 0x0000000415167824 */ /* 0x140fe400078e0208 */
[C-C-:B------:R-:W-:Y:S02]  /*0d90*/  IMAD R23, R21.reuse, 0x8, R8.reuse ;  /* 0x0000000815177824 */ /* 0x140fe400078e0208 */
[----:B------:R-:W-:-:S07]  /*0da0*/  IMAD R6, R21, 0xc, R8 ;  /* 0x0000000c15067824 */ /* 0x000fce00078e0208 */
.L_x_505:
[----:B------:R-:W-:-:S05]  /*0db0*/  IADD3 R18, P0, PT, R25, R10, RZ ;  /* 0x0000000a19127210 */ /* 0x000fca0007f1e0ff */
[----:B------:R-:W-:Y:S01]  /*0dc0*/  IMAD.X R19, R7, 0x1, R12, P0 ;  /* 0x0000000107137824 */ /* 0x000fe200000e060c */
[----:B------:R-:W-:-:S04]  /*0dd0*/  IADD3 R16, P0, PT, R25, R20, RZ ;  /* 0x0000001419107210 */ /* 0x000fc80007f1e0ff */
[----:B------:R-:W-:Y:S01]  /*0de0*/  @!PT LDS RZ, [RZ] ;  /* 0x00000000fffff984 */ /* 0x000fe20000000800 */
[----:B------:R-:W-:Y:S01]  /*0df0*/  @!PT LDS RZ, [RZ] ;  /* 0x00000000fffff984 */ /* 0x000fe20000000800 */
[----:B------:R-:W-:Y:S01]  /*0e00*/  @!PT LDS RZ, [RZ] ;  /* 0x00000000fffff984 */ /* 0x000fe20000000800 */
[----:B------:R1:W-:Y:S01]  /*0e10*/  LDGSTS.E [R8], desc[UR20][R18.64] ;  /* 0x0000000012087fae */ /* 0x0003e2000b9a1014 */
[----:B------:R-:W-:-:S05]  /*0e20*/  IMAD.X R17, R7, 0x1, R26, P0 ;  /* 0x0000000107117824 */ /* 0x000fca00000e061a */
[----:B------:R2:W-:Y:S01]  /*0e30*/  LDGSTS.E [R22], desc[UR20][R16.64] ;  /* 0x0000000010167fae */ /* 0x0005e2000b9a1014 */
[----:B-1----:R-:W-:Y:S01]  /*0e40*/  IMAD R8, R21, 0x10, R8 ;  /* 0x0000001015087824 */ /* 0x002fe200078e0208 */
[----:B--2---:R-:W-:Y:S01]  /*0e50*/  IADD3 R16, P0, PT, R25, R13, RZ ;  /* 0x0000000d19107210 */ /* 0x004fe20007f1e0ff */
[----:B------:R-:W-:-:S04]  /*0e60*/  IMAD R22, R21, 0x10, R22 ;  /* 0x0000001015167824 */ /* 0x000fc800078e0216 */
[----:B------:R-:W-:Y:S01]  /*0e70*/  IMAD.X R17, R7, 0x1, R24, P0 ;  /* 0x0000000107117824 */ /* 0x000fe200000e0618 */
[----:B------:R-:W-:-:S04]  /*0e80*/  IADD3 R18, P0, PT, R25, R14, RZ ;  /* 0x0000000e19127210 */ /* 0x000fc80007f1e0ff */
[----:B------:R-:W-:Y:S01]  /*0e90*/  IADD3.X R19, PT, PT, R7, R28, RZ, P0, !PT ;  /* 0x0000001c07137210 */ /* 0x000fe200007fe4ff */
[----:B------:R1:W-:Y:S01]  /*0ea0*/  LDGSTS.E [R23], desc[UR20][R16.64] ;  /* 0x0000000010177fae */ /* 0x0003e2000b9a1014 */
[----:B------:R-:W-:-:S03]  /*0eb0*/  IADD3 R27, P0, PT, R9, R27, RZ ;  /* 0x0000001b091b7210 */ /* 0x000fc60007f1e0ff */
[----:B------:R2:W-:Y:S02]  /*0ec0*/  LDGSTS.E [R6], desc[UR20][R18.64] ;  /* 0x0000000012067fae */ /* 0x0005e4000b9a1014 */
[----:B------:R-:W-:Y:S01]  /*0ed0*/  IMAD.X R4, R11, 0x1, R4, P0 ;  /* 0x000000010b047824 */ /* 0x000fe200000e0604 */
[----:B------:R-:W-:-:S04]  /*0ee0*/  ISETP.GE.U32.AND P0, PT, R27, UR7, PT ;  /* 0x000000071b007c0c */ /* 0x000fc8000bf06070 */
[----:B------:R-:W-:Y:S01]  /*0ef0*/  ISETP.GE.U32.AND.EX P0, PT, R4, UR13, PT, P0 ;  /* 0x0000000d04007c0c */ /* 0x000fe2000bf06100 */
[----:B-1----:R-:W-:Y:S02]  /*0f00*/  IMAD.MOV.U32 R16, RZ, RZ, R25 ;  /* 0x000000ffff107224 */ /* 0x002fe400078e0019 */
[----:B------:R-:W-:Y:S02]  /*0f10*/  IMAD.MOV.U32 R17, RZ, RZ, R7 ;  /* 0x000000ffff117224 */ /* 0x000fe400078e0007 */
[C---:B------:R-:W-:Y:S01]  /*0f20*/  IMAD R23, R21.reuse, 0x10, R23 ;  /* 0x0000001015177824 */ /* 0x040fe200078e0217 */
[----:B--2---:R-:W-:Y:S01]  /*0f30*/  LEA R6, R21, R6, 0x4 ;  /* 0x0000000615067211 */ /* 0x004fe200078e20ff */
[----:B------:R-:W-:-:S04]  /*0f40*/  IMAD.WIDE.U32 R16, R5, 0x10, R16 ;  /* 0x0000001005107825 */ /* 0x000fc800078e0010 */
[----:B------:R-:W-:Y:S02]  /*0f50*/  IMAD.MOV.U32 R25, RZ, RZ, R16 ;  /* 0x000000ffff197224 */ /* 0x000fe400078e0010 */
[----:B------:R-:W-:Y:S01]  /*0f60*/  IMAD.MOV.U32 R7, RZ, RZ, R17 ;  /* 0x000000ffff077224 */ /* 0x000fe200078e0011 */
[----:B------:R-:W-:Y:S06]  /*0f70*/  @!P0 BRA `(.L_x_505) ;  /* 0xfffffffc008c8947 */ /* 0x000fec000383ffff */
.L_x_498:
[----:B------:R-:W-:Y:S05]  /*0f80*/  BSYNC.RECONVERGENT B0 ;  /* 0x0000000000007941 */ /* 0x000fea0003800200 */
.L_x_497:
[----:B------:R-:W-:Y:S01]  /*0f90*/  IMAD.U32 R4, RZ, RZ, UR13 ;  /* 0x0000000dff047e24 */ /* 0x000fe2000f8e00ff */
[----:B------:R-:W-:Y:S01]  /*0fa0*/  ISETP.LT.U32.AND P0, PT, R2, UR7, PT ;  /* 0x0000000702007c0c */ /* 0x000fe2000bf01070 */
[----:B------:R-:W0:Y:S01]  /*0fb0*/  LDGDEPBAR ;  /* 0x00000000000079af */ /* 0x000e220000000000 */
[----:B------:R-:W-:Y:S02]  /*0fc0*/  BSSY.RECONVERGENT B0, `(.L_x_506) ;  /* 0x000009f000007945 */ /* 0x000fe40003800200 */
[----:B------:R-:W-:-:S13]  /*0fd0*/  ISETP.GT.U32.AND.EX P0, PT, R4, R3, PT, P0 ;  /* 0x000000030400720c */ /* 0x000fda0003f04100 */
        /* <DEDUP_REMOVED lines=8> */
[----:B------:R-:W-:Y:S01]  /*1060*/  IMAD.U32 R10, RZ, RZ, UR13 ;  /* 0x0000000dff0a7e24 */ /* 0x000fe2000f8e00ff */
[----:B------:R-:W-:Y:S02]  /*1070*/  ISETP.GT.U32.AND.EX P0, PT, R4, RZ, PT, P0 ;  /* 0x000000ff0400720c */ /* 0x000fe40003f04100 */
[----:B------:R-:W-:Y:S01]  /*1080*/  ISETP.GT.U32.AND.EX P1, PT, R7, RZ, PT, P1 ;  /* 0x000000ff0700720c */ /* 0x000fe20003f24110 */
[----:B------:R-:W-:Y:S01]  /*1090*/  IMAD.MOV.U32 R7, RZ, RZ, -0x1 ;  /* 0xffffffffff077424 */ /* 0x000fe200078e00ff */
        /* <DEDUP_REMOVED lines=8> */
[----:B------:R-:W-:Y:S01]  /*1120*/  IADD3 R11, PT, PT, RZ, -R5, RZ ;  /* 0x80000005ff0b7210 */ /* 0x000fe20007ffe0ff */
[----:B------:R-:W-:Y:S01]  /*1130*/  IMAD.MOV.U32 R6, RZ, RZ, RZ ;  /* 0x000000ffff067224 */ /* 0x000fe200078e00ff */
[----:B------:R-:W-:-:S05]  /*1140*/  ISETP.NE.U32.AND P2, PT, R5, RZ, PT ;  /* 0x000000ff0500720c */ /* 0x000fca0003f45070 */
[----:B-1----:R-:W1:Y:S02]  /*1150*/  MUFU.RCP R10, R10 ;  /* 0x0000000a000a7308 */ /* 0x002e640000001000 */
[----:B-1----:R-:W-:-:S06]  /*1160*/  VIADD R7, R10, 0xffffffe ;  /* 0x0ffffffe0a077836 */ /* 0x002fcc0000000000 */
[----:B------:R-:W1:Y:S02]  /*1170*/  F2I.FTZ.U32.TRUNC.NTZ R7, R7 ;  /* 0x0000000700077305 */ /* 0x000e64000021f000 */
[----:B-1----:R-:W-:-:S04]  /*1180*/  IMAD R11, R11, R7, RZ ;  /* 0x000000070b0b7224 */ /* 0x002fc800078e02ff */
[----:B------:R-:W-:-:S06]  /*1190*/  IMAD.HI.U32 R6, R7, R11, R6 ;  /* 0x0000000b07067227 */ /* 0x000fcc00078e0006 */
[----:B------:R-:W-:-:S04]  /*11a0*/  IMAD.HI.U32 R8, R6, R9, RZ ;  /* 0x0000000906087227 */ /* 0x000fc800078e00ff */
[----:B------:R-:W-:-:S04]  /*11b0*/  IMAD.MOV R6, RZ, RZ, -R8 ;  /* 0x000000ffff067224 */ /* 0x000fc800078e0a08 */
[----:B------:R-:W-:Y:S02]  /*11c0*/  IMAD R6, R5, R6, R9 ;  /* 0x0000000605067224 */ /* 0x000fe400078e0209 */
[----:B------:R-:W-:-:S03]  /*11d0*/  IMAD.MOV.U32 R9, RZ, RZ, RZ ;  /* 0x000000ffff097224 */ /* 0x000fc600078e00ff */
[----:B------:R-:W-:-:S13]  /*11e0*/  ISETP.GE.U32.AND P0, PT, R6, R5, PT ;  /* 0x000000050600720c */ /* 0x000fda0003f06070 */
[----:B------:R-:W-:Y:S02]  /*11f0*/  @P0 IMAD.IADD R6, R6, 0x1, -R5 ;  /* 0x0000000106060824 */ /* 0x000fe400078e0a05 */
[----:B------:R-:W-:-:S03]  /*1200*/  @P0 VIADD R8, R8, 0x1 ;  /* 0x0000000108080836 */ /* 0x000fc60000000000 */
[----:B------:R-:W-:-:S13]  /*1210*/  ISETP.GE.U32.AND P1, PT, R6, R5, PT ;  /* 0x000000050600720c */ /* 0x000fda0003f26070 */
[----:B------:R-:W-:Y:S01]  /*1220*/  @P1 VIADD R8, R8, 0x1 ;  /* 0x0000000108081836 */ /* 0x000fe20000000000 */
[----:B------:R-:W-:Y:S01]  /*1230*/  @!P2 LOP3.LUT R8, RZ, R5, RZ, 0x33, !PT ;  /* 0x00000005ff08a212 */ /* 0x000fe200078e33ff */
[----:B------:R-:W-:Y:S06]  /*1240*/  BRA `(.L_x_510) ;  /* 0x0000000000107947 */ /* 0x000fec0003800000 */
.L_x_509:
[----:B------:R-:W-:-:S07]  /*1250*/  MOV R8, 0x1270 ;  /* 0x0000127000087802 */ /* 0x000fce0000000f00 */
[----:B------:R-:W-:Y:S05]  /*1260*/  CALL.REL.NOINC `($__internal_2_$__cuda_sm20_div_u64) ;  /* 0x0000000c00607944 */ /* 0x000fea0003c00000 */
[----:B------:R-:W-:Y:S02]  /*1270*/  IMAD.MOV.U32 R8, RZ, RZ, R6 ;  /* 0x000000ffff087224 */ /* 0x000fe400078e0006 */
[----:B------:R-:W-:-:S07]  /*1280*/  IMAD.MOV.U32 R9, RZ, RZ, R7 ;  /* 0x000000ffff097224 */ /* 0x000fce00078e0007 */
.L_x_510:
[----:B------:R-:W-:Y:S05]  /*1290*/  BSYNC.RECONVERGENT B1 ;  /* 0x0000000000017941 */ /* 0x000fea0003800200 */
.L_x_508:
[----:B------:R-:W-:Y:S01]  /*12a0*/  IADD3 R4, P0, PT, R8, R4, RZ ;  /* 0x0000000408047210 */ /* 0x000fe20007f1e0ff */
[----:B------:R-:W1:Y:S01]  /*12b0*/  LDC R6, c[0x0][0x3b0] ;  /* 0x0000ec00ff067b82 */ /* 0x000e620000000800 */
[----:B------:R-:W-:Y:S02]  /*12c0*/  BSSY.RECONVERGENT B1, `(.L_x_511) ;  /* 0x0000031000017945 */ /* 0x000fe40003800200 */
[C---:B------:R-:W-:Y:S02]  /*12d0*/  LOP3.LUT R7, R4.reuse, 0x3, RZ, 0xc0, !PT ;  /* 0x0000000304077812 */ /* 0x040fe400078ec0ff */
[----:B------:R-:W-:Y:S02]  /*12e0*/  IADD3.X R8, PT, PT, RZ, R9, RZ, P0, !PT ;  /* 0x00000009ff087210 */ /* 0x000fe400007fe4ff */
[----:B------:R-:W-:Y:S02]  /*12f0*/  ISETP.NE.U32.AND P1, PT, R7, 0x3, PT ;  /* 0x000000030700780c */ /* 0x000fe40003f25070 */
[----:B------:R-:W-:-:S02]  /*1300*/  ISETP.GE.U32.AND P0, PT, R4, 0x3, PT ;  /* 0x000000030400780c */ /* 0x000fc40003f06070 */
[----:B------:R-:W-:Y:S02]  /*1310*/  ISETP.NE.AND.EX P1, PT, RZ, RZ, PT, P1 ;  /* 0x000000ffff00720c */ /* 0x000fe40003f25310 */
[----:B------:R-:W-:Y:S01]  /*1320*/  ISETP.GE.U32.AND.EX P0, PT, R8, RZ, PT, P0 ;  /* 0x000000ff0800720c */ /* 0x000fe20003f06100 */
[----:B------:R-:W-:-:S05]  /*1330*/  IMAD.U32 R8, RZ, RZ, UR22 ;  /* 0x00000016ff087e24 */ /* 0x000fca000f8e00ff */
[----:B------:R-:W-:Y:S02]  /*1340*/  SHF.R.S32.HI R8, RZ, 0x1f, R8 ;  /* 0x0000001fff087819 */ /* 0x000fe40000011408 */
[----:B-1----:R-:W-:-:S03]  /*1350*/  SHF.R.S32.HI R16, RZ, 0x1f, R6 ;  /* 0x0000001fff107819 */ /* 0x002fc60000011406 */
[----:B------:R-:W-:Y:S05]  /*1360*/  @!P1 BRA `(.L_x_512) ;  /* 0x0000000000989947 */ /* 0x000fea0003800000 */
[----:B------:R-:W1:Y:S01]  /*1370*/  S2UR UR8, SR_CgaCtaId ;  /* 0x00000000000879c3 */ /* 0x000e620000008800 */
[----:B------:R-:W2:Y:S01]  /*1380*/  LDCU.64 UR14, c[0x0][0x3a8] ;  /* 0x00007500ff0e77ac */ /* 0x000ea20008000a00 */
[----:B------:R-:W-:Y:S02]  /*1390*/  IMAD.U32 R7, RZ, RZ, UR22 ;  /* 0x00000016ff077e24 */ /* 0x000fe4000f8e00ff */
[----:B------:R-:W-:Y:S01]  /*13a0*/  VIADD R9, R4, 0x1 ;  /* 0x0000000104097836 */ /* 0x000fe20000000000 */
[----:B------:R-:W-:Y:S01]  /*13b0*/  UMOV UR5, 0x400 ;  /* 0x0000040000057882 */ /* 0x000fe20000000000 */
[----:B------:R-:W-:Y:S01]  /*13c0*/  USHF.L.U32 UR9, UR22, 0x2, URZ ;  /* 0x0000000216097899 */ /* 0x000fe200080006ff */
[----:B------:R-:W-:Y:S01]  /*13d0*/  SHF.L.U64.HI R4, R7, 0x2, R8 ;  /* 0x0000000207047819 */ /* 0x000fe20000010208 */
[----:B------:R-:W3:Y:S01]  /*13e0*/  LDC R11, c[0x0][0x384] ;  /* 0x0000e100ff0b7b82 */ /* 0x000ee20000000800 */
[----:B------:R-:W-:Y:S01]  /*13f0*/  UIADD3 UR5, UPT, UPT, UR5, 0x80, URZ ;  /* 0x0000008005057890 */ /* 0x000fe2000fffe0ff */
[----:B------:R-:W-:Y:S01]  /*1400*/  LOP3.LUT R9, R9, 0x3, RZ, 0xc0, !PT ;  /* 0x0000000309097812 */ /* 0x000fe200078ec0ff */
[----:B------:R-:W-:Y:S01]  /*1410*/  IMAD R10, R0, UR11, RZ ;  /* 0x0000000b000a7c24 */ /* 0x000fe2000f8e02ff */
[----:B------:R-:W-:-:S02]  /*1420*/  LEA R7, P1, R2, UR9, 0x2 ;  /* 0x0000000902077c11 */ /* 0x000fc4000f8210ff */
[----:B------:R-:W-:Y:S01]  /*1430*/  IADD3 R9, P3, PT, RZ, -R9, RZ ;  /* 0x80000009ff097210 */ /* 0x000fe20007f7e0ff */
[----:B------:R-:W-:Y:S01]  /*1440*/  IMAD R14, R10, UR10, RZ ;  /* 0x0000000a0a0e7c24 */ /* 0x000fe2000f8e02ff */
[----:B------:R-:W-:Y:S02]  /*1450*/  LEA.HI.X R13, R2, R4, R3, 0x2, P1 ;  /* 0x00000004020d7211 */ /* 0x000fe400008f1403 */
[----:B--2---:R-:W-:-:S04]  /*1460*/  IADD3 R12, P1, P2, R7, UR14, R6 ;  /* 0x0000000e070c7c10 */ /* 0x004fc8000fa3e006 */
[----:B------:R-:W-:Y:S01]  /*1470*/  IADD3.X R13, PT, PT, R13, UR15, R16, P1, P2 ;  /* 0x0000000f0d0d7c10 */ /* 0x000fe20008fe4410 */
[----:B-1----:R-:W-:-:S06]  /*1480*/  ULEA UR5, UR8, UR5, 0x18 ;  /* 0x0000000508057291 */ /* 0x002fcc000f8ec0ff */
[----:B------:R-:W-:-:S04]  /*1490*/  VIADD R4, R6, UR5 ;  /* 0x0000000506047c36 */ /* 0x000fc80008000000 */
[----:B---3--:R-:W-:Y:S02]  /*14a0*/  IMAD R7, R11, 0x200, R4 ;  /* 0x000002000b077824 */ /* 0x008fe400078e0204 */
[----:B------:R-:W-:Y:S02]  /*14b0*/  IMAD.X R4, RZ, RZ, -0x1, P3 ;  /* 0xffffffffff047424 */ /* 0x000fe400018e06ff */
[----:B------:R-:W-:-:S07]  /*14c0*/  IMAD R7, R2, 0x4, R7 ;  /* 0x0000000402077824 */ /* 0x000fce00078e0207 */
.L_x_513:
[----:B------:R-:W-:Y:S01]  /*14d0*/  IADD3 R9, P1, PT, R9, 0x1, RZ ;  /* 0x0000000109097810 */ /* 0x000fe20007f3e0ff */
[----:B------:R-:W-:Y:S01]  /*14e0*/  IMAD.MOV.U32 R10, RZ, RZ, R12 ;  /* 0x000000ffff0a7224 */ /* 0x000fe200078e000c */
[----:B------:R-:W-:Y:S02]  /*14f0*/  MOV R11, R13 ;  /* 0x0000000d000b7202 */ /* 0x000fe40000000f00 */
[----:B------:R-:W-:Y:S01]  /*1500*/  IADD3 R2, P2, PT, R5, R2, RZ ;  /* 0x0000000205027210 */ /* 0x000fe20007f5e0ff */
[----:B------:R-:W-:Y:S01]  /*1510*/  IMAD.X R4, RZ, RZ, R4, P1 ;  /* 0x000000ffff047224 */ /* 0x000fe200008e0604 */
[----:B------:R-:W-:Y:S01]  /*1520*/  ISETP.NE.U32.AND P1, PT, R9, RZ, PT ;  /* 0x000000ff0900720c */ /* 0x000fe20003f25070 */
[----:B------:R-:W-:Y:S01]  /*1530*/  @!PT LDS RZ, [RZ] ;  /* 0x00000000fffff984 */ /* 0x000fe20000000800 */
[----:B------:R-:W-:Y:S01]  /*1540*/  @!PT LDS RZ, [RZ] ;  /* 0x00000000fffff984 */ /* 0x000fe20000000800 */
[----:B------:R-:W-:Y:S01]  /*1550*/  @!PT LDS RZ, [RZ] ;  /* 0x00000000fffff984 */ /* 0x000fe20000000800 */
[----:B------:R1:W-:Y:S01]  /*1560*/  LDGSTS.E [R7+0x80], desc[UR20][R10.64] ;  /* 0x000800000a077fae */ /* 0x0003e2000b9a1014 */
[----:B------:R-:W-:Y:S01]  /*1570*/  LEA R12, P3, R5, R12, 0x2 ;  /* 0x0000000c050c7211 */ /* 0x000fe200078610ff */
[----:B------:R-:W-:Y:S01]  /*1580*/  IMAD.X R3, RZ, RZ, R3, P2 ;  /* 0x000000ffff037224 */ /* 0x000fe200010e0603 */
[----:B------:R-:W-:-:S02]  /*1590*/  ISETP.NE.AND.EX P1, PT, R4, RZ, PT, P1 ;  /* 0x000000ff0400720c */ /* 0x000fc40003f25310 */
[----:B------:R-:W-:Y:S01]  /*15a0*/  LEA.HI.X R13, R5, R13, RZ, 0x2, P3 ;  /* 0x0000000d050d7211 */ /* 0x000fe200018f14ff */
[----:B-1----:R-:W-:-:S10]  /*15b0*/  IMAD R7, R14, 0x4, R7 ;  /* 0x000000040e077824 */ /* 0x002fd400078e0207 */
[----:B------:R-:W-:Y:S05]  /*15c0*/  @P1 BRA `(.L_x_513) ;  /* 0xfffffffc00c01947 */ /* 0x000fea000383ffff */
.L_x_512:
[----:B------:R-:W-:Y:S05]  /*15d0*/  BSYNC.RECONVERGENT B1 ;  /* 0x0000000000017941 */ /* 0x000fea0003800200 */
.L_x_511:
[----:B------:R-:W-:Y:S05]  /*15e0*/  @!P0 BRA `(.L_x_507) ;  /* 0x0000000000f08947 */ /* 0x000fea0003800000 */
[----:B------:R-:W1:Y:S01]  /*15f0*/  S2UR UR8, SR_CgaCtaId ;  /* 0x00000000000879c3 */ /* 0x000e620000008800 */
[----:B------:R-:W2:Y:S01]  /*1600*/  LDCU.64 UR14, c[0x0][0x3a8] ;  /* 0x00007500ff0e77ac */ /* 0x000ea20008000a00 */
[----:B------:R-:W-:Y:S01]  /*1610*/  IMAD.U32 R9, RZ, RZ, UR22 ;  /* 0x00000016ff097e24 */ /* 0x000fe2000f8e00ff */
[----:B------:R-:W-:Y:S01]  /*1620*/  SHF.R.U32.HI R20, RZ, 0x1e, R5 ;  /* 0x0000001eff147819 */ /* 0x000fe20000011605 */
[----:B------:R-:W-:Y:S01]  /*1630*/  IMAD R22, R0, UR11, RZ ;  /* 0x0000000b00167c24 */ /* 0x000fe2000f8e02ff */
[----:B------:R-:W-:Y:S01]  /*1640*/  UMOV UR5, 0x400 ;  /* 0x0000040000057882 */ /* 0x000fe20000000000 */
[----:B------:R-:W-:Y:S01]  /*1650*/  IMAD.SHL.U32 R17, R5, 0x4, RZ ;  /* 0x0000000405117824 */ /* 0x000fe200078e00ff */
[----:B------:R-:W-:Y:S01]  /*1660*/  UIADD3 UR5, UPT, UPT, UR5, 0x80, URZ ;  /* 0x0000008005057890 */ /* 0x000fe2000fffe0ff */
[----:B------:R-:W3:Y:S01]  /*1670*/  LDC R7, c[0x0][0x384] ;  /* 0x0000e100ff077b82 */ /* 0x000ee20000000800 */
[----:B------:R-:W-:Y:S01]  /*1680*/  SHF.L.U64.HI R18, R9, 0x2, R8 ;  /* 0x0000000209127819 */ /* 0x000fe20000010208 */
[----:B------:R-:W-:Y:S01]  /*1690*/  IMAD R22, R22, UR10, RZ ;  /* 0x0000000a16167c24 */ /* 0x000fe2000f8e02ff */
[----:B--2---:R-:W-:-:S04]  /*16a0*/  IADD3 R4, P0, PT, R6, UR14, RZ ;  /* 0x0000000e06047c10 */ /* 0x004fc8000ff1e0ff */
[----:B------:R-:W-:Y:S01]  /*16b0*/  IADD3.X R16, PT, PT, R16, UR15, RZ, P0, !PT ;  /* 0x0000000f10107c10 */ /* 0x000fe200087fe4ff */
[----:B-1----:R-:W-:Y:S02]  /*16c0*/  ULEA UR5, UR8, UR5, 0x18 ;  /* 0x0000000508057291 */ /* 0x002fe4000f8ec0ff */
[----:B------:R-:W-:-:S04]  /*16d0*/  USHF.L.U32 UR8, UR22, 0x2, URZ ;  /* 0x0000000216087899 */ /* 0x000fc800080006ff */
[----:B------:R-:W-:Y:S01]  /*16e0*/  VIADD R6, R6, UR5 ;  /* 0x0000000506067c36 */ /* 0x000fe20008000000 */
[----:B------:R-:W-:-:S03]  /*16f0*/  UMOV UR5, URZ ;  /* 0x000000ff00057c82 */ /* 0x000fc60008000000 */
[----:B---3--:R-:W-:Y:S01]  /*1700*/  IMAD R23, R7, 0x200, R6 ;  /* 0x0000020007177824 */ /* 0x008fe200078e0206 */
[----:B------:R-:W-:-:S03]  /*1710*/  IADD3 R6, P0, PT, R2, UR22, RZ ;  /* 0x0000001602067c10 */ /* 0x000fc6000ff1e0ff */
[----:B------:R-:W-:Y:S02]  /*1720*/  IMAD R23, R2, 0x4, R23 ;  /* 0x0000000402177824 */ /* 0x000fe400078e0217 */
[----:B------:R-:W-:Y:S01]  /*1730*/  IMAD.X R7, R8, 0x1, R3, P0 ;  /* 0x0000000108077824 */ /* 0x000fe200000e0603 */
[----:B------:R-:W-:Y:S01]  /*1740*/  LEA R0, P0, R2, UR8, 0x2 ;  /* 0x0000000802007c11 */ /* 0x000fe2000f8010ff */
[C-C-:B------:R-:W-:Y:S02]  /*1750*/  IMAD R25, R22.reuse, 0x4, R23.reuse ;  /* 0x0000000416197824 */ /* 0x140fe400078e0217 */
[----:B------:R-:W-:Y:S01]  /*1760*/  IMAD R27, R22, 0x8, R23 ;  /* 0x00000008161b7824 */ /* 0x000fe200078e0217 */
[----:B------:R-:W-:Y:S01]  /*1770*/  SHF.L.U64.HI R7, R6, 0x2, R7 ;  /* 0x0000000206077819 */ /* 0x000fe20000010207 */
[----:B------:R-:W-:Y:S01]  /*1780*/  IMAD R29, R22, 0xc, R23 ;  /* 0x0000000c161d7824 */ /* 0x000fe200078e0217 */
[----:B------:R-:W-:Y:S02]  /*1790*/  SHF.L.U32 R6, R6, 0x2, RZ ;  /* 0x0000000206067819 */ /* 0x000fe400000006ff */
[----:B------:R-:W-:-:S02]  /*17a0*/  LEA.HI.X R18, R2, R18, R3, 0x2, P0 ;  /* 0x0000001202127211 */ /* 0x000fc400000f1403 */
[-C--:B------:R-:W-:Y:S01]  /*17b0*/  IADD3 R21, P0, PT, R17, R0.reuse, RZ ;  /* 0x0000000011157210 */ /* 0x080fe20007f1e0ff */
[C---:B------:R-:W-:Y:S01]  /*17c0*/  IMAD.WIDE.U32 R6, R5.reuse, 0xc, R6 ;  /* 0x0000000c05067825 */ /* 0x040fe200078e0006 */
[----:B------:R-:W-:-:S03]  /*17d0*/  LEA R19, P1, R5, R0, 0x3 ;  /* 0x0000000005137211 */ /* 0x000fc600078218ff */
[----:B------:R-:W-:Y:S01]  /*17e0*/  IMAD.X R24, R20, 0x1, R18, P0 ;  /* 0x0000000114187824 */ /* 0x000fe200000e0612 */
[----:B------:R-:W-:Y:S01]  /*17f0*/  LEA.HI.X R26, R5, R18, RZ, 0x3, P1 ;  /* 0x00000012051a7211 */ /* 0x000fe200008f1cff */
[----:B------:R-:W-:-:S08]  /*1800*/  VIADD R28, R7, UR5 ;  /* 0x00000005071c7c36 */ /* 0x000fd00008000000 */
.L_x_514:
[C---:B------:R-:W-:Y:S02]  /*1810*/  IADD3 R12, P0, PT, R4.reuse, R0, RZ ;  /* 0x00000000040c7210 */ /* 0x040fe40007f1e0ff */
[----:B------:R-:W-:-:S03]  /*1820*/  IADD3 R8, P1, PT, R4, R21, RZ ;  /* 0x0000001504087210 */ /* 0x000fc60007f3e0ff */
[----:B------:R-:W-:Y:S01]  /*1830*/  IMAD.X R13, R16, 0x1, R18, P0 ;  /* 0x00000001100d7824 */ /* 0x000fe200000e0612 */
[----:B------:R-:W-:Y:S01]  /*1840*/  IADD3 R10, P0, PT, R4, R19, RZ ;  /* 0x00000013040a7210 */ /* 0x000fe20007f1e0ff */
[----:B------:R-:W-:Y:S01]  /*1850*/  IMAD.X R9, R16, 0x1, R24, P1 ;  /* 0x0000000110097824 */ /* 0x000fe200008e0618 */
[----:B------:R-:W-:Y:S02]  /*1860*/  IADD3 R14, P1, PT, R4, R6, RZ ;  /* 0x00000006040e7210 */ /* 0x000fe40007f3e0ff */
[----:B------:R-:W-:Y:S01]  /*1870*/  @!PT LDS RZ, [RZ] ;  /* 0x00000000fffff984 */ /* 0x000fe20000000800 */
[----:B------:R-:W-:Y:S01]  /*1880*/  @!PT LDS RZ, [RZ] ;  /* 0x00000000fffff984 */ /* 0x000fe20000000800 */
[----:B------:R-:W-:Y:S01]  /*1890*/  @!PT LDS RZ, [RZ] ;  /* 0x00000000fffff984 */ /* 0x000fe20000000800 */
[----:B------:R1:W-:Y:S01]  /*18a0*/  LDGSTS.E [R23+0x80], desc[UR20][R12.64] ;  /* 0x000800000c177fae */ /* 0x0003e2000b9a1014 */
[C---:B------:R-:W-:Y:S01]  /*18b0*/  IMAD.X R11, R16.reuse, 0x1, R26, P0 ;  /* 0x00000001100b7824 */ /* 0x040fe200000e061a */
[----:B------:R-:W-:Y:S02]  /*18c0*/  IADD3 R2, P0, PT, R17, R2, RZ ;  /* 0x0000000211027210 */ /* 0x000fe40007f1e0ff */
[----:B------:R-:W-:Y:S01]  /*18d0*/  IADD3.X R15, PT, PT, R16, R28, RZ, P1, !PT ;  /* 0x0000001c100f7210 */ /* 0x000fe20000ffe4ff */
[----:B------:R2:W-:Y:S01]  /*18e0*/  LDGSTS.E [R25+0x80], desc[UR20][R8.64] ;  /* 0x0008000008197fae */ /* 0x0005e2000b9a1014 */
[C---:B------:R-:W-:Y:S01]  /*18f0*/  LEA R4, P1, R5.reuse, R4, 0x4 ;  /* 0x0000000405047211 */ /* 0x040fe200078220ff */
[----:B------:R-:W-:Y:S01]  /*1900*/  IMAD.X R3, R20, 0x1, R3, P0 ;  /* 0x0000000114037824 */ /* 0x000fe200000e0603 */
[----:B------:R-:W-:Y:S01]  /*1910*/  ISETP.GE.U32.AND P0, PT, R2, UR7, PT ;  /* 0x0000000702007c0c */ /* 0x000fe2000bf06070 */
[----:B------:R3:W-:Y:S01]  /*1920*/  LDGSTS.E [R27+0x80], desc[UR20][R10.64] ;  /* 0x000800000a1b7fae */ /* 0x0007e2000b9a1014 */
[----:B------:R-:W-:-:S02]  /*1930*/  LEA.HI.X R16, R5, R16, RZ, 0x4, P1 ;  /* 0x0000001005107211 */ /* 0x000fc400008f24ff */
[----:B------:R-:W-:Y:S01]  /*1940*/  ISETP.GE.U32.AND.EX P0, PT, R3, UR13, PT, P0 ;  /* 0x0000000d03007c0c */ /* 0x000fe2000bf06100 */
[----:B------:R4:W-:Y:S01]  /*1950*/  LDGSTS.E [R29+0x80], desc[UR20][R14.64] ;  /* 0x000800000e1d7fae */ /* 0x0009e2000b9a1014 */
[C---:B-1----:R-:W-:Y:S02]  /*1960*/  IMAD R23, R22.reuse, 0x10, R23 ;  /* 0x0000001016177824 */ /* 0x042fe400078e0217 */
[C---:B--2---:R-:W-:Y:S02]  /*1970*/  IMAD R25, R22.reuse, 0x10, R25 ;  /* 0x0000001016197824 */ /* 0x044fe400078e0219 */
[C---:B---3--:R-:W-:Y:S02]  /*1980*/  IMAD R27, R22.reuse, 0x10, R27 ;  /* 0x00000010161b7824 */ /* 0x048fe400078e021b */
[----:B----4-:R-:W-:-:S05]  /*1990*/  IMAD R29, R22, 0x10, R29 ;  /* 0x00000010161d7824 */ /* 0x010fca00078e021d */
[----:B------:R-:W-:Y:S05]  /*19a0*/  @!P0 BRA `(.L_x_514) ;  /* 0xfffffffc00988947 */ /* 0x000fea000383ffff */
.L_x_507:
[----:B------:R-:W-:Y:S05]  /*19b0*/  BSYNC.RECONVERGENT B0 ;  /* 0x0000000000007941 */ /* 0x000fea0003800200 */
.L_x_506:
[----:B------:R-:W0:Y:S01]  /*19c0*/  LDGDEPBAR ;  /* 0x00000000000079af */ /* 0x000e220000000000 */
[----:B------:R-:W-:-:S04]  /*19d0*/  DEPBAR.LE SB0, 0x0 ;  /* 0x000080000000791a */ /* 0x000fc80000000000 */
[----:B------:R-:W-:Y:S06]  /*19e0*/  BAR.SYNC.DEFER_BLOCKING 0x0 ;  /* 0x0000000000007b1d */ /* 0x000fec0000010000 */
.L_x_496:
[----:B------:R-:W-:-:S09]  /*19f0*/  UISETP.GT.AND UP0, UPT, UR24, UR6, UPT ;  /* 0x000000061800728c */ /* 0x000fd2000bf04270 */
[----:B------:R-:W-:Y:S05]  /*1a00*/  BRA.U UP0, `(.L_x_515) ;  /* 0x0000000100b47547 */ /* 0x000fea000b800000 */
[----:B------:R-:W1:Y:S02]  /*1a10*/  LDC R8, c[0x0][0x384] ;  /* 0x0000e100ff087b82 */ /* 0x000e640000000800 */
[----:B-1----:R-:W-:-:S13]  /*1a20*/  ISETP.GE.AND P0, PT, R8, 0x1, PT ;  /* 0x000000010800780c */ /* 0x002fda0003f06270 */
[----:B------:R-:W-:Y:S05]  /*1a30*/  @!P0 EXIT ;  /* 0x000000000000894d */ /* 0x000fea0003800000 */
[----:B------:R-:W1:Y:S01]  /*1a40*/  S2R R2, SR_TID.X ;  /* 0x0000000000027919 */ /* 0x000e620000002100 */
[----:B------:R-:W2:Y:S01]  /*1a50*/  LDC R3, c[0x0][0x3b0] ;  /* 0x0000ec00ff037b82 */ /* 0x000ea20000000800 */
[----:B------:R-:W3:Y:S01]  /*1a60*/  LDCU UR6, c[0x0][0x3a0] ;  /* 0x00007400ff0677ac */ /* 0x000ee20008000800 */
[----:B------:R-:W-:Y:S01]  /*1a70*/  MOV R0, 0x400 ;  /* 0x0000040000007802 */ /* 0x000fe20000000f00 */
[----:B------:R-:W4:Y:S01]  /*1a80*/  S2R R5, SR_CgaCtaId ;  /* 0x0000000000057919 */ /* 0x000f220000008800 */
[----:B------:R-:W5:Y:S03]  /*1a90*/  LDCU.64 UR4, c[0x0][0x390] ;  /* 0x00007200ff0477ac */ /* 0x000f660008000a00 */
[----:B------:R-:W-:Y:S01]  /*1aa0*/  VIADD R0, R0, 0x80 ;  /* 0x0000008000007836 */ /* 0x000fe20000000000 */
[----:B-----5:R-:W-:Y:S01]  /*1ab0*/  UIMAD.WIDE UR4, UR22, 0x4, UR4 ;  /* 0x00000004160478a5 */ /* 0x020fe2000f8e0204 */
[----:B--2---:R-:W-:-:S02]  /*1ac0*/  IMAD R3, R8, 0x200, R3 ;  /* 0x0000020008037824 */ /* 0x004fc400078e0203 */
[----:B------:R-:W-:Y:S02]  /*1ad0*/  IMAD.MOV R8, RZ, RZ, -R8 ;  /* 0x000000ffff087224 */ /* 0x000fe400078e0a08 */
[C---:B-1----:R-:W-:Y:S01]  /*1ae0*/  IMAD R3, R2.reuse, 0x4, R3 ;  /* 0x0000000402037824 */ /* 0x042fe200078e0203 */
[----:B---3--:R-:W-:Y:S02]  /*1af0*/  LEA R6, R2, UR6, 0x2 ;  /* 0x0000000602067c11 */ /* 0x008fe4000f8e10ff */
[----:B----4-:R-:W-:-:S04]  /*1b00*/  LEA R0, R5, R0, 0x18 ;  /* 0x0000000005007211 */ /* 0x010fc800078ec0ff */
[----:B------:R-:W-:Y:S02]  /*1b10*/  IADD3 R6, PT, PT, R0, R6, RZ ;  /* 0x0000000600067210 */ /* 0x000fe40007ffe0ff */
[----:B------:R-:W-:-:S07]  /*1b20*/  IADD3 R7, PT, PT, R3, 0x80, R0 ;  /* 0x0000008003077810 */ /* 0x000fce0007ffe000 */
.L_x_518:
        /* <DEDUP_REMOVED lines=17> */
[----:B------:R-:W-:Y:S05]  /*1c40*/  CALL.REL.NOINC `($__internal_3_$__cuda_sm3x_div_rn_noftz_f32_slowpath) ;  /* 0x0000000400fc7944 */ /* 0x000fea0003c00000 */
.L_x_517:
[----:B------:R-:W-:Y:S05]  /*1c50*/  BSYNC.RECONVERGENT B0 ;  /* 0x0000000000007941 */ /* 0x000fea0003800200 */
.L_x_516:
[----:B------:R-:W-:Y:S01]  /*1c60*/  VIADD R8, R8, 0x1 ;  /* 0x0000000108087836 */ /* 0x000fe20000000000 */
[----:B------:R1:W-:Y:S04]  /*1c70*/  STG.E desc[UR20][R4.64], R3 ;  /* 0x0000000304007986 */ /* 0x0003e8000c101914 */
[----:B------:R-:W-:-:S13]  /*1c80*/  ISETP.NE.AND P0, PT, R8, RZ, PT ;  /* 0x000000ff0800720c */ /* 0x000fda0003f05270 */
[----:B-1----:R-:W-:Y:S05]  /*1c90*/  @!P0 EXIT ;  /* 0x000000000000894d */ /* 0x002fea0003800000 */
[----:B------:R-:W-:Y:S02]  /*1ca0*/  VIADD R7, R7, 0x200 ;  /* 0x0000020007077836 */ /* 0x000fe40000000000 */
[----:B------:R-:W-:Y:S02]  /*1cb0*/  VIADD R6, R6, 0x200 ;  /* 0x0000020006067836 */ /* 0x000fe40000000000 */
[----:B------:R-:W-:Y:S01]  /*1cc0*/  VIADD R2, R2, 0x80 ;  /* 0x0000008002027836 */ /* 0x000fe20000000000 */
[----:B------:R-:W-:Y:S06]  /*1cd0*/  BRA `(.L_x_518) ;  /* 0xfffffffc00947947 */ /* 0x000fec000383ffff */
.L_x_515:
        /* <DEDUP_REMOVED lines=8> */
[----:B------:R-:W4:Y:S02]  /*1d60*/  LDCU.64 UR4, c[0x0][0x390] ;  /* 0x00007200ff0477ac */ /* 0x000f240008000a00 */
[----:B------:R-:W-:Y:S01]  /*1d70*/  IADD3 R0, PT, PT, R0, 0x80, RZ ;  /* 0x0000008000007810 */ /* 0x000fe20007ffe0ff */
[----:B----4-:R-:W-:Y:S01]  /*1d80*/  UIMAD.WIDE UR4, UR22, 0x4, UR4 ;  /* 0x00000004160478a5 */ /* 0x010fe2000f8e0204 */
[----:B--2---:R-:W-:Y:S02]  /*1d90*/  IMAD R3, R2, 0x200, R3 ;  /* 0x0000020002037824 */ /* 0x004fe400078e0203 */
[----:B------:R-:W-:Y:S01]  /*1da0*/  IMAD.MOV R2, RZ, RZ, -R2 ;  /* 0x000000ffff027224 */ /* 0x000fe200078e0a02 */
[----:B-1----:R-:W-:-:S02]  /*1db0*/  LEA R0, R5, R0, 0x18 ;  /* 0x0000000005007211 */ /* 0x002fc400078ec0ff */
[C---:B---3--:R-:W-:Y:S01]  /*1dc0*/  LEA R5, R6.reuse, UR6, 0x2 ;  /* 0x0000000606057c11 */ /* 0x048fe2000f8e10ff */
[----:B------:R-:W-:-:S04]  /*1dd0*/  IMAD R3, R6, 0x4, R3 ;  /* 0x0000000406037824 */ /* 0x000fc800078e0203 */
[----:B------:R-:W-:Y:S01]  /*1de0*/  IMAD.IADD R5, R0, 0x1, R5 ;  /* 0x0000000100057824 */ /* 0x000fe200078e0205 */
[----:B------:R-:W-:-:S07]  /*1df0*/  IADD3 R4, PT, PT, R3, 0x80, R0 ;  /* 0x0000008003047810 */ /* 0x000fce0007ffe000 */
.L_x_523:
[----:B------:R-:W-:Y:S01]  /*1e00*/  ISETP.GE.AND P0, PT, R6, UR23, PT ;  /* 0x0000001706007c0c */ /* 0x000fe2000bf06270 */
        /* <DEDUP_REMOVED lines=18> */
[----:B------:R-:W-:Y:S05]  /*1f30*/  CALL.REL.NOINC `($__internal_3_$__cuda_sm3x_div_rn_noftz_f32_slowpath) ;  /* 0x0000000400407944 */ /* 0x000fea0003c00000 */
.L_x_522:
[----:B------:R-:W-:Y:S05]  /*1f40*/  BSYNC.RECONVERGENT B1 ;  /* 0x0000000000017941 */ /* 0x000fea0003800200 */
.L_x_521:
[----:B------:R-:W-:Y:S02]  /*1f50*/  IMAD.U32 R8, RZ, RZ, UR4 ;  /* 0x00000004ff087e24 */ /* 0x000fe4000f8e00ff */
[----:B------:R-:W-:Y:S02]  /*1f60*/  IMAD.U32 R9, RZ, RZ, UR5 ;  /* 0x00000005ff097e24 */ /* 0x000fe4000f8e00ff */
[----:B------:R-:W-:-:S05]  /*1f70*/  IMAD.WIDE R8, R6, 0x4, R8 ;  /* 0x0000000406087825 */ /* 0x000fca00078e0208 */
[----:B------:R1:W-:Y:S02]  /*1f80*/  STG.E desc[UR20][R8.64], R3 ;  /* 0x0000000308007986 */ /* 0x0003e4000c101914 */
.L_x_520:
[----:B------:R-:W-:Y:S05]  /*1f90*/  BSYNC.RECONVERGENT B0 ;  /* 0x0000000000007941 */ /* 0x000fea0003800200 */
.L_x_519:
[----:B------:R-:W-:Y:S01]  /*1fa0*/  IADD3 R4, PT, PT, R4, 0x200, RZ ;  /* 0x0000020004047810 */ /* 0x000fe20007ffe0ff */
[----:B------:R-:W-:Y:S02]  /*1fb0*/  VIADD R5, R5, 0x200 ;  /* 0x0000020005057836 */ /* 0x000fe40000000000 */
[----:B------:R-:W-:Y:S01]  /*1fc0*/  VIADD R6, R6, 0x80 ;  /* 0x0000008006067836 */ /* 0x000fe20000000000 */
[----:B------:R-:W-:Y:S06]  /*1fd0*/  @P2 BRA `(.L_x_523) ;  /* 0xfffffffc00882947 */ /* 0x000fec000383ffff */
[----:B------:R-:W-:Y:S05]  /*1fe0*/  EXIT ;  /* 0x000000000000794d */ /* 0x000fea0003800000 */
        .weak           $__internal_2_$__cuda_sm20_div_u64
        .type           $__internal_2_$__cuda_sm20_div_u64,@function
        .size           $__internal_2_$__cuda_sm20_div_u64,($__internal_3_$__cuda_sm3x_div_rn_noftz_f32_slowpath - $__internal_2_$__cuda_sm20_div_u64)
$__internal_2_$__cuda_sm20_div_u64:
[----:B------:R-:W-:Y:S02]  /*1ff0*/  IMAD.U32 R15, RZ, RZ, UR4 ;  /* 0x00000004ff0f7e24 */ /* 0x000fe4000f8e00ff */
[----:B------:R-:W-:-:S04]  /*2000*/  IMAD.MOV.U32 R14, RZ, RZ, R5 ;  /* 0x000000ffff0e7224 */ /* 0x000fc800078e0005 */
        /* <DEDUP_REMOVED lines=14> */
[----:B------:R-:W-:-:S04]  /*20f0*/  IMAD.HI.U32 R12, P1, R7, R17, R12 ;  /* 0x00000011070c7227 */ /* 0x000fc8000782000c */
[----:B------:R-:W-:Y:S01]  /*2100*/  IMAD.X R11, R11, 0x1, R7, P0 ;  /* 0x000000010b0b7824 */ /* 0x000fe200000e0607 */
[----:B------:R-:W-:-:S04]  /*2110*/  IADD3 R13, P2, PT, R15, R12, RZ ;  /* 0x0000000c0f0d7210 */ /* 0x000fc80007f5e0ff */
[----:B------:R-:W-:Y:S01]  /*2120*/  IADD3.X R11, PT, PT, RZ, RZ, R11, P2, P1 ;  /* 0x000000ffff0b7210 */ /* 0x000fe200017e240b */
[----:B------:R-:W-:-:S04]  /*2130*/  IMAD.WIDE.U32 R6, R13, R5, RZ ;  /* 0x000000050d067225 */ /* 0x000fc800078e00ff */
[----:B------:R-:W-:Y:S01]  /*2140*/  IMAD R12, R13, UR4, R7 ;  /* 0x000000040d0c7c24 */ /* 0x000fe2000f8e0207 */
[----:B------:R-:W-:-:S03]  /*2150*/  IADD3 R7, P0, PT, RZ, -R6, RZ ;  /* 0x80000006ff077210 */ /* 0x000fc60007f1e0ff */
[----:B------:R-:W-:Y:S02]  /*2160*/  IMAD R6, R11, R5, R12 ;  /* 0x000000050b067224 */ /* 0x000fe400078e020c */
[----:B------:R-:W-:-:S03]  /*2170*/  IMAD.HI.U32 R12, R13, R7, RZ ;  /* 0x000000070d0c7227 */ /* 0x000fc600078e00ff */
[----:B------:R-:W-:-:S05]  /*2180*/  IADD3.X R6, PT, PT, RZ, ~R6, RZ, P0, !PT ;  /* 0x80000006ff067210 */ /* 0x000fca00007fe4ff */
        /* <DEDUP_REMOVED lines=18> */
[C---:B------:R-:W-:Y:S01]  /*22b0*/  IMAD R7, R12.reuse, UR4, R7 ;  /* 0x000000040c077c24 */ /* 0x040fe2000f8e0207 */
[----:B------:R-:W-:Y:S02]  /*22c0*/  IADD3 R9, P2, PT, R12, 0x1, RZ ;  /* 0x000000010c097810 */ /* 0x000fe40007f5e0ff */
[-C--:B------:R-:W-:Y:S01]  /*22d0*/  ISETP.GE.U32.AND P0, PT, R16, R5.reuse, PT ;  /* 0x000000051000720c */ /* 0x080fe20003f06070 */
[----:B------:R-:W-:-:S04]  /*22e0*/  IMAD R7, R14, R5, R7 ;  /* 0x000000050e077224 */ /* 0x000fc800078e0207 */
[----:B------:R-:W-:Y:S01]  /*22f0*/  IMAD.X R11, R10, 0x1, ~R7, P1 ;  /* 0x000000010a0b7824 */ /* 0x000fe200008e0e07 */
[----:B------:R-:W-:Y:S01]  /*2300*/  IADD3 R6, P1, PT, -R5, R16, RZ ;  /* 0x0000001005067210 */ /* 0x000fe20007f3e1ff */
[----:B------:R-:W-:-:S03]  /*2310*/  IMAD.X R7, RZ, RZ, R14, P2 ;  /* 0x000000ffff077224 */ /* 0x000fc600010e060e */
[C---:B------:R-:W-:Y:S02]  /*2320*/  ISETP.GE.U32.AND.EX P0, PT, R11.reuse, UR4, PT, P0 ;  /* 0x000000040b007c0c */ /* 0x040fe4000bf06100 */
[----:B------:R-:W-:Y:S02]  /*2330*/  IADD3.X R10, PT, PT, R11, ~UR4, RZ, P1, !PT ;  /* 0x800000040b0a7c10 */ /* 0x000fe40008ffe4ff */
[----:B------:R-:W-:Y:S02]  /*2340*/  SEL R6, R6, R16, P0 ;  /* 0x0000001006067207 */ /* 0x000fe40000000000 */
[----:B------:R-:W-:Y:S02]  /*2350*/  SEL R9, R9, R12, P0 ;  /* 0x0000000c09097207 */ /* 0x000fe40000000000 */
[----:B------:R-:W-:Y:S02]  /*2360*/  SEL R10, R10, R11, P0 ;  /* 0x0000000b0a0a7207 */ /* 0x000fe40000000000 */
[----:B------:R-:W-:-:S02]  /*2370*/  SEL R14, R7, R14, P0 ;  /* 0x0000000e070e7207 */ /* 0x000fc40000000000 */
[----:B------:R-:W-:Y:S02]  /*2380*/  ISETP.GE.U32.AND P0, PT, R6, R5, PT ;  /* 0x000000050600720c */ /* 0x000fe40003f06070 */
[----:B------:R-:W-:Y:S02]  /*2390*/  IADD3 R6, P2, PT, R9, 0x1, RZ ;  /* 0x0000000109067810 */ /* 0x000fe40007f5e0ff */
[----:B------:R-:W-:Y:S02]  /*23a0*/  ISETP.GE.U32.AND.EX P0, PT, R10, UR4, PT, P0 ;  /* 0x000000040a007c0c */ /* 0x000fe4000bf06100 */
[----:B------:R-:W-:Y:S01]  /*23b0*/  ISETP.NE.U32.AND P1, PT, R5, RZ, PT ;  /* 0x000000ff0500720c */ /* 0x000fe20003f25070 */
[----:B------:R-:W-:Y:S01]  /*23c0*/  IMAD.X R7, RZ, RZ, R14, P2 ;  /* 0x000000ffff077224 */ /* 0x000fe200010e060e */
[----:B------:R-:W-:Y:S01]  /*23d0*/  SEL R6, R6, R9, P0 ;  /* 0x0000000906067207 */ /* 0x000fe20000000000 */
[----:B------:R-:W-:Y:S01]  /*23e0*/  IMAD.MOV.U32 R9, RZ, RZ, 0x0 ;  /* 0x00000000ff097424 */ /* 0x000fe200078e00ff */
[----:B------:R-:W-:-:S02]  /*23f0*/  ISETP.NE.AND.EX P1, PT, RZ, UR4, PT, P1 ;  /* 0x00000004ff007c0c */ /* 0x000fc4000bf25310 */
[----:B------:R-:W-:Y:S02]  /*2400*/  SEL R7, R7, R14, P0 ;  /* 0x0000000e07077207 */ /* 0x000fe40000000000 */
[----:B------:R-:W-:Y:S02]  /*2410*/  SEL R6, R6, 0xffffffff, P1 ;  /* 0xffffffff06067807 */ /* 0x000fe40000800000 */
[----:B------:R-:W-:Y:S01]  /*2420*/  SEL R7, R7, 0xffffffff, P1 ;  /* 0xffffffff07077807 */ /* 0x000fe20000800000 */
[----:B------:R-:W-:Y:S06]  /*2430*/  RET.REL.NODEC R8 `(_ZN3cub18CUB_300001_SM_10006detail9transform16transform_kernelINS2_10policy_hubILb0EN4cuda3std3__45tupleIJN6thrust24THRUST_300001_SM_1000_NS6detail15normal_iteratorINSA_10device_ptrIfEEEENSC_INSD_IiEEEEEEEE10policy1000EiNS7_7dividesIfEESF_JPfPiEEEvT0_iT1_T2_DpNS2_10kernel_argIT3_EE) ;  /* 0xffffffd808f07950 */ /* 0x000fec0003c3ffff */
        .weak           $__internal_3_$__cuda_sm3x_div_rn_noftz_f32_slowpath
        .type           $__internal_3_$__cuda_sm3x_div_rn_noftz_f32_slowpath,@function
        .size           $__internal_3_$__cuda_sm3x_div_rn_noftz_f32_slowpath,(.L_x_1537 - $__internal_3_$__cuda_sm3x_div_rn_noftz_f32_slowpath)
$__internal_3_$__cuda_sm3x_div_rn_noftz_f32_slowpath:
        /* <DEDUP_REMOVED lines=34> */
.L_x_525:
[----:B------:R-:W-:Y:S01]  /*2660*/  LEA R12, R11, 0xc0800000, 0x17 ;  /* 0xc08000000b0c7811 */ /* 0x000fe200078eb8ff */
[----:B------:R-:W-:Y:S04]  /*2670*/  BSSY.RECONVERGENT B3, `(.L_x_530) ;  /* 0x0000036000037945 */ /* 0x000fe80003800200 */
[----:B------:R-:W-:Y:S02]  /*2680*/  IMAD.IADD R13, R3, 0x1, -R12 ;  /* 0x00000001030d7824 */ /* 0x000fe400078e0a0c */
[----:B------:R-:W-:Y:S02]  /*2690*/  VIADD R12, R14, 0xffffff81 ;  /* 0xffffff810e0c7836 */ /* 0x000fe40000000000 */
[----:B------:R-:W1:Y:S01]  /*26a0*/  MUFU.RCP R3, R13 ;  /* 0x0000000d00037308 */ /* 0x000e620000001000 */
[----:B------:R-:W-:Y:S01]  /*26b0*/  FADD.FTZ R15, -R13, -RZ ;  /* 0x800000ff0d0f7221 */ /* 0x000fe20000010100 */
[C---:B------:R-:W-:Y:S01]  /*26c0*/  IMAD R0, R12.reuse, -0x800000, R0 ;  /* 0xff8000000c007824 */ /* 0x040fe200078e0200 */
[----:B------:R-:W-:-:S05]  /*26d0*/  IADD3 R12, PT, PT, R12, 0x7f, -R11 ;  /* 0x0000007f0c0c7810 */ /* 0x000fca0007ffe80b */
[----:B------:R-:W-:Y:S02]  /*26e0*/  IMAD.IADD R12, R12, 0x1, R9 ;  /* 0x000000010c0c7824 */ /* 0x000fe400078e0209 */
[----:B-1----:R-:W-:-:S04]  /*26f0*/  FFMA R14, R3, R15, 1 ;  /* 0x3f800000030e7423 */ /* 0x002fc8000000000f */
[----:B------:R-:W-:-:S04]  /*2700*/  FFMA R3, R3, R14, R3 ;  /* 0x0000000e03037223 */ /* 0x000fc80000000003 */
[----:B------:R-:W-:-:S04]  /*2710*/  FFMA R14, R0, R3, RZ ;  /* 0x00000003000e7223 */ /* 0x000fc800000000ff */
[----:B------:R-:W-:-:S04]  /*2720*/  FFMA R16, R15, R14, R0 ;  /* 0x0000000e0f107223 */ /* 0x000fc80000000000 */
[----:B------:R-:W-:-:S04]  /*2730*/  FFMA R16, R3, R16, R14 ;  /* 0x0000001003107223 */ /* 0x000fc8000000000e */
[----:B------:R-:W-:-:S04]  /*2740*/  FFMA R15, R15, R16, R0 ;  /* 0x000000100f0f7223 */ /* 0x000fc80000000000 */
[----:B------:R-:W-:-:S05]  /*2750*/  FFMA R0, R3, R15, R16 ;  /* 0x0000000f03007223 */ /* 0x000fca0000000010 */
[----:B------:R-:W-:-:S04]  /*2760*/  SHF.R.U32.HI R11, RZ, 0x17, R0 ;  /* 0x00000017ff0b7819 */ /* 0x000fc80000011600 */
[----:B------:R-:W-:-:S04]  /*2770*/  LOP3.LUT R11, R11, 0xff, RZ, 0xc0, !PT ;  /* 0x000000ff0b0b7812 */ /* 0x000fc800078ec0ff */
[----:B------:R-:W-:-:S05]  /*2780*/  IADD3 R13, PT, PT, R11, R12, RZ ;  /* 0x0000000c0b0d7210 */ /* 0x000fca0007ffe0ff */
        /* <DEDUP_REMOVED lines=11> */
[----:B------:R-:W-:Y:S02]  /*2840*/  VIADD R14, R13, 0x20 ;  /* 0x000000200d0e7836 */ /* 0x000fe40000000000 */
[-CC-:B------:R-:W-:Y:S01]  /*2850*/  FFMA.RM R12, R3, R15.reuse, R16.reuse ;  /* 0x0000000f030c7223 */ /* 0x180fe20000004010 */
[----:B------:R-:W-:Y:S02]  /*2860*/  ISETP.NE.AND P3, PT, R13, RZ, PT ;  /* 0x000000ff0d00720c */ /* 0x000fe40003f65270 */
[----:B------:R-:W-:Y:S01]  /*2870*/  LOP3.LUT R11, R9, 0x7fffff, RZ, 0xc0, !PT ;  /* 0x007fffff090b7812 */ /* 0x000fe200078ec0ff */
[----:B------:R-:W-:Y:S01]  /*2880*/  FFMA.RP R9, R3, R15, R16 ;  /* 0x0000000f03097223 */ /* 0x000fe20000008010 */
[----:B------:R-:W-:Y:S01]  /*2890*/  IMAD.MOV R3, RZ, RZ, -R13 ;  /* 0x000000ffff037224 */ /* 0x000fe200078e0a0d */
[----:B------:R-:W-:Y:S02]  /*28a0*/  ISETP.NE.AND P1, PT, R13, RZ, PT ;  /* 0x000000ff0d00720c */ /* 0x000fe40003f25270 */
[----:B------:R-:W-:-:S02]  /*28b0*/  LOP3.LUT R11, R11, 0x800000, RZ, 0xfc, !PT ;  /* 0x008000000b0b7812 */ /* 0x000fc400078efcff */
        /* <DEDUP_REMOVED lines=13> */
.L_x_532:
[----:B------:R-:W-:-:S04]  /*2990*/  LOP3.LUT R0, R0, 0x80000000, RZ, 0xc0, !PT ;  /* 0x8000000000007812 */ /* 0x000fc800078ec0ff */
[----:B------:R-:W-:Y:S01]  /*29a0*/  LOP3.LUT R0, R0, 0x7f800000, RZ, 0xfc, !PT ;  /* 0x7f80000000007812 */ /* 0x000fe200078efcff */
[----:B------:R-:W-:Y:S06]  /*29b0*/  BRA `(.L_x_533) ;  /* 0x0000000000047947 */ /* 0x000fec0003800000 */
.L_x_531:
[----:B------:R-:W-:-:S07]  /*29c0*/  IMAD R0, R12, 0x800000, R0 ;  /* 0x008000000c007824 */ /* 0x000fce00078e0200 */
.L_x_533:
[----:B------:R-:W-:Y:S05]  /*29d0*/  BSYNC.RECONVERGENT B3 ;  /* 0x0000000000037941 */ /* 0x000fea0003800200 */
.L_x_530:
[----:B------:R-:W-:Y:S05]  /*29e0*/  BRA `(.L_x_534) ;  /* 0x0000000000207947 */ /* 0x000fea0003800000 */
.L_x_529:
[----:B------:R-:W-:-:S04]  /*29f0*/  LOP3.LUT R0, R3, 0x80000000, R0, 0x48, !PT ;  /* 0x8000000003007812 */ /* 0x000fc800078e4800 */
[----:B------:R-:W-:Y:S01]  /*2a00*/  LOP3.LUT R0, R0, 0x7f800000, RZ, 0xfc, !PT ;  /* 0x7f80000000007812 */ /* 0x000fe200078efcff */
[----:B------:R-:W-:Y:S06]  /*2a10*/  BRA `(.L_x_534) ;  /* 0x0000000000147947 */ /* 0x000fec0003800000 */
.L_x_528:
[----:B------:R-:W-:Y:S01]  /*2a20*/  LOP3.LUT R0, R3, 0x80000000, R0, 0x48, !PT ;  /* 0x8000000003007812 */ /* 0x000fe200078e4800 */
[----:B------:R-:W-:Y:S06]  /*2a30*/  BRA `(.L_x_534) ;  /* 0x00000000000c7947 */ /* 0x000fec0003800000 */
.L_x_527:
[----:B------:R-:W1:Y:S01]  /*2a40*/  MUFU.RSQ R0, -QNAN ;  /* 0xffc0000000007908 */ /* 0x000e620000001400 */
[----:B------:R-:W-:Y:S05]  /*2a50*/  BRA `(.L_x_534) ;  /* 0x0000000000047947 */ /* 0x000fea0003800000 */
.L_x_526:
[----:B------:R-:W-:-:S07]  /*2a60*/  FADD.FTZ R0, R0, R3 ;  /* 0x0000000300007221 */ /* 0x000fce0000010000 */
.L_x_534:
[----:B------:R-:W-:Y:S05]  /*2a70*/  BSYNC.RECONVERGENT B2 ;  /* 0x0000000000027941 */ /* 0x000fea0003800200 */
.L_x_524:
[----:B------:R-:W-:Y:S02]  /*2a80*/  IMAD.MOV.U32 R11, RZ, RZ, 0x0 ;  /* 0x00000000ff0b7424 */ /* 0x000fe400078e00ff */
[----:B-1----:R-:W-:Y:S02]  /*2a90*/  IMAD.MOV.U32 R3, RZ, RZ, R0 ;  /* 0x000000ffff037224 */ /* 0x002fe400078e0000 */
[----:B------:R-:W-:Y:S05]  /*2aa0*/  RET.REL.NODEC R10 `(_ZN3cub18CUB_300001_SM_10006detail9transform16transform_kernelINS2_10policy_hubILb0EN4cuda3std3__45tupleIJN6thrust24THRUST_300001_SM_1000_NS6detail15normal_iteratorINSA_10device_ptrIfEEEENSC_INSD_IiEEEEEEEE10policy1000EiNS7_7dividesIfEESF_JPfPiEEEvT0_iT1_T2_DpNS2_10kernel_argIT3_EE) ;  /* 0xffffffd40a547950 */ /* 0x000fea0003c3ffff */
.L_x_535:
        /* <DEDUP_REMOVED lines=13> */
.L_x_1537:


//--------------------- .text._ZN3cub18CUB_300001_SM_10006detail9transform16transform_kernelINS2_10policy_hubILb0EN4cuda3std3__45tupleIJN6thrust24THRUST_300001_SM_1000_NS6detail15normal_iteratorINSA_10device_ptrIjEEEESF_EEEE10policy1000ElNS7_5minusIjEENSC_INSD_IiEEEEJPjSN_EEEvT0_iT1_T2_DpNS2_10kernel_argIT3_EE --------------------------
	.section	.text._ZN3cub18CUB_300001_SM_10006detail9transform16transform_kernelINS2_10policy_hubILb0EN4cuda3std3__45tupleIJN6thrust24THRUST_300001_SM_1000_NS6detail15normal_iteratorINSA_10device_ptrIjEEEESF_EEEE10policy1000ElNS7_5minusIjEENSC_INSD_IiEEEEJPjSN_EEEvT0_iT1_T2_DpNS2_10kernel_argIT3_EE,"ax",@progbits
	.align	128
        .global         _ZN3cub18CUB_300001_SM_10006detail9transform16transform_kernelINS2_10policy_hubILb0EN4cuda3std3__45tupleIJN6thrust24THRUST_300001_SM_1000_NS6detail15normal_iteratorINSA_10device_ptrIjEEEESF_EEEE10policy1000ElNS7_5minusIjEENSC_INSD_IiEEEEJPjSN_EEEvT0_iT1_T2_DpNS2_10kernel_argIT3_EE
        .type           _ZN3cub18CUB_300001_SM_10006detail9transform16transform_kernelINS2_10policy_hubILb0EN4cuda3std3__45tupleIJN6thrust24THRUST_300001_SM_1000_NS6detail15normal_iteratorINSA_10device_ptrIjEEEESF_EEEE10policy1000ElNS7_5minusIjEENSC_INSD_IiEEEEJPjSN_EEEvT0_iT1_T2_DpNS2_10kernel_argIT3_EE,@function
        .size           _ZN3cub18CUB_300001_SM_10006detail9transform16transform_kernelINS2_10policy_hubILb0EN4cuda3std3__45tupleIJN6thrust24THRUST_300001_SM_1000_NS6detail15normal_iteratorINSA_10device_ptrIjEEEESF_EEEE10policy1000ElNS7_5minusIjEENSC_INSD_IiEEEEJPjSN_EEEvT0_iT1_T2_DpNS2_10kernel_argIT3_EE,(.L_x_1538 - _ZN3cub18CUB_300001_SM_10006detail9transform16transform_kernelINS2_10policy_hubILb0EN4cuda3std3__45tupleIJN6thrust24THRUST_300001_SM_1000_NS6detail15normal_iteratorINSA_10device_ptrIjEEEESF_EEEE10policy1000ElNS7_5minusIjEENSC_INSD_IiEEEEJPjSN_EEEvT0_iT1_T2_DpNS2_10kernel_argIT3_EE)
        .other          _ZN3cub18CUB_300001_SM_10006detail9transform16transform_kernelINS2_10policy_hubILb0EN4cuda3std3__45tupleIJN6thrust24THRUST_300001_SM_1000_NS6detail15normal_iteratorINSA_10device_ptrIjEEEESF_EEEE10policy1000ElNS7_5minusIjEENSC_INSD_IiEEEEJPjSN_EEEvT0_iT1_T2_DpNS2_10kernel_argIT3_EE,@"STO_CUDA_ENTRY STV_DEFAULT"
_ZN3cub18CUB_300001_SM_10006detail9transform16transform_kernelINS2_10policy_hubILb0EN4cuda3std3__45tupleIJN6thrust24THRUST_300001_SM_1000_NS6detail15normal_iteratorINSA_10device_ptrIjEEEESF_EEEE10policy1000ElNS7_5minusIjEENSC_INSD_IiEEEEJPjSN_EEEvT0_iT1_T2_DpNS2_10kernel_argIT3_EE:
.text._ZN3cub18CUB_300001_SM_10006detail9transform16transform_kernelINS2_10policy_hubILb0EN4cuda3std3__45tupleIJN6thrust24THRUST_300001_SM_1000_NS6detail15normal_iteratorINSA_10device_ptrIjEEEESF_EEEE10policy1000ElNS7_5minusIjEENSC_INSD_IiEEEEJPjSN_EEEvT0_iT1_T2_DpNS2_10kernel_argIT3_EE:
        /* <DEDUP_REMOVED lines=68> */
.L_x_538:
[----:B-1----:R-:W-:Y:S05]  /*0440*/  BSYNC.RECONVERGENT B0 ;  /* 0x0000000000007941 */ /* 0x002fea0003800200 */
.L_x_537:
[----:B------:R-:W1:Y:S08]  /*0450*/  S2UR UR5, SR_CgaCtaId ;  /* 0x00000000000579c3 */ /* 0x000e700000008800 */
[----:B------:R-:W-:Y:S01]  /*0460*/  BAR.SYNC.DEFER_BLOCKING 0x0 ;  /* 0x0000000000007b1d */ /* 0x000fe20000010000 */
[----:B------:R-:W-:-:S05]  /*0470*/  SHF.L.U32 R2, RZ, 0x1f, RZ ;  /* 0x0000001fff027819 */ /* 0x000fca00000006ff */
[----:B------:R-:W-:Y:S02]  /*0480*/  UMOV UR4, 0x400 ;  /* 0x0000040000047882 */ /* 0x000fe40000000000 */
[----:B-1----:R-:W-:-:S12]  /*0490*/  ULEA UR4, UR5, UR4, 0x18 ;  /* 0x0000000405047291 */ /* 0x002fd8000f8ec0ff */
.L_x_539:
[----:B------:R-:W1:Y:S02]  /*04a0*/  SYNCS.PHASECHK.TRANS64.TRYWAIT P0, [UR4], R2 ;  /* 0x00000002ff0075a7 */ /* 0x000e640008001104 */
[----:B-1----:R-:W-:Y:S05]  /*04b0*/  @!P0 BRA `(.L_x_539) ;  /* 0xfffffffc00f88947 */ /* 0x002fea000383ffff */
[----:B------:R-:W-:Y:S05]  /*04c0*/  BRA `(.L_x_540) ;  /* 0x0000001400407947 */ /* 0x000fea0003800000 */
.L_x_536:
        /* <DEDUP_REMOVED lines=51> */
[----:B------:R-:W-:Y:S02]  /*0800*/  @P1 IADD3 R10, PT, PT, R10, 0x1, RZ ;  /* 0x000000010a0a1810 */ /* 0x000fe40007ffe0ff */
[----:B------:R-:W-:Y:S01]  /*0810*/  @!P2 LOP3.LUT R10, RZ, R8, RZ, 0x33, !PT ;  /* 0x00000008ff0aa212 */ /* 0x000fe200078e33ff */
[----:B------:R-:W-:Y:S06]  /*0820*/  BRA `(.L_x_545) ;  /* 0x00000000000c7947 */ /* 0x000fec0003800000 */
.L_x_544:
[----:B------:R-:W-:Y:S01]  /*0830*/  IMAD.MOV.U32 R9, RZ, RZ, R14 ;  /* 0x000000ffff097224 */ /* 0x000fe200078e000e */
[----:B------:R-:W-:-:S07]  /*0840*/  MOV R14, 0x860 ;  /* 0x00000860000e7802 */ /* 0x000fce0000000f00 */
[----:B------:R-:W-:Y:S05]  /*0850*/  CALL.REL.NOINC `($__internal_4_$__cuda_sm20_div_u64) ;  /* 0x0000001400707944 */ /* 0x000fea0003c00000 */
.L_x_545:
[----:B------:R-:W-:Y:S05]  /*0860*/  BSYNC.RECONVERGENT B1 ;  /* 0x0000000000017941 */ /* 0x000fea0003800200 */
.L_x_543:
        /* <DEDUP_REMOVED lines=16> */
[----:B------:R-:W-:Y:S01]  /*0970*/  MOV R29, R3 ;  /* 0x00000003001d7202 */ /* 0x000fe20000000f00 */
[----:B------:R-:W-:Y:S01]  /*0980*/  IMAD.U32 R14, RZ, RZ, UR20 ;  /* 0x00000014ff0e7e24 */ /* 0x000fe2000f8e00ff */
[----:B------:R-:W-:Y:S01]  /*0990*/  UMOV UR5, 0x400 ;  /* 0x0000040000057882 */ /* 0x000fe20000000000 */
[----:B------:R-:W-:Y:S01]  /*09a0*/  IMAD.U32 R15, RZ, RZ, UR21 ;  /* 0x00000015ff0f7e24 */ /* 0x000fe2000f8e00ff */
[----:B------:R-:W-:Y:S01]  /*09b0*/  SHF.L.U64.HI R15, R3, 0x2, R6 ;  /* 0x00000002030f7819 */ /* 0x000fe20000010206 */
[----:B------:R-:W-:Y:S01]  /*09c0*/  IMAD.U32 R12, RZ, RZ, UR6 ;  /* 0x00000006ff0c7e24 */ /* 0x000fe2000f8e00ff */
[----:B------:R-:W-:Y:S01]  /*09d0*/  LEA R10, P1, R14, R7, 0x2 ;  /* 0x000000070e0a7211 */ /* 0x000fe200078210ff */
[----:B------:R-:W-:Y:S01]  /*09e0*/  VIADD R9, R9, 0x1 ;  /* 0x0000000109097836 */ /* 0x000fe20000000000 */
[----:B------:R-:W-:Y:S01]  /*09f0*/  UIADD3 UR5, UPT, UPT, UR5, 0x80, URZ ;  /* 0x0000008005057890 */ /* 0x000fe2000fffe0ff */
[----:B------:R-:W-:Y:S01]  /*0a00*/  IMAD R7, R2, UR10, RZ ;  /* 0x0000000a02077c24 */ /* 0x000fe2000f8e02ff */
[----:B------:R-:W-:-:S02]  /*0a10*/  LEA.HI.X R14, R14, R15, R12, 0x2, P1 ;  /* 0x0000000f0e0e7211 */ /* 0x000fc400008f140c */
        /* <DEDUP_REMOVED lines=10> */
.L_x_548:
        /* <DEDUP_REMOVED lines=16> */
.L_x_547:
[----:B------:R-:W-:Y:S05]  /*0bc0*/  BSYNC.RECONVERGENT B1 ;  /* 0x0000000000017941 */ /* 0x000fea0003800200 */
.L_x_546:
[----:B------:R-:W-:Y:S05]  /*0bd0*/  @!P0 BRA `(.L_x_542) ;  /* 0x0000000000f08947 */ /* 0x000fea0003800000 */
[----:B------:R-:W1:Y:S01]  /*0be0*/  S2UR UR8, SR_CgaCtaId ;  /* 0x00000000000879c3 */ /* 0x000e620000008800 */
[----:B------:R-:W2:Y:S01]  /*0bf0*/  LDCU.64 UR12, c[0x0][0x398] ;  /* 0x00007300ff0c77ac */ /* 0x000ea20008000a00 */
[C---:B------:R-:W-:Y:S01]  /*0c00*/  IMAD.SHL.U32 R9, R29.reuse, 0x4, RZ ;  /* 0x000000041d097824 */ /* 0x040fe200078e00ff */
[----:B------:R-:W-:Y:S01]  /*0c10*/  MOV R14, UR20 ;  /* 0x00000014000e7c02 */ /* 0x000fe20008000f00 */
[----:B------:R-:W-:Y:S01]  /*0c20*/  IMAD.U32 R15, RZ, RZ, UR21 ;  /* 0x00000015ff0f7e24 */ /* 0x000fe2000f8e00ff */
[C---:B------:R-:W-:Y:S01]  /*0c30*/  SHF.L.U64.HI R15, R29.reuse, 0x2, R10 ;  /* 0x000000021d0f7819 */ /* 0x040fe2000001020a */
[----:B------:R-:W-:Y:S01]  /*0c40*/  IMAD.U32 R12, RZ, RZ, UR6 ;  /* 0x00000006ff0c7e24 */ /* 0x000fe2000f8e00ff */
[----:B------:R-:W-:Y:S01]  /*0c50*/  LEA R9, P0, R14, R9, 0x2 ;  /* 0x000000090e097211 */ /* 0x000fe200078010ff */
[----:B------:R-:W-:Y:S01]  /*0c60*/  UMOV UR7, 0x400 ;  /* 0x0000040000077882 */ /* 0x000fe20000000000 */
[----:B------:R-:W-:Y:S01]  /*0c70*/  IMAD.SHL.U32 R18, R8, 0x4, RZ ;  /* 0x0000000408127824 */ /* 0x000fe200078e00ff */
[----:B------:R-:W-:Y:S01]  /*0c80*/  UIADD3 UR7, UPT, UPT, UR7, 0x80, URZ ;  /* 0x0000008007077890 */ /* 0x000fe2000fffe0ff */
[----:B------:R-:W-:Y:S01]  /*0c90*/  LEA.HI.X R12, R14, R15, R12, 0x2, P0 ;  /* 0x0000000f0e0c7211 */ /* 0x000fe200000f140c */
[----:B------:R-:W-:Y:S01]  /*0ca0*/  IMAD R24, R2, UR10, RZ ;  /* 0x0000000a02187c24 */ /* 0x000fe2000f8e02ff */
[----:B------:R-:W-:Y:S01]  /*0cb0*/  IADD3 R14, P0, PT, R29, UR20, RZ ;  /* 0x000000141d0e7c10 */ /* 0x000fe2000ff1e0ff */
[----:B------:R-:W-:Y:S01]  /*0cc0*/  UMOV UR5, URZ ;  /* 0x000000ff00057c82 */ /* 0x000fe20008000000 */
[----:B------:R-:W-:Y:S01]  /*0cd0*/  SHF.R.U32.HI R19, RZ, 0x1e, R8 ;  /* 0x0000001eff137819 */ /* 0x000fe20000011608 */
[----:B------:R-:W-:Y:S01]  /*0ce0*/  IMAD R24, R24, UR9, RZ ;  /* 0x0000000918187c24 */ /* 0x000fe2000f8e02ff */
[----:B------:R-:W-:-:S02]  /*0cf0*/  IADD3.X R15, PT, PT, R10, UR6, RZ, P0, !PT ;  /* 0x000000060a0f7c10 */ /* 0x000fc400087fe4ff */
[----:B--2---:R-:W-:Y:S02]  /*0d00*/  IADD3 R7, P1, PT, R13, UR12, RZ ;  /* 0x0000000c0d077c10 */ /* 0x004fe4000ff3e0ff */
[C---:B------:R-:W-:Y:S01]  /*0d10*/  SHF.L.U64.HI R15, R14.reuse, 0x2, R15 ;  /* 0x000000020e0f7819 */ /* 0x040fe2000001020f */
[----:B------:R-:W-:Y:S01]  /*0d20*/  IMAD.SHL.U32 R14, R14, 0x4, RZ ;  /* 0x000000040e0e7824 */ /* 0x000fe200078e00ff */
[----:B------:R-:W-:Y:S01]  /*0d30*/  IADD3.X R11, PT, PT, R11, UR13, RZ, P1, !PT ;  /* 0x0000000d0b0b7c10 */ /* 0x000fe20008ffe4ff */
[----:B-1----:R-:W-:Y:S01]  /*0d40*/  ULEA UR7, UR8, UR7, 0x18 ;  /* 0x0000000708077291 */ /* 0x002fe2000f8ec0ff */
[-C--:B------:R-:W-:Y:S01]  /*0d50*/  IADD3 R22, P1, PT, R18, R9.reuse, RZ ;  /* 0x0000000912167210 */ /* 0x080fe20007f3e0ff */
[C---:B------:R-:W-:Y:S01]  /*0d60*/  IMAD.WIDE.U32 R14, R8.reuse, 0xc, R14 ;  /* 0x0000000c080e7825 */ /* 0x040fe200078e000e */
[----:B------:R-:W-:-:S03]  /*0d70*/  LEA R20, P0, R8, R9, 0x3 ;  /* 0x0000000908147211 */ /* 0x000fc600078018ff */
[----:B------:R-:W-:Y:S01]  /*0d80*/  VIADD R16, R13, UR7 ;  /* 0x000000070d107c36 */ /* 0x000fe20008000000 */
[----:B------:R-:W-:Y:S01]  /*0d90*/  LEA.HI.X R26, R8, R12, RZ, 0x3, P0 ;  /* 0x0000000c081a7211 */ /* 0x000fe200000f1cff */
[----:B------:R-:W-:Y:S02]  /*0da0*/  IMAD.X R28, R19, 0x1, R12, P1 ;  /* 0x00000001131c7824 */ /* 0x000fe400008e060c */
[----:B------:R-:W-:Y:S02]  /*0db0*/  IMAD R13, R29, 0x4, R16 ;  /* 0x000000041d0d7824 */ /* 0x000fe400078e0210 */
[----:B------:R-:W-:Y:S02]  /*0dc0*/  VIADD R23, R15, UR5 ;  /* 0x000000050f177c36 */ /* 0x000fe40008000000 */
[C-C-:B------:R-:W-:Y:S02]  /*0dd0*/  IMAD R21, R24.reuse, 0x4, R13.reuse ;  /* 0x0000000418157824 */ /* 0x140fe400078e020d */
[----:B------:R-:W-:-:S02]  /*0de0*/  IMAD R25, R24, 0x8, R13 ;  /* 0x0000000818197824 */ /* 0x000fc400078e020d */
[----:B------:R-:W-:-:S07]  /*0df0*/  IMAD R27, R24, 0xc, R13 ;  /* 0x0000000c181b7824 */ /* 0x000fce00078e020d */
.L_x_549:
[----:B------:R-:W-:-:S04]  /*0e00*/  IADD3 R16, P0, PT, R7, R9, RZ ;  /* 0x0000000907107210 */ /* 0x000fc80007f1e0ff */
[----:B------:R-:W-:-:S05]  /*0e10*/  IADD3.X R17, PT, PT, R11, R12, RZ, P0, !PT ;  /* 0x0000000c0b117210 */ /* 0x000fca00007fe4ff */
        /* <DEDUP_REMOVED lines=24> */
.L_x_542:
[----:B------:R-:W-:Y:S05]  /*0fa0*/  BSYNC.RECONVERGENT B0 ;  /* 0x0000000000007941 */ /* 0x000fea0003800200 */
.L_x_541:
        /* <DEDUP_REMOVED lines=39> */
.L_x_553:
[----:B------:R-:W-:Y:S01]  /*1220*/  IMAD.MOV.U32 R9, RZ, RZ, R12 ;  /* 0x000000ffff097224 */ /* 0x000fe200078e000c */
[----:B------:R-:W-:-:S07]  /*1230*/  MOV R14, 0x1250 ;  /* 0x00001250000e7802 */ /* 0x000fce0000000f00 */
[----:B------:R-:W-:Y:S05]  /*1240*/  CALL.REL.NOINC `($__internal_4_$__cuda_sm20_div_u64) ;  /* 0x0000000800f47944 */ /* 0x000fea0003c00000 */
.L_x_554:
[----:B------:R-:W-:Y:S05]  /*1250*/  BSYNC.RECONVERGENT B1 ;  /* 0x0000000000017941 */ /* 0x000fea0003800200 */
.L_x_552:
        /* <DEDUP_REMOVED lines=13> */
[----:B------:R-:W-:Y:S01]  /*1330*/  IMAD.U32 R10, RZ, RZ, UR20 ;  /* 0x00000014ff0a7e24 */ /* 0x000fe2000f8e00ff */
[----:B------:R-:W-:Y:S01]  /*1340*/  SHF.L.U32 R15, R3, 0x2, RZ ;  /* 0x00000002030f7819 */ /* 0x000fe200000006ff */
[----:B------:R-:W-:Y:S01]  /*1350*/  VIADD R9, R7, 0x1 ;  /* 0x0000000107097836 */ /* 0x000fe20000000000 */
[----:B------:R-:W-:Y:S01]  /*1360*/  UMOV UR5, 0x400 ;  /* 0x0000040000057882 */ /* 0x000fe20000000000 */
[----:B------:R-:W-:Y:S01]  /*1370*/  IMAD.U32 R16, RZ, RZ, UR6 ;  /* 0x00000006ff107e24 */ /* 0x000fe2000f8e00ff */
[----:B------:R-:W-:Y:S01]  /*1380*/  UIADD3 UR5, UPT, UPT, UR5, 0x80, URZ ;  /* 0x0000008005057890 */ /* 0x000fe2000fffe0ff */
[----:B------:R-:W3:Y:S01]  /*1390*/  LDC R14, c[0x0][0x388] ;  /* 0x0000e200ff0e7b82 */ /* 0x000ee20000000800 */
        /* <DEDUP_REMOVED lines=8> */
[----:B--2---:R-:W-:-:S04]  /*1420*/  IADD3 R15, P1, P2, R15, UR12, R12 ;  /* 0x0000000c0f0f7c10 */ /* 0x004fc8000fa3e00c */
[----:B------:R-:W-:Y:S01]  /*1430*/  IADD3.X R16, PT, PT, R16, UR13, R13, P1, P2 ;  /* 0x0000000d10107c10 */ /* 0x000fe20008fe440d */
[----:B-1----:R-:W-:-:S06]  /*1440*/  ULEA UR5, UR7, UR5, 0x18 ;  /* 0x0000000507057291 */ /* 0x002fcc000f8ec0ff */
[----:B------:R-:W-:-:S04]  /*1450*/  VIADD R7, R12, UR5 ;  /* 0x000000050c077c36 */ /* 0x000fc80008000000 */
[----:B---3--:R-:W-:Y:S02]  /*1460*/  IMAD R10, R14, 0x200, R7 ;  /* 0x000002000e0a7824 */ /* 0x008fe400078e0207 */
[----:B------:R-:W-:Y:S02]  /*1470*/  IMAD.X R14, RZ, RZ, -0x1, P3 ;  /* 0xffffffffff0e7424 */ /* 0x000fe400018e06ff */
[----:B------:R-:W-:-:S07]  /*1480*/  IMAD R7, R3, 0x4, R10 ;  /* 0x0000000403077824 */ /* 0x000fce00078e020a */
.L_x_557:
[----:B------:R-:W-:Y:S01]  /*1490*/  IADD3 R9, P1, PT, R9, 0x1, RZ ;  /* 0x0000000109097810 */ /* 0x000fe20007f3e0ff */
[----:B------:R-:W-:Y:S01]  /*14a0*/  IMAD.MOV.U32 R10, RZ, RZ, R15 ;  /* 0x000000ffff0a7224 */ /* 0x000fe200078e000f */
[C---:B------:R-:W-:Y:S01]  /*14b0*/  IADD3 R3, P2, PT, R8.reuse, R3, RZ ;  /* 0x0000000308037210 */ /* 0x040fe20007f5e0ff */
[----:B------:R-:W-:Y:S01]  /*14c0*/  IMAD.MOV.U32 R11, RZ, RZ, R16 ;  /* 0x000000ffff0b7224 */ /* 0x000fe200078e0010 */
[----:B------:R-:W-:Y:S01]  /*14d0*/  LEA R15, P3, R8, R15, 0x2 ;  /* 0x0000000f080f7211 */ /* 0x000fe200078610ff */
[----:B------:R-:W-:Y:S01]  /*14e0*/  IMAD.X R14, RZ, RZ, R14, P1 ;  /* 0x000000ffff0e7224 */ /* 0x000fe200008e060e */
[----:B------:R-:W-:Y:S02]  /*14f0*/  ISETP.NE.U32.AND P1, PT, R9, RZ, PT ;  /* 0x000000ff0900720c */ /* 0x000fe40003f25070 */
[----:B------:R-:W-:Y:S01]  /*1500*/  @!PT LDS RZ, [RZ] ;  /* 0x00000000fffff984 */ /* 0x000fe20000000800 */
[----:B------:R-:W-:Y:S01]  /*1510*/  @!PT LDS RZ, [RZ] ;  /* 0x00000000fffff984 */ /* 0x000fe20000000800 */
[----:B------:R-:W-:Y:S01]  /*1520*/  @!PT LDS RZ, [RZ] ;  /* 0x00000000fffff984 */ /* 0x000fe20000000800 */
[----:B------:R1:W-:Y:S01]  /*1530*/  LDGSTS.E [R7+0x80], desc[UR22][R10.64] ;  /* 0x000800000a077fae */ /* 0x0003e2000b9a1016 */
[----:B------:R-:W-:Y:S02]  /*1540*/  IADD3.X R6, PT, PT, RZ, R6, RZ, P2, !PT ;  /* 0x00000006ff067210 */ /* 0x000fe400017fe4ff */
[----:B------:R-:W-:-:S02]  /*1550*/  ISETP.NE.AND.EX P1, PT, R14, RZ, PT, P1 ;  /* 0x000000ff0e00720c */ /* 0x000fc40003f25310 */
[----:B------:R-:W-:Y:S01]  /*1560*/  LEA.HI.X R16, R8, R16, RZ, 0x2, P3 ;  /* 0x0000001008107211 */ /* 0x000fe200018f14ff */
[----:B-1----:R-:W-:-:S10]  /*1570*/  IMAD R7, R18, 0x4, R7 ;  /* 0x0000000412077824 */ /* 0x002fd400078e0207 */
[----:B------:R-:W-:Y:S05]  /*1580*/  @P1 BRA `(.L_x_557) ;  /* 0xfffffffc00c01947 */ /* 0x000fea000383ffff */
.L_x_556:
[----:B------:R-:W-:Y:S05]  /*1590*/  BSYNC.RECONVERGENT B1 ;  /* 0x0000000000017941 */ /* 0x000fea0003800200 */
.L_x_555:
        /* <DEDUP_REMOVED lines=30> */
[----:B------:R-:W-:Y:S01]  /*1780*/  IMAD.SHL.U32 R14, R14, 0x4, RZ ;  /* 0x000000040e0e7824 */ /* 0x000fe200078e00ff */
[----:B------:R-:W-:Y:S01]  /*1790*/  IADD3.X R26, PT, PT, R13, R10, RZ, P0, !PT ;  /* 0x0000000a0d1a7210 */ /* 0x000fe200007fe4ff */
[----:B------:R-:W-:Y:S02]  /*17a0*/  IMAD R24, R21, 0x4, R2 ;  /* 0x0000000415187824 */ /* 0x000fe400078e0202 */
[----:B------:R-:W-:-:S04]  /*17b0*/  IMAD.WIDE.U32 R14, R8, 0xc, R14 ;  /* 0x0000000c080e7825 */ /* 0x000fc800078e000e */
[----:B------:R-:W-:Y:S02]  /*17c0*/  VIADD R23, R15, UR5 ;  /* 0x000000050f177c36 */ /* 0x000fe40008000000 */
[C-C-:B------:R-:W-:Y:S02]  /*17d0*/  IMAD R25, R21.reuse, 0x8, R2.reuse ;  /* 0x0000000815197824 */ /* 0x140fe400078e0202 */
[----:B------:R-:W-:-:S07]  /*17e0*/  IMAD R27, R21, 0xc, R2 ;  /* 0x0000000c151b7824 */ /* 0x000fce00078e0202 */
.L_x_558:
        /* <DEDUP_REMOVED lines=22> */
[----:B------:R-:W-:Y:S02]  /*1950*/  ISETP.GE.U32.AND.EX P0, PT, R6, R5, PT, P0 ;  /* 0x000000050600720c */ /* 0x000fe40003f06100 */
[C---:B-1----:R-:W-:Y:S01]  /*1960*/  LEA R25, R21.reuse, R25, 0x4 ;  /* 0x0000001915197211 */ /* 0x042fe200078e20ff */
[----:B--2---:R-:W-:-:S10]  /*1970*/  IMAD R27, R21, 0x10, R27 ;  /* 0x00000010151b7824 */ /* 0x004fd400078e021b */
[----:B------:R-:W-:Y:S05]  /*1980*/  @!P0 BRA `(.L_x_558) ;  /* 0xfffffffc00988947 */ /* 0x000fea000383ffff */
.L_x_551:
[----:B------:R-:W-:Y:S05]  /*1990*/  BSYNC.RECONVERGENT B0 ;  /* 0x0000000000007941 */ /* 0x000fea0003800200 */
.L_x_550:
[----:B------:R-:W0:Y:S01]  /*19a0*/  LDGDEPBAR ;  /* 0x00000000000079af */ /* 0x000e220000000000 */
[----:B------:R-:W-:-:S04]  /*19b0*/  DEPBAR.LE SB0, 0x0 ;  /* 0x000080000000791a */ /* 0x000fc80000000000 */
[----:B------:R-:W-:Y:S06]  /*19c0*/  BAR.SYNC.DEFER_BLOCKING 0x0 ;  /* 0x0000000000007b1d */ /* 0x000fec0000010000 */
.L_x_540:
        /* <DEDUP_REMOVED lines=21> */
.L_x_560:
[----:B------:R-:W-:Y:S01]  /*1b20*/  ISETP.GE.AND P0, PT, R5, R0, PT ;  /* 0x000000000500720c */ /* 0x000fe20003f06270 */
[----:B------:R-:W-:Y:S02]  /*1b30*/  IMAD.U32 R2, RZ, RZ, UR4 ;  /* 0x00000004ff027e24 */ /* 0x000fe4000f8e00ff */
[----:B------:R-:W-:Y:S02]  /*1b40*/  IMAD.U32 R3, RZ, RZ, UR5 ;  /* 0x00000005ff037e24 */ /* 0x000fe4000f8e00ff */
[----:B------:R-:W-:-:S08]  /*1b50*/  VIADD R4, R4, 0x1 ;  /* 0x0000000104047836 */ /* 0x000fd00000000000 */
[----:B------:R1:W-:Y:S01]  /*1b60*/  @!P0 LDS R8, [R7] ;  /* 0x0000000007088984 */ /* 0x0003e20000000800 */
[----:B------:R-:W-:-:S03]  /*1b70*/  @!P0 IMAD.WIDE R2, R5, 0x4, R2 ;  /* 0x0000000405028825 */ /* 0x000fc600078e0202 */
[----:B------:R2:W3:Y:S01]  /*1b80*/  @!P0 LDS R9, [R6] ;  /* 0x0000000006098984 */ /* 0x0004e20000000800 */
[----:B------:R-:W-:Y:S01]  /*1b90*/  VIADD R5, R5, 0x80 ;  /* 0x0000008005057836 */ /* 0x000fe20000000000 */
[----:B-1----:R-:W-:Y:S01]  /*1ba0*/  IADD3 R7, PT, PT, R7, 0x200, RZ ;  /* 0x0000020007077810 */ /* 0x002fe20007ffe0ff */
[----:B--2---:R-:W-:Y:S02]  /*1bb0*/  VIADD R6, R6, 0x200 ;  /* 0x0000020006067836 */ /* 0x004fe40000000000 */
[----:B---3--:R-:W-:-:S05]  /*1bc0*/  @!P0 IMAD.IADD R9, R8, 0x1, -R9 ;  /* 0x0000000108098824 */ /* 0x008fca00078e0a09 */
[----:B------:R1:W-:Y:S01]  /*1bd0*/  @!P0 STG.E desc[UR22][R2.64], R9 ;  /* 0x0000000902008986 */ /* 0x0003e2000c101916 */
[----:B------:R-:W-:-:S13]  /*1be0*/  ISETP.NE.AND P0, PT, R4, RZ, PT ;  /* 0x000000ff0400720c */ /* 0x000fda0003f05270 */
[----:B-1----:R-:W-:Y:S05]  /*1bf0*/  @P0 BRA `(.L_x_560) ;  /* 0xfffffffc00c80947 */ /* 0x002fea000383ffff */
[----:B------:R-:W-:Y:S05]  /*1c00*/  EXIT ;  /* 0x000000000000794d */ /* 0x000fea0003800000 */
.L_x_559:
        /* <DEDUP_REMOVED lines=19> */
.L_x_561:
[----:B-1----:R-:W-:Y:S01]  /*1d40*/  LDS R7, [R6] ;  /* 0x0000000006077984 */ /* 0x002fe20000000800 */
[----:B------:R-:W-:Y:S01]  /*1d50*/  IADD3 R0, PT, PT, R0, 0x1, RZ ;  /* 0x0000000100007810 */ /* 0x000fe20007ffe0ff */
[----:B------:R-:W-:Y:S02]  /*1d60*/  IMAD.U32 R2, RZ, RZ, UR4 ;  /* 0x00000004ff027e24 */ /* 0x000fe4000f8e00ff */
[----:B------:R-:W1:Y:S01]  /*1d70*/  LDS R8, [R4] ;  /* 0x0000000004087984 */ /* 0x000e620000000800 */
[----:B------:R-:W-:Y:S01]  /*1d80*/  ISETP.NE.AND P0, PT, R0, RZ, PT ;  /* 0x000000ff0000720c */ /* 0x000fe20003f05270 */
[----:B------:R-:W-:Y:S02]  /*1d90*/  IMAD.U32 R3, RZ, RZ, UR5 ;  /* 0x00000005ff037e24 */ /* 0x000fe4000f8e00ff */
[----:B------:R-:W-:-:S04]  /*1da0*/  IMAD.WIDE R2, R5, 0x4, R2 ;  /* 0x0000000405027825 */ /* 0x000fc800078e0202 */
[----:B-1----:R-:W-:-:S05]  /*1db0*/  IMAD.IADD R7, R7, 0x1, -R8 ;  /* 0x0000000107077824 */ /* 0x002fca00078e0a08 */
[----:B------:R1:W-:Y:S01]  /*1dc0*/  STG.E desc[UR22][R2.64], R7 ;  /* 0x0000000702007986 */ /* 0x0003e2000c101916 */
[----:B------:R-:W-:Y:S05]  /*1dd0*/  @!P0 EXIT ;  /* 0x000000000000894d */ /* 0x000fea0003800000 */
[----:B------:R-:W-:Y:S02]  /*1de0*/  VIADD R4, R4, 0x200 ;  /* 0x0000020004047836 */ /* 0x000fe40000000000 */
[----:B------:R-:W-:Y:S02]  /*1df0*/  VIADD R6, R6, 0x200 ;  /* 0x0000020006067836 */ /* 0x000fe40000000000 */
[----:B------:R-:W-:Y:S01]  /*1e00*/  VIADD R5, R5, 0x80 ;  /* 0x0000008005057836 */ /* 0x000fe20000000000 */
[----:B------:R-:W-:Y:S06]  /*1e10*/  BRA `(.L_x_561) ;  /* 0xfffffffc00c87947 */ /* 0x000fec000383ffff */
        .weak           $__internal_4_$__cuda_sm20_div_u64
        .type           $__internal_4_$__cuda_sm20_div_u64,@function
        .size           $__internal_4_$__cuda_sm20_div_u64,(.L_x_1538 - $__internal_4_$__cuda_sm20_div_u64)
$__internal_4_$__cuda_sm20_div_u64:
        /* <DEDUP_REMOVED lines=68> */
[----:B------:R-:W-:Y:S06]  /*2260*/  RET.REL.NODEC R14 `(_ZN3cub18CUB_300001_SM_10006detail9transform16transform_kernelINS2_10policy_hubILb0EN4cuda3std3__45tupleIJN6thrust24THRUST_300001_SM_1000_NS6detail15normal_iteratorINSA_10device_ptrIjEEEESF_EEEE10policy1000ElNS7_5minusIjEENSC_INSD_IiEEEEJPjSN_EEEvT0_iT1_T2_DpNS2_10kernel_argIT3_EE) ;  /* 0xffffffdc0e647950 */ /* 0x000fec0003c3ffff */
.L_x_562:
        /* <DEDUP_REMOVED lines=9> */
.L_x_1538:


//--------------------- .text._ZN3cub18CUB_300001_SM_10006detail9transform16transform_kernelINS2_10policy_hubILb0EN4cuda3std3__45tupleIJN6thrust24THRUST_300001_SM_1000_NS6detail15normal_iteratorINSA_10device_ptrIjEEEESF_EEEE10policy1000EiNS7_5minusIjEENSC_INSD_IiEEEEJPjSN_EEEvT0_iT1_T2_DpNS2_10kernel_argIT3_EE --------------------------
	.section	.text._ZN3cub18CUB_300001_SM_10006detail9transform16transform_kernelINS2_10policy_hubILb0EN4cuda3std3__45tupleIJN6thrust24THRUST_300001_SM_1000_NS6detail15normal_iteratorINSA_10device_ptrIjEEEESF_EEEE10policy1000EiNS7_5minusIjEENSC_INSD_IiEEEEJPjSN_EEEvT0_iT1_T2_DpNS2_10kernel_argIT3_EE,"ax",@progbits
	.align	128
        .global         _ZN3cub18CUB_300001_SM_10006detail9transform16transform_kernelINS2_10policy_hubILb0EN4cuda3std3__45tupleIJN6thrust24THRUST_300001_SM_1000_NS6detail15normal_iteratorINSA_10device_ptrIjEEEESF_EEEE10policy1000EiNS7_5minusIjEENSC_INSD_IiEEEEJPjSN_EEEvT0_iT1_T2_DpNS2_10kernel_argIT3_EE
        .type           _ZN3cub18CUB_300001_SM_10006detail9transform16transform_kernelINS2_10policy_hubILb0EN4cuda3std3__45tupleIJN6thrust24THRUST_300001_SM_1000_NS6detail15normal_iteratorINSA_10device_ptrIjEEEESF_EEEE10policy1000EiNS7_5minusIjEENSC_INSD_IiEEEEJPjSN_EEEvT0_iT1_T2_DpNS2_10kernel_argIT3_EE,@function
        .size           _ZN3cub18CUB_300001_SM_10006detail9transform16transform_kernelINS2_10policy_hubILb0EN4cuda3std3__45tupleIJN6thrust24THRUST_300001_SM_1000_NS6detail15normal_iteratorINSA_10device_ptrIjEEEESF_EEEE10policy1000EiNS7_5minusIjEENSC_INSD_IiEEEEJPjSN_EEEvT0_iT1_T2_DpNS2_10kernel_argIT3_EE,(.L_x_1539 - _ZN3cub18CUB_300001_SM_10006detail9transform16transform_kernelINS2_10policy_hubILb0EN4cuda3std3__45tupleIJN6thrust24THRUST_300001_SM_1000_NS6detail15normal_iteratorINSA_10device_ptrIjEEEESF_EEEE10policy1000EiNS7_5minusIjEENSC_INSD_IiEEEEJPjSN_EEEvT0_iT1_T2_DpNS2_10kernel_argIT3_EE)
        .other          _ZN3cub18CUB_300001_SM_10006detail9transform16transform_kernelINS2_10policy_hubILb0EN4cuda3std3__45tupleIJN6thrust24THRUST_300001_SM_1000_NS6detail15normal_iteratorINSA_10device_ptrIjEEEESF_EEEE10policy1000EiNS7_5minusIjEENSC_INSD_IiEEEEJPjSN_EEEvT0_iT1_T2_DpNS2_10kernel_argIT3_EE,@"STO_CUDA_ENTRY STV_DEFAULT"
_ZN3cub18CUB_300001_SM_10006detail9transform16transform_kernelINS2_10policy_hubILb0EN4cuda3std3__45tupleIJN6thrust24THRUST_300001_SM_1000_NS6detail15normal_iteratorINSA_10device_ptrIjEEEESF_EEEE10policy1000EiNS7_5minusIjEENSC_INSD_IiEEEEJPjSN_EEEvT0_iT1_T2_DpNS2_10kernel_argIT3_EE:
.text._ZN3cub18CUB_300001_SM_10006detail9transform16transform_kernelINS2_10policy_hubILb0EN4cuda3std3__45tupleIJN6thrust24THRUST_300001_SM_1000_NS6detail15normal_iteratorINSA_10device_ptrIjEEEESF_EEEE10policy1000EiNS7_5minusIjEENSC_INSD_IiEEEEJPjSN_EEEvT0_iT1_T2_DpNS2_10kernel_argIT3_EE:
        /* <DEDUP_REMOVED lines=60> */
.L_x_565:
[----:B-1----:R-:W-:Y:S05]  /*03c0*/  BSYNC.RECONVERGENT B0 ;  /* 0x0000000000007941 */ /* 0x002fea0003800200 */
.L_x_564:
[----:B------:R-:W1:Y:S08]  /*03d0*/  S2UR UR5, SR_CgaCtaId ;  /* 0x00000000000579c3 */ /* 0x000e700000008800 */
[----:B------:R-:W-:Y:S01]  /*03e0*/  BAR.SYNC.DEFER_BLOCKING 0x0 ;  /* 0x0000000000007b1d */ /* 0x000fe20000010000 */
[----:B------:R-:W-:-:S05]  /*03f0*/  SHF.L.U32 R0, RZ, 0x1f, RZ ;  /* 0x0000001fff007819 */ /* 0x000fca00000006ff */
[----:B------:R-:W-:Y:S02]  /*0400*/  UMOV UR4, 0x400 ;  /* 0x0000040000047882 */ /* 0x000fe40000000000 */
[----:B-1----:R-:W-:-:S12]  /*0410*/  ULEA UR4, UR5, UR4, 0x18 ;  /* 0x0000000405047291 */ /* 0x002fd8000f8ec0ff */
.L_x_566:
[----:B------:R-:W1:Y:S02]  /*0420*/  SYNCS.PHASECHK.TRANS64.TRYWAIT P0, [UR4], R0 ;  /* 0x00000000ff0075a7 */ /* 0x000e640008001104 */
[----:B-1----:R-:W-:Y:S05]  /*0430*/  @!P0 BRA `(.L_x_566) ;  /* 0xfffffffc00f88947 */ /* 0x002fea000383ffff */
[----:B------:R-:W-:Y:S05]  /*0440*/  BRA `(.L_x_567) ;  /* 0x0000001400687947 */ /* 0x000fea0003800000 */
.L_x_563:
        /* <DEDUP_REMOVED lines=23> */
[----:B------:R-:W-:Y:S01]  /*05c0*/  MOV R6, UR7 ;  /* 0x0000000700067c02 */ /* 0x000fe20008000f00 */
[----:B------:R-:W-:Y:S01]  /*05d0*/  IMAD.U32 R4, RZ, RZ, UR13 ;  /* 0x0000000dff047e24 */ /* 0x000fe2000f8e00ff */
[----:B------:R-:W-:Y:S01]  /*05e0*/  BSSY.RECONVERGENT B1, `(.L_x_570) ;  /* 0x0000029000017945 */ /* 0x000fe20003800200 */
[----:B------:R-:W-:Y:S01]  /*05f0*/  IMAD.U32 R8, RZ, RZ, UR13 ;  /* 0x0000000dff087e24 */ /* 0x000fe2000f8e00ff */
[C---:B------:R-:W-:Y:S01]  /*0600*/  ISETP.LT.U32.AND P1, PT, R7.reuse, UR7, PT ;  /* 0x0000000707007c0c */ /* 0x040fe2000bf21070 */
[----:B------:R-:W-:Y:S01]  /*0610*/  IMAD.MOV.U32 R9, RZ, RZ, -0x1 ;  /* 0xffffffffff097424 */ /* 0x000fe200078e00ff */
[----:B------:R-:W-:Y:S02]  /*0620*/  ISETP.LT.U32.AND P0, PT, R7, UR7, PT ;  /* 0x0000000707007c0c */ /* 0x000fe4000bf01070 */
        /* <DEDUP_REMOVED lines=24> */
[----:B------:R-:W-:Y:S01]  /*07b0*/  @P0 IADD3 R10, PT, PT, -R5, R10, RZ ;  /* 0x0000000a050a0210 */ /* 0x000fe20007ffe1ff */
[----:B------:R-:W-:-:S03]  /*07c0*/  @P0 VIADD R7, R7, 0x1 ;  /* 0x0000000107070836 */ /* 0x000fc60000000000 */
[----:B------:R-:W-:-:S13]  /*07d0*/  ISETP.GE.U32.AND P1, PT, R10, R5, PT ;  /* 0x000000050a00720c */ /* 0x000fda0003f26070 */
[----:B------:R-:W-:Y:S01]  /*07e0*/  @P1 VIADD R7, R7, 0x1 ;  /* 0x0000000107071836 */ /* 0x000fe20000000000 */
[----:B------:R-:W-:-:S05]  /*07f0*/  @!P2 LOP3.LUT R7, RZ, R5, RZ, 0x33, !PT ;  /* 0x00000005ff07a212 */ /* 0x000fca00078e33ff */
[----:B------:R-:W-:Y:S01]  /*0800*/  IMAD.MOV.U32 R8, RZ, RZ, R7 ;  /* 0x000000ffff087224 */ /* 0x000fe200078e0007 */
[----:B------:R-:W-:Y:S06]  /*0810*/  BRA `(.L_x_572) ;  /* 0x0000000000147947 */ /* 0x000fec0003800000 */
.L_x_571:
[----:B------:R-:W-:Y:S01]  /*0820*/  IMAD.MOV.U32 R9, RZ, RZ, R12 ;  /* 0x000000ffff097224 */ /* 0x000fe200078e000c */
[----:B------:R-:W-:-:S07]  /*0830*/  MOV R8, 0x850 ;  /* 0x0000085000087802 */ /* 0x000fce0000000f00 */
[----:B------:R-:W-:Y:S05]  /*0840*/  CALL.REL.NOINC `($__internal_5_$__cuda_sm20_div_u64) ;  /* 0x0000001400747944 */ /* 0x000fea0003c00000 */
[----:B------:R-:W-:Y:S01]  /*0850*/  IMAD.MOV.U32 R8, RZ, RZ, R6 ;  /* 0x000000ffff087224 */ /* 0x000fe200078e0006 */
[----:B------:R-:W-:-:S07]  /*0860*/  MOV R9, R7 ;  /* 0x0000000700097202 */ /* 0x000fce0000000f00 */
.L_x_572:
[----:B------:R-:W-:Y:S05]  /*0870*/  BSYNC.RECONVERGENT B1 ;  /* 0x0000000000017941 */ /* 0x000fea0003800200 */
.L_x_570:
        /* <DEDUP_REMOVED lines=27> */
[----:B--2---:R-:W-:-:S03]  /*0a30*/  IADD3 R14, P2, P3, R7, UR14, R6 ;  /* 0x0000000e070e7c10 */ /* 0x004fc6000fb5e006 */
[----:B------:R-:W-:Y:S01]  /*0a40*/  IMAD.X R13, RZ, RZ, -0x1, P1 ;  /* 0xffffffffff0d7424 */ /* 0x000fe200008e06ff */
[----:B------:R-:W-:Y:S01]  /*0a50*/  IADD3.X R15, PT, PT, R4, UR15, R11, P2, P3 ;  /* 0x0000000f040f7c10 */ /* 0x000fe200097e640b */
[----:B-1----:R-:W-:Y:S01]  /*0a60*/  ULEA UR5, UR8, UR5, 0x18 ;  /* 0x0000000508057291 */ /* 0x002fe2000f8ec0ff */
[----:B------:R-:W-:-:S05]  /*0a70*/  MOV R4, R3 ;  /* 0x0000000300047202 */ /* 0x000fca0000000f00 */
[----:B------:R-:W-:-:S04]  /*0a80*/  VIADD R7, R6, UR5 ;  /* 0x0000000506077c36 */ /* 0x000fc80008000000 */
[----:B------:R-:W-:-:S07]  /*0a90*/  IMAD R7, R2, 0x4, R7 ;  /* 0x0000000402077824 */ /* 0x000fce00078e0207 */
.L_x_575:
        /* <DEDUP_REMOVED lines=13> */
[----:B------:R-:W-:-:S02]  /*0b70*/  ISETP.NE.AND.EX P1, PT, R13, RZ, PT, P1 ;  /* 0x000000ff0d00720c */ /* 0x000fc40003f25310 */
[----:B-1----:R-:W-:-:S11]  /*0b80*/  LEA R7, R10, R7, 0x2 ;  /* 0x000000070a077211 */ /* 0x002fd600078e10ff */
[----:B------:R-:W-:Y:S05]  /*0b90*/  @P1 BRA `(.L_x_575) ;  /* 0xfffffffc00c01947 */ /* 0x000fea000383ffff */
.L_x_574:
[----:B------:R-:W-:Y:S05]  /*0ba0*/  BSYNC.RECONVERGENT B1 ;  /* 0x0000000000017941 */ /* 0x000fea0003800200 */
.L_x_573:
        /* <DEDUP_REMOVED lines=17> */
[----:B------:R-:W-:Y:S01]  /*0cc0*/  IMAD.SHL.U32 R14, R8, 0x4, RZ ;  /* 0x00000004080e7824 */ /* 0x000fe200078e00ff */
[----:B------:R-:W-:Y:S01]  /*0cd0*/  LEA R10, P0, R27, UR15, 0x2 ;  /* 0x0000000f1b0a7c11 */ /* 0x000fe2000f8010ff */
[----:B------:R-:W-:Y:S01]  /*0ce0*/  VIADD R6, R6, UR8 ;  /* 0x0000000806067c36 */ /* 0x000fe20008000000 */
[----:B------:R-:W-:-:S02]  /*0cf0*/  SHF.L.U64.HI R15, R8, 0x2, R15 ;  /* 0x00000002080f7819 */ /* 0x000fc4000001020f */
[C---:B------:R-:W-:Y:S01]  /*0d00*/  LEA.HI.X R12, R27.reuse, UR14, R4, 0x2, P0 ;  /* 0x0000000e1b0c7c11 */ /* 0x040fe200080f1404 */
[----:B------:R-:W-:Y:S01]  /*0d10*/  IMAD R8, R27, 0x4, R6 ;  /* 0x000000041b087824 */ /* 0x000fe200078e0206 */
[-C--:B------:R-:W-:Y:S01]  /*0d20*/  IADD3 R20, P1, PT, R9, R10.reuse, RZ ;  /* 0x0000000a09147210 */ /* 0x080fe20007f3e0ff */
[C---:B------:R-:W-:Y:S01]  /*0d30*/  IMAD.WIDE.U32 R14, R5.reuse, 0xc, R14 ;  /* 0x0000000c050e7825 */ /* 0x040fe200078e000e */
[----:B------:R-:W-:Y:S02]  /*0d40*/  LEA R13, P0, R5, R10, 0x3 ;  /* 0x0000000a050d7211 */ /* 0x000fe400078018ff */
[----:B------:R-:W-:Y:S01]  /*0d50*/  LEA R22, R21, R8, 0x2 ;  /* 0x0000000815167211 */ /* 0x000fe200078e10ff */
[----:B------:R-:W-:Y:S01]  /*0d60*/  IMAD.X R26, R11, 0x1, R12, P1 ;  /* 0x000000010b1a7824 */ /* 0x000fe200008e060c */
[----:B------:R-:W-:Y:S01]  /*0d70*/  LEA.HI.X R24, R5, R12, RZ, 0x3, P0 ;  /* 0x0000000c05187211 */ /* 0x000fe200000f1cff */
[----:B------:R-:W-:Y:S02]  /*0d80*/  VIADD R28, R15, UR5 ;  /* 0x000000050f1c7c36 */ /* 0x000fe40008000000 */
[----:B------:R-:W-:-:S02]  /*0d90*/  IMAD R23, R21, 0x8, R8 ;  /* 0x0000000815177824 */ /* 0x000fc400078e0208 */
[----:B------:R-:W-:-:S07]  /*0da0*/  IMAD R6, R21, 0xc, R8 ;  /* 0x0000000c15067824 */ /* 0x000fce00078e0208 */
.L_x_576:
        /* <DEDUP_REMOVED lines=14> */
[----:B------:R1:W-:Y:S01]  /*0e90*/  LDGSTS.E [R23], desc[UR20][R16.64] ;  /* 0x0000000010177fae */ /* 0x0003e2000b9a1014 */
[----:B------:R-:W-:Y:S01]  /*0ea0*/  IMAD.X R19, R7, 0x1, R28, P0 ;  /* 0x0000000107137824 */ /* 0x000fe200000e061c */
[----:B------:R-:W-:-:S04]  /*0eb0*/  IADD3 R27, P0, PT, R9, R27, RZ ;  /* 0x0000001b091b7210 */ /* 0x000fc80007f1e0ff */
[----:B------:R2:W-:Y:S01]  /*0ec0*/  LDGSTS.E [R6], desc[UR20][R18.64] ;  /* 0x0000000012067fae */ /* 0x0005e2000b9a1014 */
[----:B------:R-:W-:Y:S01]  /*0ed0*/  IMAD.X R4, R11, 0x1, R4, P0 ;  /* 0x000000010b047824 */ /* 0x000fe200000e0604 */
[----:B------:R-:W-:-:S04]  /*0ee0*/  ISETP.GE.U32.AND P0, PT, R27, UR7, PT ;  /* 0x000000071b007c0c */ /* 0x000fc8000bf06070 */
[----:B------:R-:W-:Y:S01]  /*0ef0*/  ISETP.GE.U32.AND.EX P0, PT, R4, UR13, PT, P0 ;  /* 0x0000000d04007c0c */ /* 0x000fe2000bf06100 */
[----:B-1----:R-:W-:Y:S01]  /*0f00*/  IMAD.MOV.U32 R16, RZ, RZ, R25 ;  /* 0x000000ffff107224 */ /* 0x002fe200078e0019 */
[----:B------:R-:W-:Y:S01]  /*0f10*/  MOV R17, R7 ;  /* 0x0000000700117202 */ /* 0x000fe20000000f00 */
[C---:B------:R-:W-:Y:S01]  /*0f20*/  IMAD R23, R21.reuse, 0x10, R23 ;  /* 0x0000001015177824 */ /* 0x040fe200078e0217 */
[----:B--2---:R-:W-:Y:S01]  /*0f30*/  LEA R6, R21, R6, 0x4 ;  /* 0x0000000615067211 */ /* 0x004fe200078e20ff */
[----:B------:R-:W-:-:S04]  /*0f40*/  IMAD.WIDE.U32 R16, R5, 0x10, R16 ;  /* 0x0000001005107825 */ /* 0x000fc800078e0010 */
[----:B------:R-:W-:Y:S02]  /*0f50*/  IMAD.MOV.U32 R25, RZ, RZ, R16 ;  /* 0x000000ffff197224 */ /* 0x000fe400078e0010 */
[----:B------:R-:W-:Y:S02]  /*0f60*/  IMAD.MOV.U32 R7, RZ, RZ, R17 ;  /* 0x000000ffff077224 */ /* 0x000fe400078e0011 */
[----:B------:R-:W-:Y:S05]  /*0f70*/  @!P0 BRA `(.L_x_576) ;  /* 0xfffffffc008c8947 */ /* 0x000fea000383ffff */
.L_x_569:
[----:B------:R-:W-:Y:S05]  /*0f80*/  BSYNC.RECONVERGENT B0 ;  /* 0x0000000000007941 */ /* 0x000fea0003800200 */
.L_x_568:
        /* <DEDUP_REMOVED lines=15> */
[----:B------:R-:W-:-:S02]  /*1080*/  ISETP.GT.U32.AND.EX P1, PT, R7, RZ, PT, P1 ;  /* 0x000000ff0700720c */ /* 0x000fc40003f24110 */
[----:B------:R-:W-:Y:S02]  /*1090*/  SEL R6, R6, R9, P0 ;  /* 0x0000000906067207 */ /* 0x000fe40000000000 */
[----:B------:R-:W-:Y:S02]  /*10a0*/  SEL R4, RZ, 0x1, !P1 ;  /* 0x00000001ff047807 */ /* 0x000fe40004800000 */
[----:B------:R-:W-:Y:S02]  /*10b0*/  SEL R10, R10, RZ, P0 ;  /* 0x000000ff0a0a7207 */ /* 0x000fe40000000000 */
[----:B------:R-:W-:Y:S02]  /*10c0*/  MOV R7, 0xffffffff ;  /* 0xffffffff00077802 */ /* 0x000fe40000000f00 */
        /* <DEDUP_REMOVED lines=18> */
[----:B------:R-:W-:Y:S01]  /*11f0*/  @P0 IMAD.IADD R6, R6, 0x1, -R5 ;  /* 0x0000000106060824 */ /* 0x000fe200078e0a05 */
[----:B------:R-:W-:-:S04]  /*1200*/  @P0 IADD3 R8, PT, PT, R8, 0x1, RZ ;  /* 0x0000000108080810 */ /* 0x000fc80007ffe0ff */
[----:B------:R-:W-:-:S13]  /*1210*/  ISETP.GE.U32.AND P1, PT, R6, R5, PT ;  /* 0x000000050600720c */ /* 0x000fda0003f26070 */
[----:B------:R-:W-:Y:S01]  /*1220*/  @P1 VIADD R8, R8, 0x1 ;  /* 0x0000000108081836 */ /* 0x000fe20000000000 */
[----:B------:R-:W-:Y:S01]  /*1230*/  @!P2 LOP3.LUT R8, RZ, R5, RZ, 0x33, !PT ;  /* 0x00000005ff08a212 */ /* 0x000fe200078e33ff */
[----:B------:R-:W-:Y:S06]  /*1240*/  BRA `(.L_x_581) ;  /* 0x0000000000107947 */ /* 0x000fec0003800000 */
.L_x_580:
[----:B------:R-:W-:-:S07]  /*1250*/  MOV R8, 0x1270 ;  /* 0x0000127000087802 */ /* 0x000fce0000000f00 */
[----:B------:R-:W-:Y:S05]  /*1260*/  CALL.REL.NOINC `($__internal_5_$__cuda_sm20_div_u64) ;  /* 0x0000000800ec7944 */ /* 0x000fea0003c00000 */
[----:B------:R-:W-:Y:S02]  /*1270*/  IMAD.MOV.U32 R8, RZ, RZ, R6 ;  /* 0x000000ffff087224 */ /* 0x000fe400078e0006 */
[----:B------:R-:W-:-:S07]  /*1280*/  IMAD.MOV.U32 R9, RZ, RZ, R7 ;  /* 0x000000ffff097224 */ /* 0x000fce00078e0007 */
.L_x_581:
[----:B------:R-:W-:Y:S05]  /*1290*/  BSYNC.RECONVERGENT B1 ;  /* 0x0000000000017941 */ /* 0x000fea0003800200 */
.L_x_579:
        /* <DEDUP_REMOVED lines=9> */
[----:B------:R-:W-:-:S04]  /*1330*/  MOV R8, UR22 ;  /* 0x0000001600087c02 */ /* 0x000fc80008000f00 */
[----:B------:R-:W-:Y:S02]  /*1340*/  SHF.R.S32.HI R8, RZ, 0x1f, R8 ;  /* 0x0000001fff087819 */ /* 0x000fe40000011408 */
[----:B-1----:R-:W-:-:S05]  /*1350*/  SHF.R.S32.HI R16, RZ, 0x1f, R6 ;  /* 0x0000001fff107819 */ /* 0x002fca0000011406 */
        /* <DEDUP_REMOVED lines=21> */
[----:B------:R-:W-:-:S03]  /*14b0*/  IMAD.X R4, RZ, RZ, -0x1, P3 ;  /* 0xffffffffff047424 */ /* 0x000fc600018e06ff */
[----:B------:R-:W-:-:S07]  /*14c0*/  LEA R7, R2, R7, 0x2 ;  /* 0x0000000702077211 */ /* 0x000fce00078e10ff */
.L_x_584:
[----:B------:R-:W-:Y:S01]  /*14d0*/  IADD3 R9, P1, PT, R9, 0x1, RZ ;  /* 0x0000000109097810 */ /* 0x000fe20007f3e0ff */
[----:B------:R-:W-:Y:S01]  /*14e0*/  IMAD.MOV.U32 R10, RZ, RZ, R12 ;  /* 0x000000ffff0a7224 */ /* 0x000fe200078e000c */
[C---:B------:R-:W-:Y:S01]  /*14f0*/  IADD3 R2, P2, PT, R5.reuse, R2, RZ ;  /* 0x0000000205027210 */ /* 0x040fe20007f5e0ff */
[----:B------:R-:W-:Y:S01]  /*1500*/  IMAD.MOV.U32 R11, RZ, RZ, R13 ;  /* 0x000000ffff0b7224 */ /* 0x000fe200078e000d */
[----:B------:R-:W-:Y:S01]  /*1510*/  LEA R12, P3, R5, R12, 0x2 ;  /* 0x0000000c050c7211 */ /* 0x000fe200078610ff */
        /* <DEDUP_REMOVED lines=11> */
.L_x_583:
[----:B------:R-:W-:Y:S05]  /*15d0*/  BSYNC.RECONVERGENT B1 ;  /* 0x0000000000017941 */ /* 0x000fea0003800200 */
.L_x_582:
        /* <DEDUP_REMOVED lines=16> */
[----:B------:R-:W-:Y:S01]  /*16e0*/  IADD3 R6, PT, PT, R6, UR5, RZ ;  /* 0x0000000506067c10 */ /* 0x000fe2000fffe0ff */
[----:B------:R-:W-:-:S04]  /*16f0*/  UMOV UR5, URZ ;  /* 0x000000ff00057c82 */ /* 0x000fc80008000000 */
[----:B---3--:R-:W-:Y:S01]  /*1700*/  IMAD R23, R7, 0x200, R6 ;  /* 0x0000020007177824 */ /* 0x008fe200078e0206 */
[----:B------:R-:W-:-:S04]  /*1710*/  IADD3 R6, P0, PT, R2, UR22, RZ ;  /* 0x0000001602067c10 */ /* 0x000fc8000ff1e0ff */
[----:B------:R-:W-:Y:S01]  /*1720*/  LEA R23, R2, R23, 0x2 ;  /* 0x0000001702177211 */ /* 0x000fe200078e10ff */
[----:B------:R-:W-:Y:S01]  /*1730*/  IMAD.X R7, R8, 0x1, R3, P0 ;  /* 0x0000000108077824 */ /* 0x000fe200000e0603 */
[----:B------:R-:W-:-:S03]  /*1740*/  LEA R0, P0, R2, UR8, 0x2 ;  /* 0x0000000802007c11 */ /* 0x000fc6000f8010ff */
[----:B------:R-:W-:Y:S01]  /*1750*/  IMAD R25, R22, 0x4, R23 ;  /* 0x0000000416197824 */ /* 0x000fe200078e0217 */
[C---:B------:R-:W-:Y:S01]  /*1760*/  SHF.L.U64.HI R7, R6.reuse, 0x2, R7 ;  /* 0x0000000206077819 */ /* 0x040fe20000010207 */
[----:B------:R-:W-:Y:S01]  /*1770*/  IMAD.SHL.U32 R6, R6, 0x4, RZ ;  /* 0x0000000406067824 */ /* 0x000fe200078e00ff */
[----:B------:R-:W-:Y:S01]  /*1780*/  LEA.HI.X R18, R2, R18, R3, 0x2, P0 ;  /* 0x0000001202127211 */ /* 0x000fe200000f1403 */
[----:B------:R-:W-:Y:S01]  /*1790*/  IMAD R27, R22, 0x8, R23 ;  /* 0x00000008161b7824 */ /* 0x000fe200078e0217 */
[-C--:B------:R-:W-:Y:S01]  /*17a0*/  IADD3 R21, P0, PT, R17, R0.reuse, RZ ;  /* 0x0000000011157210 */ /* 0x080fe20007f1e0ff */
[C---:B------:R-:W-:Y:S01]  /*17b0*/  IMAD.WIDE.U32 R6, R5.reuse, 0xc, R6 ;  /* 0x0000000c05067825 */ /* 0x040fe200078e0006 */
[----:B------:R-:W-:-:S03]  /*17c0*/  LEA R19, P1, R5, R0, 0x3 ;  /* 0x0000000005137211 */ /* 0x000fc600078218ff */
[----:B------:R-:W-:Y:S01]  /*17d0*/  IMAD.X R24, R20, 0x1, R18, P0 ;  /* 0x0000000114187824 */ /* 0x000fe200000e0612 */
[----:B------:R-:W-:Y:S01]  /*17e0*/  LEA.HI.X R26, R5, R18, RZ, 0x3, P1 ;  /* 0x00000012051a7211 */ /* 0x000fe200008f1cff */
[----:B------:R-:W-:Y:S02]  /*17f0*/  VIADD R28, R7, UR5 ;  /* 0x00000005071c7c36 */ /* 0x000fe40008000000 */
[----:B------:R-:W-:-:S07]  /*1800*/  IMAD R29, R22, 0xc, R23 ;  /* 0x0000000c161d7824 */ /* 0x000fce00078e0217 */
.L_x_585:
[C---:B------:R-:W-:Y:S02]  /*1810*/  IADD3 R12, P0, PT, R4.reuse, R0, RZ ;  /* 0x00000000040c7210 */ /* 0x040fe40007f1e0ff */
[----:B------:R-:W-:-:S03]  /*1820*/  IADD3 R8, P1, PT, R4, R21, RZ ;  /* 0x0000001504087210 */ /* 0x000fc60007f3e0ff */
[----:B------:R-:W-:Y:S01]  /*1830*/  IMAD.X R13, R16, 0x1, R18, P0 ;  /* 0x00000001100d7824 */ /* 0x000fe200000e0612 */
[----:B------:R-:W-:Y:S02]  /*1840*/  IADD3 R10, P0, PT, R4, R19, RZ ;  /* 0x00000013040a7210 */ /* 0x000fe40007f1e0ff */
[----:B------:R-:W-:Y:S02]  /*1850*/  IADD3.X R9, PT, PT, R16, R24, RZ, P1, !PT ;  /* 0x0000001810097210 */ /* 0x000fe40000ffe4ff */
[----:B------:R-:W-:Y:S01]  /*1860*/  IADD3 R14, P1, PT, R4, R6, RZ ;  /* 0x00000006040e7210 */ /* 0x000fe20007f3e0ff */
[C---:B------:R-:W-:Y:S01]  /*1870*/  IMAD.X R11, R16.reuse, 0x1, R26, P0 ;  /* 0x00000001100b7824 */ /* 0x040fe200000e061a */
[----:B------:R-:W-:Y:S01]  /*1880*/  IADD3 R2, P0, PT, R17, R2, RZ ;  /* 0x0000000211027210 */ /* 0x000fe20007f1e0ff */
[----:B------:R-:W-:Y:S01]  /*1890*/  @!PT LDS RZ, [RZ] ;  /* 0x00000000fffff984 */ /* 0x000fe20000000800 */
[----:B------:R-:W-:Y:S01]  /*18a0*/  @!PT LDS RZ, [RZ] ;  /* 0x00000000fffff984 */ /* 0x000fe20000000800 */
[----:B------:R-:W-:Y:S01]  /*18b0*/  @!PT LDS RZ, [RZ] ;  /* 0x00000000fffff984 */ /* 0x000fe20000000800 */
[----:B------:R1:W-:Y:S02]  /*18c0*/  LDGSTS.E [R23+0x80], desc[UR20][R12.64] ;  /* 0x000800000c177fae */ /* 0x0003e4000b9a1014 */
[----:B------:R-:W-:Y:S01]  /*18d0*/  IMAD.X R15, R16, 0x1, R28, P1 ;  /* 0x00000001100f7824 */ /* 0x000fe200008e061c */
[C---:B------:R-:W-:Y:S01]  /*18e0*/  LEA R4, P1, R5.reuse, R4, 0x4 ;  /* 0x0000000405047211 */ /* 0x040fe200078220ff */
[----:B------:R-:W-:Y:S01]  /*18f0*/  IMAD.X R3, R20, 0x1, R3, P0 ;  /* 0x0000000114037824 */ /* 0x000fe200000e0603 */
[----:B------:R-:W-:Y:S01]  /*1900*/  ISETP.GE.U32.AND P0, PT, R2, UR7, PT ;  /* 0x0000000702007c0c */ /* 0x000fe2000bf06070 */
[----:B------:R2:W-:Y:S01]  /*1910*/  LDGSTS.E [R25+0x80], desc[UR20][R8.64] ;  /* 0x0008000008197fae */ /* 0x0005e2000b9a1014 */
[----:B------:R-:W-:-:S02]  /*1920*/  LEA.HI.X R16, R5, R16, RZ, 0x4, P1 ;  /* 0x0000001005107211 */ /* 0x000fc400008f24ff */
[----:B------:R-:W-:Y:S01]  /*1930*/  ISETP.GE.U32.AND.EX P0, PT, R3, UR13, PT, P0 ;  /* 0x0000000d03007c0c */ /* 0x000fe2000bf06100 */
[----:B------:R3:W-:Y:S01]  /*1940*/  LDGSTS.E [R27+0x80], desc[UR20][R10.64] ;  /* 0x000800000a1b7fae */ /* 0x0007e2000b9a1014 */
[----:B-1----:R-:W-:-:S03]  /*1950*/  IMAD R23, R22, 0x10, R23 ;  /* 0x0000001016177824 */ /* 0x002fc600078e0217 */
[----:B------:R1:W-:Y:S01]  /*1960*/  LDGSTS.E [R29+0x80], desc[UR20][R14.64] ;  /* 0x000800000e1d7fae */ /* 0x0003e2000b9a1014 */
[C---:B--2---:R-:W-:Y:S01]  /*1970*/  IMAD R25, R22.reuse, 0x10, R25 ;  /* 0x0000001016197824 */ /* 0x044fe200078e0219 */
[C---:B---3--:R-:W-:Y:S01]  /*1980*/  LEA R27, R22.reuse, R27, 0x4 ;  /* 0x0000001b161b7211 */ /* 0x048fe200078e20ff */
[----:B-1----:R-:W-:-:S05]  /*1990*/  IMAD R29, R22, 0x10, R29 ;  /* 0x00000010161d7824 */ /* 0x002fca00078e021d */
[----:B------:R-:W-:Y:S05]  /*19a0*/  @!P0 BRA `(.L_x_585) ;  /* 0xfffffffc00988947 */ /* 0x000fea000383ffff */
.L_x_578:
[----:B------:R-:W-:Y:S05]  /*19b0*/  BSYNC.RECONVERGENT B0 ;  /* 0x0000000000007941 */ /* 0x000fea0003800200 */
.L_x_577:
[----:B------:R-:W0:Y:S01]  /*19c0*/  LDGDEPBAR ;  /* 0x00000000000079af */ /* 0x000e220000000000 */
[----:B------:R-:W-:-:S04]  /*19d0*/  DEPBAR.LE SB0, 0x0 ;  /* 0x000080000000791a */ /* 0x000fc80000000000 */
[----:B------:R-:W-:Y:S06]  /*19e0*/  BAR.SYNC.DEFER_BLOCKING 0x0 ;  /* 0x0000000000007b1d */ /* 0x000fec0000010000 */
.L_x_567:
[----:B------:R-:W-:-:S09]  /*19f0*/  UISETP.GT.AND UP0, UPT, UR24, UR6, UPT ;  /* 0x000000061800728c */ /* 0x000fd2000bf04270 */
[----:B------:R-:W-:Y:S05]  /*1a00*/  BRA.U UP0, `(.L_x_586) ;  /* 0x0000000100807547 */ /* 0x000fea000b800000 */
[----:B------:R-:W1:Y:S02]  /*1a10*/  LDC R3, c[0x0][0x384] ;  /* 0x0000e100ff037b82 */ /* 0x000e640000000800 */
[----:B-1----:R-:W-:-:S13]  /*1a20*/  ISETP.GE.AND P0, PT, R3, 0x1, PT ;  /* 0x000000010300780c */ /* 0x002fda0003f06270 */
[----:B------:R-:W-:Y:S05]  /*1a30*/  @!P0 EXIT ;  /* 0x000000000000894d */ /* 0x000fea0003800000 */
[----:B------:R-:W1:Y:S01]  /*1a40*/  S2R R7, SR_CgaCtaId ;  /* 0x0000000000077919 */ /* 0x000e620000008800 */
[----:B------:R-:W2:Y:S01]  /*1a50*/  LDC R0, c[0x0][0x3b0] ;  /* 0x0000ec00ff007b82 */ /* 0x000ea20000000800 */
[----:B------:R-:W3:Y:S01]  /*1a60*/  LDCU UR6, c[0x0][0x3a0] ;  /* 0x00007400ff0677ac */ /* 0x000ee20008000800 */
[----:B------:R-:W-:Y:S01]  /*1a70*/  MOV R2, 0x400 ;  /* 0x0000040000027802 */ /* 0x000fe20000000f00 */
[----:B------:R-:W4:Y:S01]  /*1a80*/  S2R R5, SR_TID.X ;  /* 0x0000000000057919 */ /* 0x000f220000002100 */
[----:B------:R-:W5:Y:S03]  /*1a90*/  LDCU.64 UR4, c[0x0][0x390] ;  /* 0x00007200ff0477ac */ /* 0x000f660008000a00 */
[----:B------:R-:W-:Y:S01]  /*1aa0*/  VIADD R2, R2, 0x80 ;  /* 0x0000008002027836 */ /* 0x000fe20000000000 */
[----:B-----5:R-:W-:Y:S01]  /*1ab0*/  UIMAD.WIDE UR4, UR22, 0x4, UR4 ;  /* 0x00000004160478a5 */ /* 0x020fe2000f8e0204 */
[----:B--2---:R-:W-:-:S03]  /*1ac0*/  IMAD R0, R3, 0x200, R0 ;  /* 0x0000020003007824 */ /* 0x004fc600078e0200 */
[----:B-1----:R-:W-:Y:S01]  /*1ad0*/  LEA R7, R7, R2, 0x18 ;  /* 0x0000000207077211 */ /* 0x002fe200078ec0ff */
[C---:B----4-:R-:W-:Y:S01]  /*1ae0*/  IMAD R0, R5.reuse, 0x4, R0 ;  /* 0x0000000405007824 */ /* 0x050fe200078e0200 */
[----:B---3--:R-:W-:-:S04]  /*1af0*/  LEA R2, R5, UR6, 0x2 ;  /* 0x0000000605027c11 */ /* 0x008fc8000f8e10ff */
[----:B------:R-:W-:Y:S01]  /*1b00*/  IADD3 R4, PT, PT, R0, 0x80, R7 ;  /* 0x0000008000047810 */ /* 0x000fe20007ffe007 */
[----:B------:R-:W-:Y:S01]  /*1b10*/  IMAD.IADD R6, R7, 0x1, R2 ;  /* 0x0000000107067824 */ /* 0x000fe200078e0202 */
[----:B------:R-:W-:-:S07]  /*1b20*/  IADD3 R0, PT, PT, -R3, RZ, RZ ;  /* 0x000000ff03007210 */ /* 0x000fce0007ffe1ff */
.L_x_587:
[----:B-1----:R-:W-:Y:S01]  /*1b30*/  LDS R7, [R6] ;  /* 0x0000000006077984 */ /* 0x002fe20000000800 */
[----:B------:R-:W-:Y:S02]  /*1b40*/  VIADD R0, R0, 0x1 ;  /* 0x0000000100007836 */ /* 0x000fe40000000000 */
[----:B------:R-:W-:Y:S01]  /*1b50*/  IMAD.U32 R2, RZ, RZ, UR4 ;  /* 0x00000004ff027e24 */ /* 0x000fe2000f8e00ff */
[----:B------:R-:W1:Y:S01]  /*1b60*/  LDS R8, [R4] ;  /* 0x0000000004087984 */ /* 0x000e620000000800 */
[----:B------:R-:W-:Y:S01]  /*1b70*/  IMAD.U32 R3, RZ, RZ, UR5 ;  /* 0x00000005ff037e24 */ /* 0x000fe2000f8e00ff */
[----:B------:R-:W-:Y:S01]  /*1b80*/  ISETP.NE.AND P0, PT, R0, RZ, PT ;  /* 0x000000ff0000720c */ /* 0x000fe20003f05270 */
[----:B------:R-:W-:-:S04]  /*1b90*/  IMAD.WIDE R2, R5, 0x4, R2 ;  /* 0x0000000405027825 */ /* 0x000fc800078e0202 */
[----:B-1----:R-:W-:-:S05]  /*1ba0*/  IMAD.IADD R7, R7, 0x1, -R8 ;  /* 0x0000000107077824 */ /* 0x002fca00078e0a08 */
[----:B------:R1:W-:Y:S03]  /*1bb0*/  STG.E desc[UR20][R2.64], R7 ;  /* 0x0000000702007986 */ /* 0x0003e6000c101914 */
[----:B------:R-:W-:Y:S05]  /*1bc0*/  @!P0 EXIT ;  /* 0x000000000000894d */ /* 0x000fea0003800000 */
[----:B------:R-:W-:Y:S01]  /*1bd0*/  VIADD R4, R4, 0x200 ;  /* 0x0000020004047836 */ /* 0x000fe20000000000 */
[----:B------:R-:W-:Y:S01]  /*1be0*/  IADD3 R6, PT, PT, R6, 0x200, RZ ;  /* 0x0000020006067810 */ /* 0x000fe20007ffe0ff */
[----:B------:R-:W-:Y:S01]  /*1bf0*/  VIADD R5, R5, 0x80 ;  /* 0x0000008005057836 */ /* 0x000fe20000000000 */
[----:B------:R-:W-:Y:S06]  /*1c00*/  BRA `(.L_x_587) ;  /* 0xfffffffc00c87947 */ /* 0x000fec000383ffff */
.L_x_586:
        /* <DEDUP_REMOVED lines=10> */
[----:B----4-:R-:W-:Y:S01]  /*1cb0*/  UIMAD.WIDE UR4, UR22, 0x4, UR4 ;  /* 0x00000004160478a5 */ /* 0x010fe2000f8e0204 */
[C---:B--2---:R-:W-:Y:S01]  /*1cc0*/  IMAD R2, R0.reuse, 0x200, R3 ;  /* 0x0000020000027824 */ /* 0x044fe200078e0203 */
[----:B------:R-:W-:-:S02]  /*1cd0*/  IADD3 R0, PT, PT, -R0, RZ, RZ ;  /* 0x000000ff00007210 */ /* 0x000fc40007ffe1ff */
[----:B-1----:R-:W-:Y:S02]  /*1ce0*/  LEA R7, R7, R4, 0x18 ;  /* 0x0000000407077211 */ /* 0x002fe400078ec0ff */
[C---:B---3--:R-:W-:Y:S01]  /*1cf0*/  LEA R6, R5.reuse, UR6, 0x2 ;  /* 0x0000000605067c11 */ /* 0x048fe2000f8e10ff */
[----:B------:R-:W-:-:S04]  /*1d00*/  IMAD R2, R5, 0x4, R2 ;  /* 0x0000000405027824 */ /* 0x000fc800078e0202 */
[----:B------:R-:W-:Y:S01]  /*1d10*/  IMAD.IADD R6, R7, 0x1, R6 ;  /* 0x0000000107067824 */ /* 0x000fe200078e0206 */
[----:B------:R-:W-:-:S07]  /*1d20*/  IADD3 R4, PT, PT, R2, 0x80, R7 ;  /* 0x0000008002047810 */ /* 0x000fce0007ffe007 */
.L_x_588:
[----:B------:R-:W-:Y:S01]  /*1d30*/  ISETP.GE.AND P0, PT, R5, UR23, PT ;  /* 0x0000001705007c0c */ /* 0x000fe2000bf06270 */
        /* <DEDUP_REMOVED lines=14> */
        .weak           $__internal_5_$__cuda_sm20_div_u64
        .type           $__internal_5_$__cuda_sm20_div_u64,@function
        .size           $__internal_5_$__cuda_sm20_div_u64,(.L_x_1539 - $__internal_5_$__cuda_sm20_div_u64)
$__internal_5_$__cuda_sm20_div_u64:
        /* <DEDUP_REMOVED lines=11> */
[----:B------:R-:W-:Y:S01]  /*1ed0*/  IMAD.X R19, RZ, RZ, ~R13, P0 ;  /* 0x000000ffff137224 */ /* 0x000fe200000e0e0d */
[----:B------:R-:W-:-:S03]  /*1ee0*/  MOV R13, R6 ;  /* 0x00000006000d7202 */ /* 0x000fc60000000f00 */
        /* <DEDUP_REMOVED lines=28> */
[----:B------:R-:W-:-:S03]  /*20b0*/  IMAD.WIDE.U32 R6, R12, R5, RZ ;  /* 0x000000050c067225 */ /* 0x000fc600078e00ff */
[----:B------:R-:W-:Y:S01]  /*20c0*/  IADD3.X R14, PT, PT, RZ, R11, RZ, P1, !PT ;  /* 0x0000000bff0e7210 */ /* 0x000fe20000ffe4ff */
[----:B------:R-:W-:Y:S01]  /*20d0*/  IMAD R7, R12, UR4, R7 ;  /* 0x000000040c077c24 */ /* 0x000fe2000f8e0207 */
[----:B------:R-:W-:Y:S02]  /*20e0*/  IADD3 R16, P1, PT, -R6, R9, RZ ;  /* 0x0000000906107210 */ /* 0x000fe40007f3e1ff */
[----:B------:R-:W-:Y:S01]  /*20f0*/  IADD3 R9, P2, PT, R12, 0x1, RZ ;  /* 0x000000010c097810 */ /* 0x000fe20007f5e0ff */
[-C--:B------:R-:W-:Y:S01]  /*2100*/  IMAD R7, R14, R5.reuse, R7 ;  /* 0x000000050e077224 */ /* 0x080fe200078e0207 */
[----:B------:R-:W-:-:S03]  /*2110*/  ISETP.GE.U32.AND P0, PT, R16, R5, PT ;  /* 0x000000051000720c */ /* 0x000fc60003f06070 */
        /* <DEDUP_REMOVED lines=20> */
[----:B------:R-:W-:Y:S06]  /*2260*/  RET.REL.NODEC R8 `(_ZN3cub18CUB_300001_SM_10006detail9transform16transform_kernelINS2_10policy_hubILb0EN4cuda3std3__45tupleIJN6thrust24THRUST_300001_SM_1000_NS6detail15normal_iteratorINSA_10device_ptrIjEEEESF_EEEE10policy1000EiNS7_5minusIjEENSC_INSD_IiEEEEJPjSN_EEEvT0_iT1_T2_DpNS2_10kernel_argIT3_EE) ;  /* 0xffffffdc08647950 */ /* 0x000fec0003c3ffff */
.L_x_589:
        /* <DEDUP_REMOVED lines=9> */
.L_x_1539:


//--------------------- .text._ZN3cub18CUB_300001_SM_10006detail8for_each13static_kernelINS2_12policy_hub_t12policy_500_tElNS2_12op_wrapper_tIlN6thrust24THRUST_300001_SM_1000_NS6system6detail7generic6detail21binary_search_functorINS8_6detail15normal_iteratorINS8_10device_ptrIiEEEENSC_18binary_search_lessENSC_3ubfEEENS8_12zip_iteratorIN4cuda3std3__45tupleIJNS8_17counting_iteratorIjNS8_11use_defaultESS_SS_EENSF_INSG_IjEEEEEEEEEEEEEvT0_T1_ --------------------------
	.section	.text._ZN3cub18CUB_300001_SM_10006detail8for_each13static_kernelINS2_12policy_hub_t12policy_500_tElNS2_12op_wrapper_tIlN6thrust24THRUST_300001_SM_1000_NS6system6detail7generic6detail21binary_search_functorINS8_6detail15normal_iteratorINS8_10device_ptrIiEEEENSC_18binary_search_lessENSC_3ubfEEENS8_12zip_iteratorIN4cuda3std3__45tupleIJNS8_17counting_iteratorIjNS8_11use_defaultESS_SS_EENSF_INSG_IjEEEEEEEEEEEEEvT0_T1_,"ax",@progbits
	.align	128
        .global         _ZN3cub18CUB_300001_SM_10006detail8for_each13static_kernelINS2_12policy_hub_t12policy_500_tElNS2_12op_wrapper_tIlN6thrust24THRUST_300001_SM_1000_NS6system6detail7generic6detail21binary_search_functorINS8_6detail15normal_iteratorINS8_10device_ptrIiEEEENSC_18binary_search_lessENSC_3ubfEEENS8_12zip_iteratorIN4cuda3std3__45tupleIJNS8_17counting_iteratorIjNS8_11use_defaultESS_SS_EENSF_INSG_IjEEEEEEEEEEEEEvT0_T1_
        .type           _ZN3cub18CUB_300001_SM_10006detail8for_each13static_kernelINS2_12policy_hub_t12policy_500_tElNS2_12op_wrapper_tIlN6thrust24THRUST_300001_SM_1000_NS6system6detail7generic6detail21binary_search_functorINS8_6detail15normal_iteratorINS8_10device_ptrIiEEEENSC_18binary_search_lessENSC_3ubfEEENS8_12zip_iteratorIN4cuda3std3__45tupleIJNS8_17counting_iteratorIjNS8_11use_defaultESS_SS_EENSF_INSG_IjEEEEEEEEEEEEEvT0_T1_,@function
        .size           _ZN3cub18CUB_300001_SM_10006detail8for_each13static_kernelINS2_12policy_hub_t12policy_500_tElNS2_12op_wrapper_tIlN6thrust24THRUST_300001_SM_1000_NS6system6detail7generic6detail21binary_search_functorINS8_6detail15normal_iteratorINS8_10device_ptrIiEEEENSC_18binary_search_lessENSC_3ubfEEENS8_12zip_iteratorIN4cuda3std3__45tupleIJNS8_17counting_iteratorIjNS8_11use_defaultESS_SS_EENSF_INSG_IjEEEEEEEEEEEEEvT0_T1_,(.L_x_1553 - _ZN3cub18CUB_300001_SM_10006detail8for_each13static_kernelINS2_12policy_hub_t12policy_500_tElNS2_12op_wrapper_tIlN6thrust24THRUST_300001_SM_1000_NS6system6detail7generic6detail21binary_search_functorINS8_6detail15normal_iteratorINS8_10device_ptrIiEEEENSC_18binary_search_lessENSC_3ubfEEENS8_12zip_iteratorIN4cuda3std3__45tupleIJNS8_17counting_iteratorIjNS8_11use_defaultESS_SS_EENSF_INSG_IjEEEEEEEEEEEEEvT0_T1_)
        .other          _ZN3cub18CUB_300001_SM_10006detail8for_each13static_kernelINS2_12policy_hub_t12policy_500_tElNS2_12op_wrapper_tIlN6thrust24THRUST_300001_SM_1000_NS6system6detail7generic6detail21binary_search_functorINS8_6detail15normal_iteratorINS8_10device_ptrIiEEEENSC_18binary_search_lessENSC_3ubfEEENS8_12zip_iteratorIN4cuda3std3__45tupleIJNS8_17counting_iteratorIjNS8_11use_defaultESS_SS_EENSF_INSG_IjEEEEEEEEEEEEEvT0_T1_,@"STO_CUDA_ENTRY STV_DEFAULT"
_ZN3cub18CUB_300001_SM_10006detail8for_each13static_kernelINS2_12policy_hub_t12policy_500_tElNS2_12op_wrapper_tIlN6thrust24THRUST_300001_SM_1000_NS6system6detail7generic6detail21binary_search_functorINS8_6detail15normal_iteratorINS8_10device_ptrIiEEEENSC_18binary_search_lessENSC_3ubfEEENS8_12zip_iteratorIN4cuda3std3__45tupleIJNS8_17counting_iteratorIjNS8_11use_defaultESS_SS_EENSF_INSG_IjEEEEEEEEEEEEEvT0_T1_:
.text._ZN3cub18CUB_300001_SM_10006detail8for_each13static_kernelINS2_12policy_hub_t12policy_500_tElNS2_12op_wrapper_tIlN6thrust24THRUST_300001_SM_1000_NS6system6detail7generic6detail21binary_search_functorINS8_6detail15normal_iteratorINS8_10device_ptrIiEEEENSC_18binary_search_lessENSC_3ubfEEENS8_12zip_iteratorIN4cuda3std3__45tupleIJNS8_17counting_iteratorIjNS8_11use_defaultESS_SS_EENSF_INSG_IjEEEEEEEEEEEEEvT0_T1_:
[----:B------:R-:W-:Y:S08]  /*0000*/  LDC R1, c[0x0][0x37c] ;  /* 0x0000df00ff017b82 */ /* 0x000ff00000000800 */
[----:B------:R-:W0:Y:S01]  /*0010*/  S2UR UR4, SR_CTAID.X ;  /* 0x00000000000479c3 */ /* 0x000e220000002500 */
[----:B------:R-:W1:Y:S01]  /*0020*/  LDCU.64 UR6, c[0x0][0x380] ;  /* 0x00007000ff0677ac */ /* 0x000e620008000a00 */
[----:B------:R-:W2:Y:S01]  /*0030*/  LDCU.64 UR10, c[0x0][0x358] ;  /* 0x00006b00ff0a77ac */ /* 0x000ea20008000a00 */
[----:B0-----:R-:W-:-:S04]  /*0040*/  UIMAD.WIDE.U32 UR4, UR4, 0x200, URZ ;  /* 0x00000200040478a5 */ /* 0x001fc8000f8e00ff */
[----:B-1----:R-:W-:-:S04]  /*0050*/  UIADD3 UR6, UP0, UPT, -UR4, UR6, URZ ;  /* 0x0000000604067290 */ /* 0x002fc8000ff1e1ff */
[----:B------:R-:W-:Y:S02]  /*0060*/  UIADD3.X UR7, UPT, UPT, ~UR5, UR7, URZ, UP0, !UPT ;  /* 0x0000000705077290 */ /* 0x000fe400087fe5ff */
[----:B------:R-:W-:-:S04]  /*0070*/  UISETP.GE.U32.AND UP0, UPT, UR6, 0x200, UPT ;  /* 0x000002000600788c */ /* 0x000fc8000bf06070 */
[----:B------:R-:W-:-:S09]  /*0080*/  UISETP.GE.AND.EX UP0, UPT, UR7, URZ, UPT, UP0 ;  /* 0x000000ff0700728c */ /* 0x000fd2000bf06300 */
[----:B--2---:R-:W-:Y:S05]  /*0090*/  BRA.U !UP0, `(.L_x_590) ;  /* 0x00000005084c7547 */ /* 0x004fea000b800000 */
[----:B------:R-:W0:Y:S01]  /*00a0*/  LDCU.64 UR6, c[0x0][0x3a0] ;  /* 0x00007400ff0677ac */ /* 0x000e220008000a00 */
[----:B------:R-:W1:Y:S01]  /*00b0*/  S2R R0, SR_TID.X ;  /* 0x0000000000007919 */ /* 0x000e620000002100 */
[----:B------:R-:W0:Y:S02]  /*00c0*/  LDCU.64 UR8, c[0x0][0x398] ;  /* 0x00007300ff0877ac */ /* 0x000e240008000a00 */
[----:B0-----:R-:W-:-:S04]  /*00d0*/  UIADD3 UR6, UP0, UPT, UR6, -UR8, URZ ;  /* 0x8000000806067290 */ /* 0x001fc8000ff1e0ff */
[----:B------:R-:W-:-:S04]  /*00e0*/  UIADD3.X UR7, UPT, UPT, UR7, ~UR9, URZ, UP0, !UPT ;  /* 0x8000000907077290 */ /* 0x000fc800087fe4ff */
[----:B------:R-:W-:Y:S02]  /*00f0*/  USHF.R.S64 UR6, UR6, 0x2, UR7 ;  /* 0x0000000206067899 */ /* 0x000fe40008001007 */
[----:B------:R-:W-:Y:S02]  /*0100*/  USHF.R.S32.HI UR7, URZ, 0x2, UR7 ;  /* 0x00000002ff077899 */ /* 0x000fe40008011407 */
[----:B------:R-:W-:-:S04]  /*0110*/  UISETP.GE.U32.AND UP0, UPT, UR6, 0x1, UPT ;  /* 0x000000010600788c */ /* 0x000fc8000bf06070 */
[----:B------:R-:W-:-:S09]  /*0120*/  UISETP.GE.AND.EX UP0, UPT, UR7, URZ, UPT, UP0 ;  /* 0x000000ff0700728c */ /* 0x000fd2000bf06300 */
[----:B-1----:R-:W-:Y:S05]  /*0130*/  BRA.U !UP0, `(.L_x_591) ;  /* 0x0000000508047547 */ /* 0x002fea000b800000 */
[----:B------:R-:W0:Y:S01]  /*0140*/  LDCU.64 UR14, c[0x0][0x390] ;  /* 0x00007200ff0e77ac */ /* 0x000e220008000a00 */
[----:B------:R-:W-:Y:S01]  /*0150*/  IADD3 R5, P0, PT, R0, UR4, RZ ;  /* 0x0000000400057c10 */ /* 0x000fe2000ff1e0ff */
[----:B------:R-:W-:Y:S01]  /*0160*/  IMAD.U32 R0, RZ, RZ, UR6 ;  /* 0x00000006ff007e24 */ /* 0x000fe2000f8e00ff */
[----:B------:R-:W-:Y:S01]  /*0170*/  BSSY.RECONVERGENT B0, `(.L_x_592) ;  /* 0x0000020000007945 */ /* 0x000fe20003800200 */
[----:B------:R-:W1:Y:S01]  /*0180*/  LDCU UR12, c[0x0][0x388] ;  /* 0x00007100ff0c77ac */ /* 0x000e620008000800 */
[----:B------:R-:W-:Y:S02]  /*0190*/  IMAD.MOV.U32 R17, RZ, RZ, RZ ;  /* 0x000000ffff117224 */ /* 0x000fe400078e00ff */
[----:B------:R-:W-:Y:S02]  /*01a0*/  IMAD.X R4, RZ, RZ, UR5, P0 ;  /* 0x00000005ff047e24 */ /* 0x000fe400080e06ff */
[----:B------:R-:W-:Y:S02]  /*01b0*/  IMAD.MOV.U32 R14, RZ, RZ, RZ ;  /* 0x000000ffff0e7224 */ /* 0x000fe400078e00ff */
[----:B------:R-:W-:Y:S01]  /*01c0*/  IMAD.MOV.U32 R13, RZ, RZ, R0 ;  /* 0x000000ffff0d7224 */ /* 0x000fe200078e0000 */
[----:B0-----:R-:W-:-:S04]  /*01d0*/  LEA R2, P0, R5, UR14, 0x2 ;  /* 0x0000000e05027c11 */ /* 0x001fc8000f8010ff */
[C---:B------:R-:W-:Y:S01]  /*01e0*/  LEA.HI.X R3, R5.reuse, UR15, R4, 0x2, P0 ;  /* 0x0000000f05037c11 */ /* 0x040fe200080f1404 */
[----:B------:R-:W-:Y:S02]  /*01f0*/  IMAD.U32 R4, RZ, RZ, UR7 ;  /* 0x00000007ff047e24 */ /* 0x000fe4000f8e00ff */
[----:B-1----:R-:W-:Y:S02]  /*0200*/  VIADD R5, R5, UR12 ;  /* 0x0000000c05057c36 */ /* 0x002fe40008000000 */
[----:B------:R-:W-:-:S07]  /*0210*/  IMAD.MOV.U32 R12, RZ, RZ, R4 ;  /* 0x000000ffff0c7224 */ /* 0x000fce00078e0004 */
.L_x_593:
[----:B------:R-:W-:-:S05]  /*0220*/  IADD3 R10, P0, PT, -R17, R13, RZ ;  /* 0x0000000d110a7210 */ /* 0x000fca0007f1e1ff */
[----:B------:R-:W-:-:S05]  /*0230*/  IMAD.X R11, R12, 0x1, ~R14, P0 ;  /* 0x000000010c0b7824 */ /* 0x000fca00000e0e0e */
[----:B------:R-:W-:-:S05]  /*0240*/  LEA.HI R10, P0, R11, R10, RZ, 0x1 ;  /* 0x0000000a0b0a7211 */ /* 0x000fca00078108ff */
[----:B------:R-:W-:-:S05]  /*0250*/  IMAD.X R11, RZ, RZ, R11, P0 ;  /* 0x000000ffff0b7224 */ /* 0x000fca00000e060b */
[--C-:B------:R-:W-:Y:S02]  /*0260*/  SHF.R.S64 R10, R10, 0x1, R11.reuse ;  /* 0x000000010a0a7819 */ /* 0x100fe4000000100b */
[----:B------:R-:W-:Y:S02]  /*0270*/  SHF.R.S32.HI R11, RZ, 0x1, R11 ;  /* 0x00000001ff0b7819 */ /* 0x000fe4000001140b */
[----:B------:R-:W-:-:S05]  /*0280*/  IADD3 R10, P0, PT, R17, R10, RZ ;  /* 0x0000000a110a7210 */ /* 0x000fca0007f1e0ff */
[----:B------:R-:W-:Y:S01]  /*0290*/  IMAD.X R11, R14, 0x1, R11, P0 ;  /* 0x000000010e0b7824 */ /* 0x000fe200000e060b */
[----:B------:R-:W-:-:S04]  /*02a0*/  LEA R6, P0, R10, UR8, 0x2 ;  /* 0x000000080a067c11 */ /* 0x000fc8000f8010ff */
[----:B------:R-:W-:-:S05]  /*02b0*/  LEA.HI.X R7, R10, UR9, R11, 0x2, P0 ;  /* 0x000000090a077c11 */ /* 0x000fca00080f140b */
[----:B------:R-:W2:Y:S01]  /*02c0*/  LDG.E R6, desc[UR10][R6.64] ;  /* 0x0000000a06067981 */ /* 0x000ea2000c1e1900 */
[----:B------:R-:W-:-:S05]  /*02d0*/  IADD3 R8, P1, PT, R10, 0x1, RZ ;  /* 0x000000010a087810 */ /* 0x000fca0007f3e0ff */
[----:B------:R-:W-:Y:S01]  /*02e0*/  IMAD.X R9, RZ, RZ, R11, P1 ;  /* 0x000000ffff097224 */ /* 0x000fe200008e060b */
[----:B--2---:R-:W-:-:S04]  /*02f0*/  ISETP.GE.U32.AND P0, PT, R5, R6, PT ;  /* 0x000000060500720c */ /* 0x004fc80003f06070 */
[----:B------:R-:W-:Y:S02]  /*0300*/  SEL R13, R10, R13, !P0 ;  /* 0x0000000d0a0d7207 */ /* 0x000fe40004000000 */
[----:B------:R-:W-:Y:S02]  /*0310*/  SEL R17, R17, R8, !P0 ;  /* 0x0000000811117207 */ /* 0x000fe40004000000 */
[----:B------:R-:W-:Y:S02]  /*0320*/  SEL R12, R11, R12, !P0 ;  /* 0x0000000c0b0c7207 */ /* 0x000fe40004000000 */
[----:B------:R-:W-:Y:S02]  /*0330*/  SEL R14, R14, R9, !P0 ;  /* 0x000000090e0e7207 */ /* 0x000fe40004000000 */
[----:B------:R-:W-:-:S04]  /*0340*/  ISETP.GE.U32.AND P0, PT, R17, R13, PT ;  /* 0x0000000d1100720c */ /* 0x000fc80003f06070 */
[----:B------:R-:W-:-:S13]  /*0350*/  ISETP.GE.AND.EX P0, PT, R14, R12, PT, P0 ;  /* 0x0000000c0e00720c */ /* 0x000fda0003f06300 */
[----:B------:R-:W-:Y:S05]  /*0360*/  @!P0 BRA `(.L_x_593) ;  /* 0xfffffffc00ac8947 */ /* 0x000fea000383ffff */
[----:B------:R-:W-:Y:S05]  /*0370*/  BSYNC.RECONVERGENT B0 ;  /* 0x0000000000007941 */ /* 0x000fea0003800200 */
.L_x_592:
[----:B------:R0:W-:Y:S01]  /*0380*/  STG.E desc[UR10][R2.64], R17 ;  /* 0x0000001102007986 */ /* 0x0001e2000c10190a */
[----:B------:R-:W-:Y:S01]  /*0390*/  BSSY.RECONVERGENT B0, `(.L_x_594) ;  /* 0x0000019000007945 */ /* 0x000fe20003800200 */
[----:B------:R-:W-:Y:S02]  /*03a0*/  VIADD R5, R5, 0x100 ;  /* 0x0000010005057836 */ /* 0x000fe40000000000 */
[----:B------:R-:W-:Y:S02]  /*03b0*/  IMAD.MOV.U32 R13, RZ, RZ, RZ ;  /* 0x000000ffff0d7224 */ /* 0x000fe400078e00ff */
[----:B------:R-:W-:-:S07]  /*03c0*/  IMAD.MOV.U32 R15, RZ, RZ, RZ ;  /* 0x000000ffff0f7224 */ /* 0x000fce00078e00ff */
.L_x_595:
[----:B------:R-:W-:-:S05]  /*03d0*/  IADD3 R11, P0, PT, R0, -R13, RZ ;  /* 0x8000000d000b7210 */ /* 0x000fca0007f1e0ff */
        /* <DEDUP_REMOVED lines=21> */
.L_x_594:
[----:B------:R-:W-:Y:S01]  /*0530*/  STG.E desc[UR10][R2.64+0x400], R13 ;  /* 0x0004000d02007986 */ /* 0x000fe2000c10190a */
[----:B------:R-:W-:Y:S05]  /*0540*/  EXIT ;  /* 0x000000000000794d */ /* 0x000fea0003800000 */
.L_x_591:
[----:B------:R-:W0:Y:S01]  /*0550*/  LDCU.64 UR6, c[0x0][0x390] ;  /* 0x00007200ff0677ac */ /* 0x000e220008000a00 */
[----:B------:R-:W-:-:S05]  /*0560*/  IADD3 R0, P0, PT, R0, UR4, RZ ;  /* 0x0000000400007c10 */ /* 0x000fca000ff1e0ff */
[----:B------:R-:W-:Y:S01]  /*0570*/  IMAD.X R3, RZ, RZ, UR5, P0 ;  /* 0x00000005ff037e24 */ /* 0x000fe200080e06ff */
[----:B0-----:R-:W-:-:S04]  /*0580*/  LEA R2, P0, R0, UR6, 0x2 ;  /* 0x0000000600027c11 */ /* 0x001fc8000f8010ff */
[----:B------:R-:W-:-:S05]  /*0590*/  LEA.HI.X R3, R0, UR7, R3, 0x2, P0 ;  /* 0x0000000700037c11 */ /* 0x000fca00080f1403 */
[----:B------:R-:W-:Y:S04]  /*05a0*/  STG.E desc[UR10][R2.64], RZ ;  /* 0x000000ff02007986 */ /* 0x000fe8000c10190a */
[----:B------:R-:W-:Y:S01]  /*05b0*/  STG.E desc[UR10][R2.64+0x400], RZ ;  /* 0x000400ff02007986 */ /* 0x000fe2000c10190a */
[----:B------:R-:W-:Y:S05]  /*05c0*/  EXIT ;  /* 0x000000000000794d */ /* 0x000fea0003800000 */
.L_x_590:
[----:B------:R-:W0:Y:S01]  /*05d0*/  LDCU.64 UR8, c[0x0][0x3a0] ;  /* 0x00007400ff0877ac */ /* 0x000e220008000a00 */
[----:B------:R-:W1:Y:S01]  /*05e0*/  S2R R13, SR_TID.X ;  /* 0x00000000000d7919 */ /* 0x000e620000002100 */
[----:B------:R-:W0:Y:S01]  /*05f0*/  LDCU.64 UR12, c[0x0][0x398] ;  /* 0x00007300ff0c77ac */ /* 0x000e220008000a00 */
[----:B------:R-:W-:Y:S02]  /*0600*/  USHF.R.S32.HI UR7, URZ, 0x1f, UR6 ;  /* 0x0000001fff077899 */ /* 0x000fe40008011406 */
[----:B0-----:R-:W-:-:S04]  /*0610*/  UIADD3 UR8, UP0, UPT, UR8, -UR12, URZ ;  /* 0x8000000c08087290 */ /* 0x001fc8000ff1e0ff */
[----:B------:R-:W-:-:S04]  /*0620*/  UIADD3.X UR9, UPT, UPT, UR9, ~UR13, URZ, UP0, !UPT ;  /* 0x8000000d09097290 */ /* 0x000fc800087fe4ff */
[----:B------:R-:W-:Y:S02]  /*0630*/  USHF.R.S64 UR8, UR8, 0x2, UR9 ;  /* 0x0000000208087899 */ /* 0x000fe40008001009 */
[----:B------:R-:W-:Y:S02]  /*0640*/  USHF.R.S32.HI UR9, URZ, 0x2, UR9 ;  /* 0x00000002ff097899 */ /* 0x000fe40008011409 */
[----:B------:R-:W-:-:S04]  /*0650*/  UISETP.GE.U32.AND UP0, UPT, UR8, 0x1, UPT ;  /* 0x000000010800788c */ /* 0x000fc8000bf06070 */
[----:B------:R-:W-:-:S09]  /*0660*/  UISETP.GE.AND.EX UP0, UPT, UR9, URZ, UPT, UP0 ;  /* 0x000000ff0900728c */ /* 0x000fd2000bf06300 */
[----:B-1----:R-:W-:Y:S05]  /*0670*/  BRA.U !UP0, `(.L_x_596) ;  /* 0x0000000508487547 */ /* 0x002fea000b800000 */
[----:B------:R-:W-:Y:S01]  /*0680*/  IMAD.U32 R0, RZ, RZ, UR7 ;  /* 0x00000007ff007e24 */ /* 0x000fe2000f8e00ff */
[----:B------:R-:W-:Y:S01]  /*0690*/  ISETP.LT.U32.AND P0, PT, R13, UR6, PT ;  /* 0x000000060d007c0c */ /* 0x000fe2000bf01070 */
[----:B------:R-:W-:Y:S01]  /*06a0*/  IMAD.U32 R4, RZ, RZ, UR9 ;  /* 0x00000009ff047e24 */ /* 0x000fe2000f8e00ff */
[----:B------:R-:W-:Y:S02]  /*06b0*/  BSSY.RECONVERGENT B0, `(.L_x_597) ;  /* 0x0000027000007945 */ /* 0x000fe40003800200 */
[----:B------:R-:W-:Y:S01]  /*06c0*/  ISETP.GT.AND.EX P0, PT, R0, RZ, PT, P0 ;  /* 0x000000ff0000720c */ /* 0x000fe20003f04300 */
[----:B------:R-:W-:-:S12]  /*06d0*/  IMAD.U32 R0, RZ, RZ, UR8 ;  /* 0x00000008ff007e24 */ /* 0x000fd8000f8e00ff */
[----:B------:R-:W-:Y:S05]  /*06e0*/  @!P0 BRA `(.L_x_598) ;  /* 0x00000000008c8947 */ /* 0x000fea0003800000 */
[----:B------:R-:W0:Y:S01]  /*06f0*/  LDCU UR8, c[0x0][0x388] ;  /* 0x00007100ff0877ac */ /* 0x000e220008000800 */
[----:B------:R-:W-:Y:S01]  /*0700*/  IADD3 R14, P0, PT, R13, UR4, RZ ;  /* 0x000000040d0e7c10 */ /* 0x000fe2000ff1e0ff */
[----:B------:R-:W-:Y:S01]  /*0710*/  BSSY.RECONVERGENT B1, `(.L_x_599) ;  /* 0x000001c000017945 */ /* 0x000fe20003800200 */
[----:B------:R-:W-:Y:S02]  /*0720*/  IMAD.MOV.U32 R11, RZ, RZ, RZ ;  /* 0x000000ffff0b7224 */ /* 0x000fe400078e00ff */
[----:B------:R-:W-:Y:S02]  /*0730*/  IMAD.MOV.U32 R12, RZ, RZ, RZ ;  /* 0x000000ffff0c7224 */ /* 0x000fe400078e00ff */
[----:B------:R-:W-:Y:S02]  /*0740*/  IMAD.MOV.U32 R10, RZ, RZ, R0 ;  /* 0x000000ffff0a7224 */ /* 0x000fe400078e0000 */
[----:B------:R-:W-:Y:S02]  /*0750*/  IMAD.MOV.U32 R9, RZ, RZ, R4 ;  /* 0x000000ffff097224 */ /* 0x000fe400078e0004 */
[----:B------:R-:W-:-:S02]  /*0760*/  IMAD.X R15, RZ, RZ, UR5, P0 ;  /* 0x00000005ff0f7e24 */ /* 0x000fc400080e06ff */
[----:B0-----:R-:W-:-:S07]  /*0770*/  VIADD R17, R14, UR8 ;  /* 0x000000080e117c36 */ /* 0x001fce0008000000 */
.L_x_600:
        /* <DEDUP_REMOVED lines=22> */
.L_x_599:
[----:B------:R-:W0:Y:S02]  /*08e0*/  LDCU.64 UR8, c[0x0][0x390] ;  /* 0x00007200ff0877ac */ /* 0x000e240008000a00 */
[----:B0-----:R-:W-:-:S04]  /*08f0*/  LEA R2, P0, R14, UR8, 0x2 ;  /* 0x000000080e027c11 */ /* 0x001fc8000f8010ff */
[----:B------:R-:W-:-:S05]  /*0900*/  LEA.HI.X R3, R14, UR9, R15, 0x2, P0 ;  /* 0x000000090e037c11 */ /* 0x000fca00080f140f */
[----:B------:R0:W-:Y:S04]  /*0910*/  STG.E desc[UR10][R2.64], R11 ;  /* 0x0000000b02007986 */ /* 0x0001e8000c10190a */
.L_x_598:
[----:B------:R-:W-:Y:S05]  /*0920*/  BSYNC.RECONVERGENT B0 ;  /* 0x0000000000007941 */ /* 0x000fea0003800200 */
.L_x_597:
[----:B0-----:R-:W-:Y:S02]  /*0930*/  VIADD R2, R13, 0x100 ;  /* 0x000001000d027836 */ /* 0x001fe40000000000 */
[----:B------:R-:W-:-:S03]  /*0940*/  IMAD.U32 R3, RZ, RZ, UR7 ;  /* 0x00000007ff037e24 */ /* 0x000fc6000f8e00ff */
[----:B------:R-:W-:-:S04]  /*0950*/  ISETP.LT.U32.AND P0, PT, R2, UR6, PT ;  /* 0x0000000602007c0c */ /* 0x000fc8000bf01070 */
[----:B------:R-:W-:-:S13]  /*0960*/  ISETP.GT.AND.EX P0, PT, R3, RZ, PT, P0 ;  /* 0x000000ff0300720c */ /* 0x000fda0003f04300 */
[----:B------:R-:W-:Y:S05]  /*0970*/  @!P0 EXIT ;  /* 0x000000000000894d */ /* 0x000fea0003800000 */
[----:B------:R-:W0:Y:S01]  /*0980*/  LDCU.64 UR8, c[0x0][0x390] ;  /* 0x00007200ff0877ac */ /* 0x000e220008000a00 */
[----:B------:R-:W-:Y:S01]  /*0990*/  IADD3 R5, P0, PT, R2, UR4, RZ ;  /* 0x0000000402057c10 */ /* 0x000fe2000ff1e0ff */
[----:B------:R-:W-:Y:S01]  /*09a0*/  BSSY.RECONVERGENT B0, `(.L_x_601) ;  /* 0x000001d000007945 */ /* 0x000fe20003800200 */
[----:B------:R-:W-:Y:S01]  /*09b0*/  IMAD.MOV.U32 R13, RZ, RZ, RZ ;  /* 0x000000ffff0d7224 */ /* 0x000fe200078e00ff */
[----:B------:R-:W1:Y:S01]  /*09c0*/  LDCU UR6, c[0x0][0x388] ;  /* 0x00007100ff0677ac */ /* 0x000e620008000800 */
[----:B------:R-:W-:Y:S02]  /*09d0*/  IMAD.MOV.U32 R15, RZ, RZ, RZ ;  /* 0x000000ffff0f7224 */ /* 0x000fe400078e00ff */
[----:B------:R-:W-:Y:S01]  /*09e0*/  IMAD.X R6, RZ, RZ, UR5, P0 ;  /* 0x00000005ff067e24 */ /* 0x000fe200080e06ff */
[----:B0-----:R-:W-:-:S04]  /*09f0*/  LEA R2, P0, R5, UR8, 0x2 ;  /* 0x0000000805027c11 */ /* 0x001fc8000f8010ff */
[C---:B------:R-:W-:Y:S01]  /*0a00*/  LEA.HI.X R3, R5.reuse, UR9, R6, 0x2, P0 ;  /* 0x0000000905037c11 */ /* 0x040fe200080f1406 */
[----:B-1----:R-:W-:-:S08]  /*0a10*/  VIADD R5, R5, UR6 ;  /* 0x0000000605057c36 */ /* 0x002fd00008000000 */
.L_x_602:
        /* <DEDUP_REMOVED lines=22> */
.L_x_601:
[----:B------:R-:W-:Y:S01]  /*0b80*/  STG.E desc[UR10][R2.64], R13 ;  /* 0x0000000d02007986 */ /* 0x000fe2000c10190a */
[----:B------:R-:W-:Y:S05]  /*0b90*/  EXIT ;  /* 0x000000000000794d */ /* 0x000fea0003800000 */
.L_x_596:
[----:B------:R-:W0:Y:S01]  /*0ba0*/  LDCU.64 UR8, c[0x0][0x390] ;  /* 0x00007200ff0877ac */ /* 0x000e220008000a00 */
[----:B------:R-:W-:Y:S01]  /*0bb0*/  IMAD.U32 R2, RZ, RZ, UR7 ;  /* 0x00000007ff027e24 */ /* 0x000fe2000f8e00ff */
[C---:B------:R-:W-:Y:S02]  /*0bc0*/  IADD3 R0, P1, PT, R13.reuse, UR4, RZ ;  /* 0x000000040d007c10 */ /* 0x040fe4000ff3e0ff */
[C---:B------:R-:W-:Y:S01]  /*0bd0*/  ISETP.LT.U32.AND P0, PT, R13.reuse, UR6, PT ;  /* 0x000000060d007c0c */ /* 0x040fe2000bf01070 */
[----:B------:R-:W-:Y:S02]  /*0be0*/  VIADD R13, R13, 0x100 ;  /* 0x000001000d0d7836 */ /* 0x000fe40000000000 */
[----:B------:R-:W-:Y:S01]  /*0bf0*/  IMAD.X R3, RZ, RZ, UR5, P1 ;  /* 0x00000005ff037e24 */ /* 0x000fe200088e06ff */
[----:B------:R-:W-:Y:S02]  /*0c00*/  ISETP.GT.AND.EX P0, PT, R2, RZ, PT, P0 ;  /* 0x000000ff0200720c */ /* 0x000fe40003f04300 */
[----:B------:R-:W-:-:S02]  /*0c10*/  ISETP.LT.U32.AND P1, PT, R13, UR6, PT ;  /* 0x000000060d007c0c */ /* 0x000fc4000bf21070 */
[----:B0-----:R-:W-:-:S04]  /*0c20*/  LEA R2, P2, R0, UR8, 0x2 ;  /* 0x0000000800027c11 */ /* 0x001fc8000f8410ff */
[----:B------:R-:W-:Y:S01]  /*0c30*/  LEA.HI.X R3, R0, UR9, R3, 0x2, P2 ;  /* 0x0000000900037c11 */ /* 0x000fe200090f1403 */
[----:B------:R-:W-:-:S04]  /*0c40*/  IMAD.U32 R0, RZ, RZ, UR7 ;  /* 0x00000007ff007e24 */ /* 0x000fc8000f8e00ff */
[----:B------:R0:W-:Y:S01]  /*0c50*/  @P0 STG.E desc[UR10][R2.64], RZ ;  /* 0x000000ff02000986 */ /* 0x0001e2000c10190a */
[----:B------:R-:W-:-:S13]  /*0c60*/  ISETP.GT.AND.EX P1, PT, R0, RZ, PT, P1 ;  /* 0x000000ff0000720c */ /* 0x000fda0003f24310 */
[----:B0-----:R-:W-:Y:S05]  /*0c70*/  @!P1 EXIT ;  /* 0x000000000000994d */ /* 0x001fea0003800000 */
[----:B------:R-:W-:Y:S01]  /*0c80*/  STG.E desc[UR10][R2.64+0x400], RZ ;  /* 0x000400ff02007986 */ /* 0x000fe2000c10190a */
[----:B------:R-:W-:Y:S05]  /*0c90*/  EXIT ;  /* 0x000000000000794d */ /* 0x000fea0003800000 */
.L_x_603:
        /* <DEDUP_REMOVED lines=14> */
.L_x_1553:


//--------------------- .text._ZN3cub18CUB_300001_SM_10006detail8for_each13static_kernelINS2_12policy_hub_t12policy_500_tElNS2_12op_wrapper_tIlN6thrust24THRUST_300001_SM_1000_NS6system6detail7generic6detail21binary_search_functorINS8_6detail15normal_iteratorINS8_10device_ptrIiEEEENSC_18binary_search_lessENSC_3lbfEEENS8_12zip_iteratorIN4cuda3std3__45tupleIJNS8_17counting_iteratorIjNS8_11use_defaultESS_SS_EENSF_INSG_IjEEEEEEEEEEEEEvT0_T1_ --------------------------
	.section	.text._ZN3cub18CUB_300001_SM_10006detail8for_each13static_kernelINS2_12policy_hub_t12policy_500_tElNS2_12op_wrapper_tIlN6thrust24THRUST_300001_SM_1000_NS6system6detail7generic6detail21binary_search_functorINS8_6detail15normal_iteratorINS8_10device_ptrIiEEEENSC_18binary_search_lessENSC_3lbfEEENS8_12zip_iteratorIN4cuda3std3__45tupleIJNS8_17counting_iteratorIjNS8_11use_defaultESS_SS_EENSF_INSG_IjEEEEEEEEEEEEEvT0_T1_,"ax",@progbits
	.align	128
        .global         _ZN3cub18CUB_300001_SM_10006detail8for_each13static_kernelINS2_12policy_hub_t12policy_500_tElNS2_12op_wrapper_tIlN6thrust24THRUST_300001_SM_1000_NS6system6detail7generic6detail21binary_search_functorINS8_6detail15normal_iteratorINS8_10device_ptrIiEEEENSC_18binary_search_lessENSC_3lbfEEENS8_12zip_iteratorIN4cuda3std3__45tupleIJNS8_17counting_iteratorIjNS8_11use_defaultESS_SS_EENSF_INSG_IjEEEEEEEEEEEEEvT0_T1_
        .type           _ZN3cub18CUB_300001_SM_10006detail8for_each13static_kernelINS2_12policy_hub_t12policy_500_tElNS2_12op_wrapper_tIlN6thrust24THRUST_300001_SM_1000_NS6system6detail7generic6detail21binary_search_functorINS8_6detail15normal_iteratorINS8_10device_ptrIiEEEENSC_18binary_search_lessENSC_3lbfEEENS8_12zip_iteratorIN4cuda3std3__45tupleIJNS8_17counting_iteratorIjNS8_11use_defaultESS_SS_EENSF_INSG_IjEEEEEEEEEEEEEvT0_T1_,@function
        .size           _ZN3cub18CUB_300001_SM_10006detail8for_each13static_kernelINS2_12policy_hub_t12policy_500_tElNS2_12op_wrapper_tIlN6thrust24THRUST_300001_SM_1000_NS6system6detail7generic6detail21binary_search_functorINS8_6detail15normal_iteratorINS8_10device_ptrIiEEEENSC_18binary_search_lessENSC_3lbfEEENS8_12zip_iteratorIN4cuda3std3__45tupleIJNS8_17counting_iteratorIjNS8_11use_defaultESS_SS_EENSF_INSG_IjEEEEEEEEEEEEEvT0_T1_,(.L_x_1554 - _ZN3cub18CUB_300001_SM_10006detail8for_each13static_kernelINS2_12policy_hub_t12policy_500_tElNS2_12op_wrapper_tIlN6thrust24THRUST_300001_SM_1000_NS6system6detail7generic6detail21binary_search_functorINS8_6detail15normal_iteratorINS8_10device_ptrIiEEEENSC_18binary_search_lessENSC_3lbfEEENS8_12zip_iteratorIN4cuda3std3__45tupleIJNS8_17counting_iteratorIjNS8_11use_defaultESS_SS_EENSF_INSG_IjEEEEEEEEEEEEEvT0_T1_)
        .other          _ZN3cub18CUB_300001_SM_10006detail8for_each13static_kernelINS2_12policy_hub_t12policy_500_tElNS2_12op_wrapper_tIlN6thrust24THRUST_300001_SM_1000_NS6system6detail7generic6detail21binary_search_functorINS8_6detail15normal_iteratorINS8_10device_ptrIiEEEENSC_18binary_search_lessENSC_3lbfEEENS8_12zip_iteratorIN4cuda3std3__45tupleIJNS8_17counting_iteratorIjNS8_11use_defaultESS_SS_EENSF_INSG_IjEEEEEEEEEEEEEvT0_T1_,@"STO_CUDA_ENTRY STV_DEFAULT"
_ZN3cub18CUB_300001_SM_10006detail8for_each13static_kernelINS2_12policy_hub_t12policy_500_tElNS2_12op_wrapper_tIlN6thrust24THRUST_300001_SM_1000_NS6system6detail7generic6detail21binary_search_functorINS8_6detail15normal_iteratorINS8_10device_ptrIiEEEENSC_18binary_search_lessENSC_3lbfEEENS8_12zip_iteratorIN4cuda3std3__45tupleIJNS8_17counting_iteratorIjNS8_11use_defaultESS_SS_EENSF_INSG_IjEEEEEEEEEEEEEvT0_T1_:
.text._ZN3cub18CUB_300001_SM_10006detail8for_each13static_kernelINS2_12policy_hub_t12policy_500_tElNS2_12op_wrapper_tIlN6thrust24THRUST_300001_SM_1000_NS6system6detail7generic6detail21binary_search_functorINS8_6detail15normal_iteratorINS8_10device_ptrIiEEEENSC_18binary_search_lessENSC_3lbfEEENS8_12zip_iteratorIN4cuda3std3__45tupleIJNS8_17counting_iteratorIjNS8_11use_defaultESS_SS_EENSF_INSG_IjEEEEEEEEEEEEEvT0_T1_:
        /* <DEDUP_REMOVED lines=34> */
.L_x_607:
        /* <DEDUP_REMOVED lines=22> */
.L_x_606:
[----:B------:R0:W-:Y:S01]  /*0380*/  STG.E desc[UR10][R2.64], R17 ;  /* 0x0000001102007986 */ /* 0x0001e2000c10190a */
[----:B------:R-:W-:Y:S01]  /*0390*/  BSSY.RECONVERGENT B0, `(.L_x_608) ;  /* 0x0000019000007945 */ /* 0x000fe20003800200 */
[----:B------:R-:W-:Y:S02]  /*03a0*/  VIADD R5, R5, 0x100 ;  /* 0x0000010005057836 */ /* 0x000fe40000000000 */
[----:B------:R-:W-:Y:S02]  /*03b0*/  IMAD.MOV.U32 R13, RZ, RZ, RZ ;  /* 0x000000ffff0d7224 */ /* 0x000fe400078e00ff */
[----:B------:R-:W-:-:S07]  /*03c0*/  IMAD.MOV.U32 R15, RZ, RZ, RZ ;  /* 0x000000ffff0f7224 */ /* 0x000fce00078e00ff */
.L_x_609:
        /* <DEDUP_REMOVED lines=22> */
.L_x_608:
[----:B------:R-:W-:Y:S01]  /*0530*/  STG.E desc[UR10][R2.64+0x400], R13 ;  /* 0x0004000d02007986 */ /* 0x000fe2000c10190a */
[----:B------:R-:W-:Y:S05]  /*0540*/  EXIT ;  /* 0x000000000000794d */ /* 0x000fea0003800000 */
.L_x_605:
        /* <DEDUP_REMOVED lines=8> */
.L_x_604:
        /* <DEDUP_REMOVED lines=27> */
.L_x_614:
        /* <DEDUP_REMOVED lines=22> */
.L_x_613:
[----:B------:R-:W0:Y:S02]  /*08e0*/  LDCU.64 UR8, c[0x0][0x390] ;  /* 0x00007200ff0877ac */ /* 0x000e240008000a00 */
[----:B0-----:R-:W-:-:S04]  /*08f0*/  LEA R2, P0, R14, UR8, 0x2 ;  /* 0x000000080e027c11 */ /* 0x001fc8000f8010ff */
[----:B------:R-:W-:-:S05]  /*0900*/  LEA.HI.X R3, R14, UR9, R15, 0x2, P0 ;  /* 0x000000090e037c11 */ /* 0x000fca00080f140f */
[----:B------:R0:W-:Y:S04]  /*0910*/  STG.E desc[UR10][R2.64], R11 ;  /* 0x0000000b02007986 */ /* 0x0001e8000c10190a */
.L_x_612:
[----:B------:R-:W-:Y:S05]  /*0920*/  BSYNC.RECONVERGENT B0 ;  /* 0x0000000000007941 */ /* 0x000fea0003800200 */
.L_x_611:
        /* <DEDUP_REMOVED lines=15> */
.L_x_616:
        /* <DEDUP_REMOVED lines=22> */
.L_x_615:
[----:B------:R-:W-:Y:S01]  /*0b80*/  STG.E desc[UR10][R2.64], R13 ;  /* 0x0000000d02007986 */ /* 0x000fe2000c10190a */
[----:B------:R-:W-:Y:S05]  /*0b90*/  EXIT ;  /* 0x000000000000794d */ /* 0x000fea0003800000 */
.L_x_610:
        /* <DEDUP_REMOVED lines=16> */
.L_x_617:
        /* <DEDUP_REMOVED lines=14> */
.L_x_1554:


//--------------------- .text._ZN3cub18CUB_300001_SM_10006detail8for_each13static_kernelINS2_12policy_hub_t12policy_500_tEmN6thrust24THRUST_300001_SM_1000_NS8cuda_cub20__uninitialized_fill7functorINS7_10device_ptrIjEEjEEEEvT0_T1_ --------------------------
	.section	.text._ZN3cub18CUB_300001_SM_10006detail8for_each13static_kernelINS2_12policy_hub_t12policy_500_tEmN6thrust24THRUST_300001_SM_1000_NS8cuda_cub20__uninitialized_fill7functorINS7_10device_ptrIjEEjEEEEvT0_T1_,"ax",@progbits
	.align	128
        .global         _ZN3cub18CUB_300001_SM_10006detail8for_each13static_kernelINS2_12policy_hub_t12policy_500_tEmN6thrust24THRUST_300001_SM_1000_NS8cuda_cub20__uninitialized_fill7functorINS7_10device_ptrIjEEjEEEEvT0_T1_
        .type           _ZN3cub18CUB_300001_SM_10006detail8for_each13static_kernelINS2_12policy_hub_t12policy_500_tEmN6thrust24THRUST_300001_SM_1000_NS8cuda_cub20__uninitialized_fill7functorINS7_10device_ptrIjEEjEEEEvT0_T1_,@function
        .size           _ZN3cub18CUB_300001_SM_10006detail8for_each13static_kernelINS2_12policy_hub_t12policy_500_tEmN6thrust24THRUST_300001_SM_1000_NS8cuda_cub20__uninitialized_fill7functorINS7_10device_ptrIjEEjEEEEvT0_T1_,(.L_x_1555 - _ZN3cub18CUB_300001_SM_10006detail8for_each13static_kernelINS2_12policy_hub_t12policy_500_tEmN6thrust24THRUST_300001_SM_1000_NS8cuda_cub20__uninitialized_fill7functorINS7_10device_ptrIjEEjEEEEvT0_T1_)
        .other          _ZN3cub18CUB_300001_SM_10006detail8for_each13static_kernelINS2_12policy_hub_t12policy_500_tEmN6thrust24THRUST_300001_SM_1000_NS8cuda_cub20__uninitialized_fill7functorINS7_10device_ptrIjEEjEEEEvT0_T1_,@"STO_CUDA_ENTRY STV_DEFAULT"
_ZN3cub18CUB_300001_SM_10006detail8for_each13static_kernelINS2_12policy_hub_t12policy_500_tEmN6thrust24THRUST_300001_SM_1000_NS8cuda_cub20__uninitialized_fill7functorINS7_10device_ptrIjEEjEEEEvT0_T1_:
.text._ZN3cub18CUB_300001_SM_10006detail8for_each13static_kernelINS2_12policy_hub_t12policy_500_tEmN6thrust24THRUST_300001_SM_1000_NS8cuda_cub20__uninitialized_fill7functorINS7_10device_ptrIjEEjEEEEvT0_T1_:
        /* <DEDUP_REMOVED lines=8> */
[----:B------:R-:W-:-:S09]  /*0080*/  UISETP.GE.U32.AND.EX UP0, UPT, UR7, URZ, UPT, UP0 ;  /* 0x000000ff0700728c */ /* 0x000fd2000bf06100 */
[----:B--2---:R-:W-:Y:S05]  /*0090*/  BRA.U !UP0, `(.L_x_618) ;  /* 0x0000000108287547 */ /* 0x004fea000b800000 */
[----:B------:R-:W0:Y:S01]  /*00a0*/  S2R R0, SR_TID.X ;  /* 0x0000000000007919 */ /* 0x000e220000002100 */
[----:B------:R-:W1:Y:S01]  /*00b0*/  LDCU.64 UR6, c[0x0][0x388] ;  /* 0x00007100ff0677ac */ /* 0x000e620008000a00 */
[----:B------:R-:W2:Y:S01]  /*00c0*/  LDC R5, c[0x0][0x390] ;  /* 0x0000e400ff057b82 */ /* 0x000ea20000000800 */
[----:B0-----:R-:W-:-:S05]  /*00d0*/  IADD3 R0, P0, PT, R0, UR4, RZ ;  /* 0x0000000400007c10 */ /* 0x001fca000ff1e0ff */
[----:B------:R-:W-:Y:S01]  /*00e0*/  IMAD.X R3, RZ, RZ, UR5, P0 ;  /* 0x00000005ff037e24 */ /* 0x000fe200080e06ff */
[----:B-1----:R-:W-:-:S04]  /*00f0*/  LEA R2, P0, R0, UR6, 0x2 ;  /* 0x0000000600027c11 */ /* 0x002fc8000f8010ff */
[----:B------:R-:W-:-:S05]  /*0100*/  LEA.HI.X R3, R0, UR7, R3, 0x2, P0 ;  /* 0x0000000700037c11 */ /* 0x000fca00080f1403 */
[----:B--2---:R-:W-:Y:S04]  /*0110*/  STG.E desc[UR8][R2.64], R5 ;  /* 0x0000000502007986 */ /* 0x004fe8000c101908 */
[----:B------:R-:W-:Y:S01]  /*0120*/  STG.E desc[UR8][R2.64+0x400], R5 ;  /* 0x0004000502007986 */ /* 0x000fe2000c101908 */
[----:B------:R-:W-:Y:S05]  /*0130*/  EXIT ;  /* 0x000000000000794d */ /* 0x000fea0003800000 */
.L_x_618:
[----:B------:R-:W0:Y:S01]  /*0140*/  S2R R0, SR_TID.X ;  /* 0x0000000000007919 */ /* 0x000e220000002100 */
[----:B------:R-:W-:Y:S01]  /*0150*/  IMAD.U32 R2, RZ, RZ, UR7 ;  /* 0x00000007ff027e24 */ /* 0x000fe2000f8e00ff */
[----:B------:R-:W1:Y:S01]  /*0160*/  LDCU.64 UR10, c[0x0][0x388] ;  /* 0x00007100ff0a77ac */ /* 0x000e620008000a00 */
[----:B------:R-:W-:Y:S01]  /*0170*/  IMAD.U32 R4, RZ, RZ, UR7 ;  /* 0x00000007ff047e24 */ /* 0x000fe2000f8e00ff */
[----:B0-----:R-:W-:-:S04]  /*0180*/  ISETP.LT.U32.AND P0, PT, R0, UR6, PT ;  /* 0x0000000600007c0c */ /* 0x001fc8000bf01070 */
[----:B------:R-:W-:Y:S01]  /*0190*/  ISETP.GT.U32.AND.EX P0, PT, R2, RZ, PT, P0 ;  /* 0x000000ff0200720c */ /* 0x000fe20003f04100 */
[C---:B------:R-:W-:Y:S01]  /*01a0*/  VIADD R2, R0.reuse, 0x100 ;  /* 0x0000010000027836 */ /* 0x040fe20000000000 */
[----:B------:R-:W-:-:S04]  /*01b0*/  IADD3 R0, P2, PT, R0, UR4, RZ ;  /* 0x0000000400007c10 */ /* 0x000fc8000ff5e0ff */
[----:B------:R-:W-:Y:S01]  /*01c0*/  ISETP.LT.U32.AND P1, PT, R2, UR6, PT ;  /* 0x0000000602007c0c */ /* 0x000fe2000bf21070 */
[----:B------:R-:W-:Y:S01]  /*01d0*/  IMAD.X R3, RZ, RZ, UR5, P2 ;  /* 0x00000005ff037e24 */ /* 0x000fe200090e06ff */
[----:B-1----:R-:W-:Y:S02]  /*01e0*/  LEA R2, P2, R0, UR10, 0x2 ;  /* 0x0000000a00027c11 */ /* 0x002fe4000f8410ff */
[----:B------:R-:W-:Y:S02]  /*01f0*/  ISETP.GT.U32.AND.EX P1, PT, R4, RZ, PT, P1 ;  /* 0x000000ff0400720c */ /* 0x000fe40003f24110 */
[----:B------:R-:W-:Y:S01]  /*0200*/  LEA.HI.X R3, R0, UR11, R3, 0x2, P2 ;  /* 0x0000000b00037c11 */ /* 0x000fe200090f1403 */
[----:B------:R-:W0:Y:S04]  /*0210*/  @P0 LDC R5, c[0x0][0x390] ;  /* 0x0000e400ff050b82 */ /* 0x000e280000000800 */
[----:B0-----:R0:W-:Y:S06]  /*0220*/  @P0 STG.E desc[UR8][R2.64], R5 ;  /* 0x0000000502000986 */ /* 0x0011ec000c101908 */
[----:B------:R-:W-:Y:S05]  /*0230*/  @!P1 EXIT ;  /* 0x000000000000994d */ /* 0x000fea0003800000 */
[----:B0-----:R-:W0:Y:S02]  /*0240*/  LDC R5, c[0x0][0x390] ;  /* 0x0000e400ff057b82 */ /* 0x001e240000000800 */
[----:B0-----:R-:W-:Y:S01]  /*0250*/  STG.E desc[UR8][R2.64+0x400], R5 ;  /* 0x0004000502007986 */ /* 0x001fe2000c101908 */
[----:B------:R-:W-:Y:S05]  /*0260*/  EXIT ;  /* 0x000000000000794d */ /* 0x000fea0003800000 */
.L_x_619:
        /* <DEDUP_REMOVED lines=9> */
.L_x_1555:


//--------------------- .text._ZN3cub18CUB_300001_SM_10006detail8for_each13static_kernelINS2_12policy_hub_t12policy_500_tElN6thrust24THRUST_300001_SM_1000_NS8cuda_cub6__fill7functorINS7_6detail15normal_iteratorINS7_10device_ptrIfEEEEiEEEEvT0_T1_ --------------------------
	.section	.text._ZN3cub18CUB_300001_SM_10006detail8for_each13static_kernelINS2_12policy_hub_t12policy_500_tElN6thrust24THRUST_300001_SM_1000_NS8cuda_cub6__fill7functorINS7_6detail15normal_iteratorINS7_10device_ptrIfEEEEiEEEEvT0_T1_,"ax",@progbits
	.align	128
        .global         _ZN3cub18CUB_300001_SM_10006detail8for_each13static_kernelINS2_12policy_hub_t12policy_500_tElN6thrust24THRUST_300001_SM_1000_NS8cuda_cub6__fill7functorINS7_6detail15normal_iteratorINS7_10device_ptrIfEEEEiEEEEvT0_T1_
        .type           _ZN3cub18CUB_300001_SM_10006detail8for_each13static_kernelINS2_12policy_hub_t12policy_500_tElN6thrust24THRUST_300001_SM_1000_NS8cuda_cub6__fill7functorINS7_6detail15normal_iteratorINS7_10device_ptrIfEEEEiEEEEvT0_T1_,@function
        .size           _ZN3cub18CUB_300001_SM_10006detail8for_each13static_kernelINS2_12policy_hub_t12policy_500_tElN6thrust24THRUST_300001_SM_1000_NS8cuda_cub6__fill7functorINS7_6detail15normal_iteratorINS7_10device_ptrIfEEEEiEEEEvT0_T1_,(.L_x_1556 - _ZN3cub18CUB_300001_SM_10006detail8for_each13static_kernelINS2_12policy_hub_t12policy_500_tElN6thrust24THRUST_300001_SM_1000_NS8cuda_cub6__fill7functorINS7_6detail15normal_iteratorINS7_10device_ptrIfEEEEiEEEEvT0_T1_)
        .other          _ZN3cub18CUB_300001_SM_10006detail8for_each13static_kernelINS2_12policy_hub_t12policy_500_tElN6thrust24THRUST_300001_SM_1000_NS8cuda_cub6__fill7functorINS7_6detail15normal_iteratorINS7_10device_ptrIfEEEEiEEEEvT0_T1_,@"STO_CUDA_ENTRY STV_DEFAULT"
_ZN3cub18CUB_300001_SM_10006detail8for_each13static_kernelINS2_12policy_hub_t12policy_500_tElN6thrust24THRUST_300001_SM_1000_NS8cuda_cub6__fill7functorINS7_6detail15normal_iteratorINS7_10device_ptrIfEEEEiEEEEvT0_T1_:
.text._ZN3cub18CUB_300001_SM_10006detail8for_each13static_kernelINS2_12policy_hub_t12policy_500_tElN6thrust24THRUST_300001_SM_1000_NS8cuda_cub6__fill7functorINS7_6detail15normal_iteratorINS7_10device_ptrIfEEEEiEEEEvT0_T1_:
        /* <DEDUP_REMOVED lines=10> */
[----:B------:R-:W0:Y:S01]  /*00a0*/  S2R R0, SR_TID.X ;  /* 0x0000000000007919 */ /* 0x000e220000002100 */
[----:B------:R-:W1:Y:S01]  /*00b0*/  LDCU.64 UR10, c[0x0][0x388] ;  /* 0x00007100ff0a77ac */ /* 0x000e620008000a00 */
[----:B------:R-:W2:Y:S02]  /*00c0*/  LDCU UR6, c[0x0][0x390] ;  /* 0x00007200ff0677ac */ /* 0x000ea40008000800 */
[----:B--2---:R-:W-:Y:S02]  /*00d0*/  I2FP.F32.S32 R5, UR6 ;  /* 0x0000000600057c45 */ /* 0x004fe40008201400 */
[----:B0-----:R-:W-:-:S05]  /*00e0*/  IADD3 R0, P0, PT, R0, UR4, RZ ;  /* 0x0000000400007c10 */ /* 0x001fca000ff1e0ff */
[----:B------:R-:W-:Y:S01]  /*00f0*/  IMAD.X R3, RZ, RZ, UR5, P0 ;  /* 0x00000005ff037e24 */ /* 0x000fe200080e06ff */
[----:B-1----:R-:W-:-:S04]  /*0100*/  LEA R2, P0, R0, UR10, 0x2 ;  /* 0x0000000a00027c11 */ /* 0x002fc8000f8010ff */
[----:B------:R-:W-:-:S05]  /*0110*/  LEA.HI.X R3, R0, UR11, R3, 0x2, P0 ;  /* 0x0000000b00037c11 */ /* 0x000fca00080f1403 */
[----:B------:R-:W-:Y:S04]  /*0120*/  STG.E desc[UR8][R2.64], R5 ;  /* 0x0000000502007986 */ /* 0x000fe8000c101908 */
[----:B------:R-:W-:Y:S01]  /*0130*/  STG.E desc[UR8][R2.64+0x400], R5 ;  /* 0x0004000502007986 */ /* 0x000fe2000c101908 */
[----:B------:R-:W-:Y:S05]  /*0140*/  EXIT ;  /* 0x000000000000794d */ /* 0x000fea0003800000 */
.L_x_620:
[----:B------:R-:W0:Y:S01]  /*0150*/  S2R R0, SR_TID.X ;  /* 0x0000000000007919 */ /* 0x000e220000002100 */
[----:B------:R-:W1:Y:S01]  /*0160*/  LDCU.64 UR12, c[0x0][0x388] ;  /* 0x00007100ff0c77ac */ /* 0x000e620008000a00 */
[----:B------:R-:W-:Y:S01]  /*0170*/  USHF.R.S32.HI UR7, URZ, 0x1f, UR6 ;  /* 0x0000001fff077899 */ /* 0x000fe20008011406 */
[----:B------:R-:W2:Y:S05]  /*0180*/  LDCU UR10, c[0x0][0x390] ;  /* 0x00007200ff0a77ac */ /* 0x000eaa0008000800 */
[----:B------:R-:W-:Y:S02]  /*0190*/  IMAD.U32 R3, RZ, RZ, UR7 ;  /* 0x00000007ff037e24 */ /* 0x000fe4000f8e00ff */
[----:B------:R-:W-:Y:S01]  /*01a0*/  IMAD.U32 R4, RZ, RZ, UR7 ;  /* 0x00000007ff047e24 */ /* 0x000fe2000f8e00ff */
[----:B--2---:R-:W-:Y:S01]  /*01b0*/  I2FP.F32.S32 R5, UR10 ;  /* 0x0000000a00057c45 */ /* 0x004fe20008201400 */
[C---:B0-----:R-:W-:Y:S01]  /*01c0*/  VIADD R2, R0.reuse, 0x100 ;  /* 0x0000010000027836 */ /* 0x041fe20000000000 */
[----:B------:R-:W-:-:S02]  /*01d0*/  ISETP.LT.U32.AND P0, PT, R0, UR6, PT ;  /* 0x0000000600007c0c */ /* 0x000fc4000bf01070 */
[----:B------:R-:W-:Y:S02]  /*01e0*/  IADD3 R0, P2, PT, R0, UR4, RZ ;  /* 0x0000000400007c10 */ /* 0x000fe4000ff5e0ff */
[----:B------:R-:W-:Y:S02]  /*01f0*/  ISETP.LT.U32.AND P1, PT, R2, UR6, PT ;  /* 0x0000000602007c0c */ /* 0x000fe4000bf21070 */
[----:B------:R-:W-:Y:S01]  /*0200*/  ISETP.GT.AND.EX P0, PT, R3, RZ, PT, P0 ;  /* 0x000000ff0300720c */ /* 0x000fe20003f04300 */
[----:B------:R-:W-:Y:S01]  /*0210*/  IMAD.X R3, RZ, RZ, UR5, P2 ;  /* 0x00000005ff037e24 */ /* 0x000fe200090e06ff */
[----:B------:R-:W-:Y:S02]  /*0220*/  ISETP.GT.AND.EX P1, PT, R4, RZ, PT, P1 ;  /* 0x000000ff0400720c */ /* 0x000fe40003f24310 */
[----:B-1----:R-:W-:-:S04]  /*0230*/  LEA R2, P2, R0, UR12, 0x2 ;  /* 0x0000000c00027c11 */ /* 0x002fc8000f8410ff */
[----:B------:R-:W-:-:S05]  /*0240*/  LEA.HI.X R3, R0, UR13, R3, 0x2, P2 ;  /* 0x0000000d00037c11 */ /* 0x000fca00090f1403 */
[----:B------:R0:W-:Y:S02]  /*0250*/  @P0 STG.E desc[UR8][R2.64], R5 ;  /* 0x0000000502000986 */ /* 0x0001e4000c101908 */
[----:B------:R-:W-:Y:S05]  /*0260*/  @!P1 EXIT ;  /* 0x000000000000994d */ /* 0x000fea0003800000 */
[----:B------:R-:W-:Y:S01]  /*0270*/  STG.E desc[UR8][R2.64+0x400], R5 ;  /* 0x0004000502007986 */ /* 0x000fe2000c101908 */
[----:B------:R-:W-:Y:S05]  /*0280*/  EXIT ;  /* 0x000000000000794d */ /* 0x000fea0003800000 */
.L_x_621:
        /* <DEDUP_REMOVED lines=15> */
.L_x_1556:


//--------------------- .text._ZN3cub18CUB_300001_SM_10006detail8for_each13static_kernelINS2_12policy_hub_t12policy_500_tEmN6thrust24THRUST_300001_SM_1000_NS8cuda_cub20__uninitialized_fill7functorINS7_10device_ptrIfEEfEEEEvT0_T1_ --------------------------
	.section	.text._ZN3cub18CUB_300001_SM_10006detail8for_each13static_kernelINS2_12policy_hub_t12policy_500_tEmN6thrust24THRUST_300001_SM_1000_NS8cuda_cub20__uninitialized_fill7functorINS7_10device_ptrIfEEfEEEEvT0_T1_,"ax",@progbits
	.align	128
        .global         _ZN3cub18CUB_300001_SM_10006detail8for_each13static_kernelINS2_12policy_hub_t12policy_500_tEmN6thrust24THRUST_300001_SM_1000_NS8cuda_cub20__uninitialized_fill7functorINS7_10device_ptrIfEEfEEEEvT0_T1_
        .type           _ZN3cub18CUB_300001_SM_10006detail8for_each13static_kernelINS2_12policy_hub_t12policy_500_tEmN6thrust24THRUST_300001_SM_1000_NS8cuda_cub20__uninitialized_fill7functorINS7_10device_ptrIfEEfEEEEvT0_T1_,@function
        .size           _ZN3cub18CUB_300001_SM_10006detail8for_each13static_kernelINS2_12policy_hub_t12policy_500_tEmN6thrust24THRUST_300001_SM_1000_NS8cuda_cub20__uninitialized_fill7functorINS7_10device_ptrIfEEfEEEEvT0_T1_,(.L_x_1557 - _ZN3cub18CUB_300001_SM_10006detail8for_each13static_kernelINS2_12policy_hub_t12policy_500_tEmN6thrust24THRUST_300001_SM_1000_NS8cuda_cub20__uninitialized_fill7functorINS7_10device_ptrIfEEfEEEEvT0_T1_)
        .other          _ZN3cub18CUB_300001_SM_10006detail8for_each13static_kernelINS2_12policy_hub_t12policy_500_tEmN6thrust24THRUST_300001_SM_1000_NS8cuda_cub20__uninitialized_fill7functorINS7_10device_ptrIfEEfEEEEvT0_T1_,@"STO_CUDA_ENTRY STV_DEFAULT"
_ZN3cub18CUB_300001_SM_10006detail8for_each13static_kernelINS2_12policy_hub_t12policy_500_tEmN6thrust24THRUST_300001_SM_1000_NS8cuda_cub20__uninitialized_fill7functorINS7_10device_ptrIfEEfEEEEvT0_T1_:
.text._ZN3cub18CUB_300001_SM_10006detail8for_each13static_kernelINS2_12policy_hub_t12policy_500_tEmN6thrust24THRUST_300001_SM_1000_NS8cuda_cub20__uninitialized_fill7functorINS7_10device_ptrIfEEfEEEEvT0_T1_:
        /* <DEDUP_REMOVED lines=20> */
.L_x_622:
        /* <DEDUP_REMOVED lines=19> */
.L_x_623:
        /* <DEDUP_REMOVED lines=9> */
.L_x_1557:


//--------------------- .text._ZN3cub18CUB_300001_SM_10006detail8for_each13static_kernelINS2_12policy_hub_t12policy_500_tEmN6thrust24THRUST_300001_SM_1000_NS8cuda_cub20__uninitialized_fill7functorINS7_10device_ptrIiEEiEEEEvT0_T1_ --------------------------
	.section	.text._ZN3cub18CUB_300001_SM_10006detail8for_each13static_kernelINS2_12policy_hub_t12policy_500_tEmN6thrust24THRUST_300001_SM_1000_NS8cuda_cub20__uninitialized_fill7functorINS7_10device_ptrIiEEiEEEEvT0_T1_,"ax",@progbits
	.align	128
        .global         _ZN3cub18CUB_300001_SM_10006detail8for_each13static_kernelINS2_12policy_hub_t12policy_500_tEmN6thrust24THRUST_300001_SM_1000_NS8cuda_cub20__uninitialized_fill7functorINS7_10device_ptrIiEEiEEEEvT0_T1_
        .type           _ZN3cub18CUB_300001_SM_10006detail8for_each13static_kernelINS2_12policy_hub_t12policy_500_tEmN6thrust24THRUST_300001_SM_1000_NS8cuda_cub20__uninitialized_fill7functorINS7_10device_ptrIiEEiEEEEvT0_T1_,@function
        .size           _ZN3cub18CUB_300001_SM_10006detail8for_each13static_kernelINS2_12policy_hub_t12policy_500_tEmN6thrust24THRUST_300001_SM_1000_NS8cuda_cub20__uninitialized_fill7functorINS7_10device_ptrIiEEiEEEEvT0_T1_,(.L_x_1558 - _ZN3cub18CUB_300001_SM_10006detail8for_each13static_kernelINS2_12policy_hub_t12policy_500_tEmN6thrust24THRUST_300001_SM_1000_NS8cuda_cub20__uninitialized_fill7functorINS7_10device_ptrIiEEiEEEEvT0_T1_)
        .other          _ZN3cub18CUB_300001_SM_10006detail8for_each13static_kernelINS2_12policy_hub_t12policy_500_tEmN6thrust24THRUST_300001_SM_1000_NS8cuda_cub20__uninitialized_fill7functorINS7_10device_ptrIiEEiEEEEvT0_T1_,@"STO_CUDA_ENTRY STV_DEFAULT"
_ZN3cub18CUB_300001_SM_10006detail8for_each13static_kernelINS2_12policy_hub_t12policy_500_tEmN6thrust24THRUST_300001_SM_1000_NS8cuda_cub20__uninitialized_fill7functorINS7_10device_ptrIiEEiEEEEvT0_T1_:
.text._ZN3cub18CUB_300001_SM_10006detail8for_each13static_kernelINS2_12policy_hub_t12policy_500_tEmN6thrust24THRUST_300001_SM_1000_NS8cuda_cub20__uninitialized_fill7functorINS7_10device_ptrIiEEiEEEEvT0_T1_:
        /* <DEDUP_REMOVED lines=20> */
.L_x_624:
        /* <DEDUP_REMOVED lines=19> */
.L_x_625:
        /* <DEDUP_REMOVED lines=9> */
.L_x_1558:


//--------------------- .text._ZN3cub18CUB_300001_SM_10006detail6reduce28DeviceReduceSingleTileKernelINS2_10policy_hubIN4cuda3std3__45tupleIJblEEEyN6thrust24THRUST_300001_SM_1000_NS8cuda_cub9__find_if7functorIS9_EEE10Policy1000EPS9_SI_iSF_S9_S9_NS7_10__identityEEEvT0_T1_T2_T3_T4_T6_ --------------------------
	.section	.text._ZN3cub18CUB_300001_SM_10006detail6reduce28DeviceReduceSingleTileKernelINS2_10policy_hubIN4cuda3std3__45tupleIJblEEEyN6thrust24THRUST_300001_SM_1000_NS8cuda_cub9__find_if7functorIS9_EEE10Policy1000EPS9_SI_iSF_S9_S9_NS7_10__identityEEEvT0_T1_T2_T3_T4_T6_,"ax",@progbits
	.align	128
        .global         _ZN3cub18CUB_300001_SM_10006detail6reduce28DeviceReduceSingleTileKernelINS2_10policy_hubIN4cuda3std3__45tupleIJblEEEyN6thrust24THRUST_300001_SM_1000_NS8cuda_cub9__find_if7functorIS9_EEE10Policy1000EPS9_SI_iSF_S9_S9_NS7_10__identityEEEvT0_T1_T2_T3_T4_T6_
        .type           _ZN3cub18CUB_300001_SM_10006detail6reduce28DeviceReduceSingleTileKernelINS2_10policy_hubIN4cuda3std3__45tupleIJblEEEyN6thrust24THRUST_300001_SM_1000_NS8cuda_cub9__find_if7functorIS9_EEE10Policy1000EPS9_SI_iSF_S9_S9_NS7_10__identityEEEvT0_T1_T2_T3_T4_T6_,@function
        .size           _ZN3cub18CUB_300001_SM_10006detail6reduce28DeviceReduceSingleTileKernelINS2_10policy_hubIN4cuda3std3__45tupleIJblEEEyN6thrust24THRUST_300001_SM_1000_NS8cuda_cub9__find_if7functorIS9_EEE10Policy1000EPS9_SI_iSF_S9_S9_NS7_10__identityEEEvT0_T1_T2_T3_T4_T6_,(.L_x_1559 - _ZN3cub18CUB_300001_SM_10006detail6reduce28DeviceReduceSingleTileKernelINS2_10policy_hubIN4cuda3std3__45tupleIJblEEEyN6thrust24THRUST_300001_SM_1000_NS8cuda_cub9__find_if7functorIS9_EEE10Policy1000EPS9_SI_iSF_S9_S9_NS7_10__identityEEEvT0_T1_T2_T3_T4_T6_)
        .other          _ZN3cub18CUB_300001_SM_10006detail6reduce28DeviceReduceSingleTileKernelINS2_10policy_hubIN4cuda3std3__45tupleIJblEEEyN6thrust24THRUST_300001_SM_1000_NS8cuda_cub9__find_if7functorIS9_EEE10Policy1000EPS9_SI_iSF_S9_S9_NS7_10__identityEEEvT0_T1_T2_T3_T4_T6_,@"STO_CUDA_ENTRY STV_DEFAULT"
_ZN3cub18CUB_300001_SM_10006detail6reduce28DeviceReduceSingleTileKernelINS2_10policy_hubIN4cuda3std3__45tupleIJblEEEyN6thrust24THRUST_300001_SM_1000_NS8cuda_cub9__find_if7functorIS9_EEE10Policy1000EPS9_SI_iSF_S9_S9_NS7_10__identityEEEvT0_T1_T2_T3_T4_T6_:
.text._ZN3cub18CUB_300001_SM_10006detail6reduce28DeviceReduceSingleTileKernelINS2_10policy_hubIN4cuda3std3__45tupleIJblEEEyN6thrust24THRUST_300001_SM_1000_NS8cuda_cub9__find_if7functorIS9_EEE10Policy1000EPS9_SI_iSF_S9_S9_NS7_10__identityEEEvT0_T1_T2_T3_T4_T6_:
[----:B------:R-:W-:Y:S01]  /*0000*/  LDC R1, c[0x0][0x37c] ;  /* 0x0000df00ff017b82 */ /* 0x000fe20000000800 */
[----:B------:R-:W0:Y:S07]  /*0010*/  LDCU UR4, c[0x0][0x390] ;  /* 0x00007200ff0477ac */ /* 0x000e2e0008000800 */
[----:B------:R-:W1:Y:S01]  /*0020*/  LDC.U8 R0, c[0x0][0x398] ;  /* 0x0000e600ff007b82 */ /* 0x000e620000000000 */
[----:B------:R-:W2:Y:S01]  /*0030*/  LDCU.64 UR8, c[0x0][0x358] ;  /* 0x00006b00ff0877ac */ /* 0x000ea20008000a00 */
[----:B0-----:R-:W-:-:S09]  /*0040*/  UISETP.NE.AND UP0, UPT, UR4, URZ, UPT ;  /* 0x000000ff0400728c */ /* 0x001fd2000bf05270 */
[----:B--2---:R-:W-:Y:S05]  /*0050*/  BRA.U UP0, `(.L_x_626) ;  /* 0x0000000100207547 */ /* 0x004fea000b800000 */
[----:B------:R-:W0:Y:S02]  /*0060*/  S2R R2, SR_TID.X ;  /* 0x0000000000027919 */ /* 0x000e240000002100 */
[----:B0-----:R-:W-:-:S13]  /*0070*/  ISETP.NE.AND P0, PT, R2, RZ, PT ;  /* 0x000000ff0200720c */ /* 0x001fda0003f05270 */
[----:B------:R-:W-:Y:S05]  /*0080*/  @P0 EXIT ;  /* 0x000000000000094d */ /* 0x000fea0003800000 */
[----:B------:R-:W1:Y:S08]  /*0090*/  LDC.64 R2, c[0x0][0x388] ;  /* 0x0000e200ff027b82 */ /* 0x000e700000000a00 */
[----:B------:R-:W0:Y:S01]  /*00a0*/  LDC.64 R4, c[0x0][0x3a0] ;  /* 0x0000e800ff047b82 */ /* 0x000e220000000a00 */
[----:B-1----:R-:W-:Y:S04]  /*00b0*/  STG.E.U8 desc[UR8][R2.64], R0 ;  /* 0x0000000002007986 */ /* 0x002fe8000c101108 */
[----:B0-----:R-:W-:Y:S01]  /*00c0*/  STG.E.64 desc[UR8][R2.64+0x8], R4 ;  /* 0x0000080402007986 */ /* 0x001fe2000c101b08 */
[----:B------:R-:W-:Y:S05]  /*00d0*/  EXIT ;  /* 0x000000000000794d */ /* 0x000fea0003800000 */
.L_x_626:
[----:B------:R-:W-:Y:S01]  /*00e0*/  UISETP.GT.AND UP0, UPT, UR4, 0x3ff, UPT ;  /* 0x000003ff0400788c */ /* 0x000fe2000bf04270 */
[----:B------:R-:W-:Y:S08]  /*00f0*/  BSSY.RECONVERGENT B0, `(.L_x_627) ;  /* 0x00003d8000007945 */ /* 0x000ff00003800200 */
[----:B------:R-:W-:Y:S05]  /*0100*/  BRA.U UP0, `(.L_x_628) ;  /* 0x0000002100e47547 */ /* 0x000fea000b800000 */
[----:B------:R-:W0:Y:S01]  /*0110*/  S2R R5, SR_TID.X ;  /* 0x0000000000057919 */ /* 0x000e220000002100 */
[----:B------:R-:W-:Y:S01]  /*0120*/  BSSY.RECONVERGENT B1, `(.L_x_629) ;  /* 0x000000b000017945 */ /* 0x000fe20003800200 */
[----:B------:R-:W-:Y:S02]  /*0130*/  PRMT R4, RZ, 0x7610, R4 ;  /* 0x00007610ff047816 */ /* 0x000fe40000000004 */
[----:B------:R-:W-:Y:S02]  /*0140*/  CS2R R2, SRZ ;  /* 0x0000000000027805 */ /* 0x000fe4000001ff00 */
[----:B0-----:R-:W-:Y:S01]  /*0150*/  ISETP.GE.AND P0, PT, R5, UR4, PT ;  /* 0x0000000405007c0c */ /* 0x001fe2000bf06270 */
[----:B------:R-:W-:-:S12]  /*0160*/  IMAD.MOV.U32 R9, RZ, RZ, R5 ;  /* 0x000000ffff097224 */ /* 0x000fd800078e0005 */
[----:B------:R-:W-:Y:S05]  /*0170*/  @P0 BRA `(.L_x_630) ;  /* 0x0000000000140947 */ /* 0x000fea0003800000 */
[----:B------:R-:W0:Y:S02]  /*0180*/  LDC.64 R6, c[0x0][0x380] ;  /* 0x0000e000ff067b82 */ /* 0x000e240000000a00 */
[----:B0-----:R-:W-:-:S05]  /*0190*/  IMAD.WIDE.U32 R6, R5, 0x10, R6 ;  /* 0x0000001005067825 */ /* 0x001fca00078e0006 */
[----:B------:R0:W5:Y:S04]  /*01a0*/  LDG.E.U16.CONSTANT R4, desc[UR8][R6.64] ;  /* 0x0000000806047981 */ /* 0x000168000c1e9500 */
[----:B------:R0:W5:Y:S01]  /*01b0*/  LDG.E.64.CONSTANT R2, desc[UR8][R6.64+0x8] ;  /* 0x0000080806027981 */ /* 0x000162000c1e9b00 */
[----:B------:R-:W-:-:S07]  /*01c0*/  VIADD R9, R5, 0x100 ;  /* 0x0000010005097836 */ /* 0x000fce0000000000 */
.L_x_630:
[----:B------:R-:W-:Y:S05]  /*01d0*/  BSYNC.RECONVERGENT B1 ;  /* 0x0000000000017941 */ /* 0x000fea0003800200 */
.L_x_629:
[----:B------:R-:W-:Y:S01]  /*01e0*/  ISETP.GE.AND P0, PT, R9, UR4, PT ;  /* 0x0000000409007c0c */ /* 0x000fe2000bf06270 */
[----:B------:R-:W-:-:S12]  /*01f0*/  BSSY.RECONVERGENT B1, `(.L_x_631) ;  /* 0x0000058000017945 */ /* 0x000fd80003800200 */
[----:B------:R-:W-:Y:S05]  /*0200*/  @P0 BRA `(.L_x_632) ;  /* 0x0000000400580947 */ /* 0x000fea0003800000 */
[----:B------:R-:W-:Y:S01]  /*0210*/  LOP3.LUT R8, RZ, R9, RZ, 0x33, !PT ;  /* 0x00000009ff087212 */ /* 0x000fe200078e33ff */
[----:B0-----:R-:W0:Y:S01]  /*0220*/  LDC.64 R6, c[0x0][0x380] ;  /* 0x0000e000ff067b82 */ /* 0x001e220000000a00 */
[----:B------:R-:W-:Y:S03]  /*0230*/  BSSY.RECONVERGENT B2, `(.L_x_633) ;  /* 0x0000020000027945 */ /* 0x000fe60003800200 */
[----:B------:R-:W-:-:S05]  /*0240*/  VIADD R8, R8, UR4 ;  /* 0x0000000408087c36 */ /* 0x000fca0008000000 */
[C---:B------:R-:W-:Y:S02]  /*0250*/  LOP3.LUT R10, R8.reuse, 0x300, RZ, 0xc0, !PT ;  /* 0x00000300080a7812 */ /* 0x040fe400078ec0ff */
[----:B------:R-:W-:Y:S02]  /*0260*/  ISETP.GE.U32.AND P1, PT, R8, 0x300, PT ;  /* 0x000003000800780c */ /* 0x000fe40003f26070 */
[----:B------:R-:W-:-:S13]  /*0270*/  ISETP.NE.AND P0, PT, R10, 0x300, PT ;  /* 0x000003000a00780c */ /* 0x000fda0003f05270 */
[----:B------:R-:W-:Y:S05]  /*0280*/  @!P0 BRA `(.L_x_634) ;  /* 0x0000000000688947 */ /* 0x000fea0003800000 */
[----:B------:R-:W2:Y:S01]  /*0290*/  LDC.64 R10, c[0x0][0x380] ;  /* 0x0000e000ff0a7b82 */ /* 0x000ea20000000a00 */
[----:B------:R-:W-:-:S04]  /*02a0*/  LEA.HI R8, R8, 0x1, RZ, 0x18 ;  /* 0x0000000108087811 */ /* 0x000fc800078fc0ff */
[----:B------:R-:W-:-:S05]  /*02b0*/  LOP3.LUT R8, R8, 0x3, RZ, 0xc0, !PT ;  /* 0x0000000308087812 */ /* 0x000fca00078ec0ff */
[----:B------:R-:W-:Y:S02]  /*02c0*/  IMAD.MOV R8, RZ, RZ, -R8 ;  /* 0x000000ffff087224 */ /* 0x000fe400078e0a08 */
[----:B--2---:R-:W-:-:S04]  /*02d0*/  IMAD.WIDE.U32 R10, R9, 0x10, R10 ;  /* 0x00000010090a7825 */ /* 0x004fc800078e000a */
[----:B------:R-:W-:Y:S02]  /*02e0*/  IMAD.MOV.U32 R15, RZ, RZ, R10 ;  /* 0x000000ffff0f7224 */ /* 0x000fe400078e000a */
[----:B------:R-:W-:-:S07]  /*02f0*/  IMAD.MOV.U32 R13, RZ, RZ, R11 ;  /* 0x000000ffff0d7224 */ /* 0x000fce00078e000b */
.L_x_635:
[----:B------:R-:W-:-:S05]  /*0300*/  IMAD.MOV.U32 R12, RZ, RZ, R15 ;  /* 0x000000ffff0c7224 */ /* 0x000fca00078e000f */
[----:B------:R-:W2:Y:S04]  /*0310*/  LDG.E.U16.CONSTANT R14, desc[UR8][R12.64] ;  /* 0x000000080c0e7981 */ /* 0x000ea8000c1e9500 */
[----:B------:R3:W4:Y:S01]  /*0320*/  LDG.E.64.CONSTANT R10, desc[UR8][R12.64+0x8] ;  /* 0x000008080c0a7981 */ /* 0x000722000c1e9b00 */
[----:B------:R-:W-:Y:S01]  /*0330*/  VIADD R8, R8, 0x1 ;  /* 0x0000000108087836 */ /* 0x000fe20000000000 */
[----:B-----5:R-:W-:Y:S01]  /*0340*/  LOP3.LUT P2, RZ, R4, 0xff, RZ, 0xc0, !PT ;  /* 0x000000ff04ff7812 */ /* 0x020fe2000784c0ff */
[----:B------:R-:W-:Y:S01]  /*0350*/  VIADD R9, R9, 0x100 ;  /* 0x0000010009097836 */ /* 0x000fe20000000000 */
[----:B------:R-:W-:Y:S02]  /*0360*/  IADD3 R15, P5, PT, R12, 0x1000, RZ ;  /* 0x000010000c0f7810 */ /* 0x000fe40007fbe0ff */
[----:B------:R-:W-:-:S03]  /*0370*/  ISETP.NE.AND P4, PT, R8, RZ, PT ;  /* 0x000000ff0800720c */ /* 0x000fc60003f85270 */
[----:B---3--:R-:W-:Y:S01]  /*0380*/  IMAD.X R13, RZ, RZ, R13, P5 ;  /* 0x000000ffff0d7224 */ /* 0x008fe200028e060d */
[----:B--2---:R-:W-:Y:S02]  /*0390*/  LOP3.LUT P3, RZ, R14, 0xff, RZ, 0xc0, !PT ;  /* 0x000000ff0eff7812 */ /* 0x004fe4000786c0ff */
[----:B----4-:R-:W-:-:S03]  /*03a0*/  ISETP.LT.U32.AND P0, PT, R10, R2, PT ;  /* 0x000000020a00720c */ /* 0x010fc60003f01070 */
[----:B------:R-:W-:Y:S02]  /*03b0*/  @P2 SEL R14, R4, 0x1, !P3 ;  /* 0x00000001040e2807 */ /* 0x000fe40005800000 */
[----:B------:R-:W-:Y:S02]  /*03c0*/  ISETP.LT.AND.EX P0, PT, R11, R3, PT, P0 ;  /* 0x000000030b00720c */ /* 0x000fe40003f01300 */
[----:B------:R-:W-:-:S04]  /*03d0*/  PRMT R4, R14, 0x7610, R4 ;  /* 0x000076100e047816 */ /* 0x000fc80000000004 */
[C---:B------:R-:W-:Y:S02]  /*03e0*/  @P3 SEL R2, R10.reuse, R2, P0 ;  /* 0x000000020a023207 */ /* 0x040fe40000000000 */
[C---:B------:R-:W-:Y:S02]  /*03f0*/  @P3 SEL R3, R11.reuse, R3, P0 ;  /* 0x000000030b033207 */ /* 0x040fe40000000000 */
[----:B------:R-:W-:Y:S02]  /*0400*/  SEL R2, R10, R2, !P2 ;  /* 0x000000020a027207 */ /* 0x000fe40005000000 */
[----:B------:R-:W-:Y:S01]  /*0410*/  SEL R3, R11, R3, !P2 ;  /* 0x000000030b037207 */ /* 0x000fe20005000000 */
[----:B------:R-:W-:Y:S06]  /*0420*/  @P4 BRA `(.L_x_635) ;  /* 0xfffffffc00b44947 */ /* 0x000fec000383ffff */
.L_x_634:
[----:B------:R-:W-:Y:S05]  /*0430*/  BSYNC.RECONVERGENT B2 ;  /* 0x0000000000027941 */ /* 0x000fea0003800200 */
.L_x_633:
[----:B------:R-:W-:Y:S05]  /*0440*/  @!P1 BRA `(.L_x_632) ;  /* 0x0000000000c89947 */ /* 0x000fea0003800000 */
.L_x_636:
[----:B0-----:R-:W-:-:S05]  /*0450*/  IMAD.WIDE R20, R9, 0x10, R6 ;  /* 0x0000001009147825 */ /* 0x001fca00078e0206 */
[----:B------:R-:W2:Y:S04]  /*0460*/  LDG.E.U16.CONSTANT R19, desc[UR8][R20.64] ;  /* 0x0000000814137981 */ /* 0x000ea8000c1e9500 */
[----:B------:R-:W3:Y:S04]  /*0470*/  LDG.E.64.CONSTANT R10, desc[UR8][R20.64+0x8] ;  /* 0x00000808140a7981 */ /* 0x000ee8000c1e9b00 */
[----:B------:R-:W4:Y:S04]  /*0480*/  LDG.E.U16.CONSTANT R22, desc[UR8][R20.64+0x1000] ;  /* 0x0010000814167981 */ /* 0x000f28000c1e9500 */
[----:B------:R-:W4:Y:S04]  /*0490*/  LDG.E.64.CONSTANT R12, desc[UR8][R20.64+0x1008] ;  /* 0x00100808140c7981 */ /* 0x000f28000c1e9b00 */
[----:B------:R-:W4:Y:S04]  /*04a0*/  LDG.E.U16.CONSTANT R18, desc[UR8][R20.64+0x2000] ;  /* 0x0020000814127981 */ /* 0x000f28000c1e9500 */
[----:B------:R-:W4:Y:S04]  /*04b0*/  LDG.E.64.CONSTANT R14, desc[UR8][R20.64+0x2008] ;  /* 0x00200808140e7981 */ /* 0x000f28000c1e9b00 */
[----:B------:R-:W4:Y:S04]  /*04c0*/  LDG.E.U16.CONSTANT R8, desc[UR8][R20.64+0x3000] ;  /* 0x0030000814087981 */ /* 0x000f28000c1e9500 */
[----:B------:R-:W4:Y:S01]  /*04d0*/  LDG.E.64.CONSTANT R16, desc[UR8][R20.64+0x3008] ;  /* 0x0030080814107981 */ /* 0x000f22000c1e9b00 */
[----:B-----5:R-:W-:Y:S01]  /*04e0*/  LOP3.LUT P2, RZ, R4, 0xff, RZ, 0xc0, !PT ;  /* 0x000000ff04ff7812 */ /* 0x020fe2000784c0ff */
[----:B------:R-:W-:-:S02]  /*04f0*/  IMAD.MOV.U32 R23, RZ, RZ, R3 ;  /* 0x000000ffff177224 */ /* 0x000fc400078e0003 */
[----:B------:R-:W-:Y:S01]  /*0500*/  VIADD R9, R9, 0x400 ;  /* 0x0000040009097836 */ /* 0x000fe20000000000 */
[----:B--2---:R-:W-:Y:S02]  /*0510*/  LOP3.LUT P1, RZ, R19, 0xff, RZ, 0xc0, !PT ;  /* 0x000000ff13ff7812 */ /* 0x004fe4000782c0ff */
[----:B---3--:R-:W-:-:S07]  /*0520*/  ISETP.LT.U32.AND P0, PT, R10, R2, PT ;  /* 0x000000020a00720c */ /* 0x008fce0003f01070 */
[----:B------:R-:W-:Y:S02]  /*0530*/  @P2 SEL R19, R4, 0x1, !P1 ;  /* 0x0000000104132807 */ /* 0x000fe40004800000 */
[-C--:B------:R-:W-:Y:S02]  /*0540*/  ISETP.LT.AND.EX P0, PT, R11, R23.reuse, PT, P0 ;  /* 0x000000170b00720c */ /* 0x080fe40003f01300 */
[----:B------:R-:W-:Y:S02]  /*0550*/  LOP3.LUT P3, RZ, R19, 0xff, RZ, 0xc0, !PT ;  /* 0x000000ff13ff7812 */ /* 0x000fe4000786c0ff */
[----:B----4-:R-:W-:Y:S02]  /*0560*/  LOP3.LUT P4, RZ, R22, 0xff, RZ, 0xc0, !PT ;  /* 0x000000ff16ff7812 */ /* 0x010fe4000788c0ff */
[----:B------:R-:W-:Y:S02]  /*0570*/  @P1 SEL R2, R10, R2, P0 ;  /* 0x000000020a021207 */ /* 0x000fe40000000000 */
[----:B------:R-:W-:-:S02]  /*0580*/  @P1 SEL R23, R11, R23, P0 ;  /* 0x000000170b171207 */ /* 0x000fc40000000000 */
[----:B------:R-:W-:Y:S02]  /*0590*/  SEL R3, R10, R2, !P2 ;  /* 0x000000020a037207 */ /* 0x000fe40005000000 */
[----:B------:R-:W-:Y:S02]  /*05a0*/  SEL R11, R11, R23, !P2 ;  /* 0x000000170b0b7207 */ /* 0x000fe40005000000 */
[----:B------:R-:W-:Y:S02]  /*05b0*/  ISETP.LT.U32.AND P0, PT, R12, R3, PT ;  /* 0x000000030c00720c */ /* 0x000fe40003f01070 */
[----:B------:R-:W-:Y:S02]  /*05c0*/  @P3 SEL R22, R19, 0x1, !P4 ;  /* 0x0000000113163807 */ /* 0x000fe40006000000 */
[----:B------:R-:W-:Y:S02]  /*05d0*/  ISETP.LT.AND.EX P0, PT, R13, R11, PT, P0 ;  /* 0x0000000b0d00720c */ /* 0x000fe40003f01300 */
[----:B------:R-:W-:-:S02]  /*05e0*/  LOP3.LUT P2, RZ, R18, 0xff, RZ, 0xc0, !PT ;  /* 0x000000ff12ff7812 */ /* 0x000fc4000784c0ff */
[----:B------:R-:W-:Y:S02]  /*05f0*/  @P4 SEL R3, R12, R3, P0 ;  /* 0x000000030c034207 */ /* 0x000fe40000000000 */
[----:B------:R-:W-:Y:S02]  /*0600*/  LOP3.LUT P1, RZ, R22, 0xff, RZ, 0xc0, !PT ;  /* 0x000000ff16ff7812 */ /* 0x000fe4000782c0ff */
[C---:B------:R-:W-:Y:S02]  /*0610*/  @P4 SEL R11, R13.reuse, R11, P0 ;  /* 0x0000000b0d0b4207 */ /* 0x040fe40000000000 */
[----:B------:R-:W-:Y:S02]  /*0620*/  SEL R3, R12, R3, !P3 ;  /* 0x000000030c037207 */ /* 0x000fe40005800000 */
[----:B------:R-:W-:Y:S02]  /*0630*/  SEL R13, R13, R11, !P3 ;  /* 0x0000000b0d0d7207 */ /* 0x000fe40005800000 */
[----:B------:R-:W-:-:S02]  /*0640*/  ISETP.LT.U32.AND P0, PT, R14, R3, PT ;  /* 0x000000030e00720c */ /* 0x000fc40003f01070 */
[----:B------:R-:W-:Y:S02]  /*0650*/  LOP3.LUT P3, RZ, R8, 0xff, RZ, 0xc0, !PT ;  /* 0x000000ff08ff7812 */ /* 0x000fe4000786c0ff */
[C---:B------:R-:W-:Y:S02]  /*0660*/  ISETP.LT.AND.EX P0, PT, R15.reuse, R13, PT, P0 ;  /* 0x0000000d0f00720c */ /* 0x040fe40003f01300 */
[----:B------:R-:W-:Y:S02]  /*0670*/  @P1 SEL R18, R22, 0x1, !P2 ;  /* 0x0000000116121807 */ /* 0x000fe40005000000 */
[C---:B------:R-:W-:Y:S02]  /*0680*/  @P2 SEL R3, R14.reuse, R3, P0 ;  /* 0x000000030e032207 */ /* 0x040fe40000000000 */
[----:B------:R-:W-:Y:S02]  /*0690*/  @P2 SEL R13, R15, R13, P0 ;  /* 0x0000000d0f0d2207 */ /* 0x000fe40000000000 */
[----:B------:R-:W-:-:S02]  /*06a0*/  SEL R3, R14, R3, !P1 ;  /* 0x000000030e037207 */ /* 0x000fc40004800000 */
[----:B------:R-:W-:Y:S02]  /*06b0*/  LOP3.LUT P2, RZ, R18, 0xff, RZ, 0xc0, !PT ;  /* 0x000000ff12ff7812 */ /* 0x000fe4000784c0ff */
[----:B------:R-:W-:Y:S02]  /*06c0*/  SEL R15, R15, R13, !P1 ;  /* 0x0000000d0f0f7207 */ /* 0x000fe40004800000 */
[----:B------:R-:W-:Y:S02]  /*06d0*/  ISETP.GE.AND P1, PT, R9, UR4, PT ;  /* 0x0000000409007c0c */ /* 0x000fe4000bf26270 */
[----:B------:R-:W-:-:S04]  /*06e0*/  ISETP.LT.U32.AND P0, PT, R16, R3, PT ;  /* 0x000000031000720c */ /* 0x000fc80003f01070 */
[----:B------:R-:W-:-:S03]  /*06f0*/  ISETP.LT.AND.EX P0, PT, R17, R15, PT, P0 ;  /* 0x0000000f1100720c */ /* 0x000fc60003f01300 */
[----:B------:R-:W-:Y:S02]  /*0700*/  @P2 SEL R8, R18, 0x1, !P3 ;  /* 0x0000000112082807 */ /* 0x000fe40005800000 */
[C---:B------:R-:W-:Y:S02]  /*0710*/  @P3 SEL R3, R16.reuse, R3, P0 ;  /* 0x0000000310033207 */ /* 0x040fe40000000000 */
[C---:B------:R-:W-:Y:S02]  /*0720*/  @P3 SEL R15, R17.reuse, R15, P0 ;  /* 0x0000000f110f3207 */ /* 0x040fe40000000000 */
[----:B------:R-:W-:Y:S02]  /*0730*/  SEL R2, R16, R3, !P2 ;  /* 0x0000000310027207 */ /* 0x000fe40005000000 */
[----:B------:R-:W-:Y:S02]  /*0740*/  SEL R3, R17, R15, !P2 ;  /* 0x0000000f11037207 */ /* 0x000fe40005000000 */
[----:B------:R-:W-:Y:S01]  /*0750*/  PRMT R4, R8, 0x7610, R4 ;  /* 0x0000761008047816 */ /* 0x000fe20000000004 */
[----:B------:R-:W-:Y:S06]  /*0760*/  @!P1 BRA `(.L_x_636) ;  /* 0xfffffffc00389947 */ /* 0x000fec000383ffff */
.L_x_632:
[----:B------:R-:W-:Y:S05]  /*0770*/  BSYNC.RECONVERGENT B1 ;  /* 0x0000000000017941 */ /* 0x000fea0003800200 */
.L_x_631:
[----:B------:R-:W-:-:S09]  /*0780*/  UISETP.GE.AND UP0, UPT, UR4, 0x100, UPT ;  /* 0x000001000400788c */ /* 0x000fd2000bf06270 */
[----:B------:R-:W-:Y:S05]  /*0790*/  BRA.U !UP0, `(.L_x_637) ;  /* 0x0000000d08407547 */ /* 0x000fea000b800000 */
[----:B------:R-:W2:Y:S01]  /*07a0*/  S2R R10, SR_LANEID ;  /* 0x00000000000a7919 */ /* 0x000ea20000000000 */
[----:B0----5:R-:W-:Y:S01]  /*07b0*/  LOP3.LUT R6, R4, 0xff, RZ, 0xc0, !PT ;  /* 0x000000ff04067812 */ /* 0x021fe200078ec0ff */
[----:B------:R-:W-:Y:S01]  /*07c0*/  BSSY.RECONVERGENT B1, `(.L_x_638) ;  /* 0x0000016000017945 */ /* 0x000fe20003800200 */
[----:B------:R0:W3:Y:S04]  /*07d0*/  SHFL.DOWN PT, R9, R2, 0x1, 0x1f ;  /* 0x08201f0002097f89 */ /* 0x0000e800000e0000 */
[----:B------:R0:W4:Y:S04]  /*07e0*/  SHFL.DOWN PT, R8, R3, 0x1, 0x1f ;  /* 0x08201f0003087f89 */ /* 0x00012800000e0000 */
[----:B------:R0:W0:Y:S01]  /*07f0*/  SHFL.DOWN PT, R7, R6, 0x1, 0x1f ;  /* 0x08201f0006077f89 */ /* 0x00002200000e0000 */
[----:B--2---:R-:W-:-:S02]  /*0800*/  ISETP.GT.AND P0, PT, R10, 0x1e, PT ;  /* 0x0000001e0a00780c */ /* 0x004fc40003f04270 */
[C---:B------:R-:W-:Y:S02]  /*0810*/  ISETP.GT.AND P3, PT, R10.reuse, 0x1d, PT ;  /* 0x0000001d0a00780c */ /* 0x040fe40003f64270 */
[----:B------:R-:W-:-:S09]  /*0820*/  ISETP.GT.AND P2, PT, R10, 0x1b, PT ;  /* 0x0000001b0a00780c */ /* 0x000fd20003f44270 */
[----:B0--34-:R-:W-:Y:S05]  /*0830*/  @P0 BRA `(.L_x_639) ;  /* 0x0000000000380947 */ /* 0x019fea0003800000 */
[----:B------:R-:W-:Y:S01]  /*0840*/  LOP3.LUT P1, RZ, R7, 0xff, RZ, 0xc0, !PT ;  /* 0x000000ff07ff7812 */ /* 0x000fe2000782c0ff */
[----:B------:R-:W-:Y:S01]  /*0850*/  IMAD.MOV.U32 R11, RZ, RZ, 0x1 ;  /* 0x00000001ff0b7424 */ /* 0x000fe200078e00ff */
[----:B------:R-:W-:-:S04]  /*0860*/  LOP3.LUT P0, R6, R4, 0xff, RZ, 0xc0, !PT ;  /* 0x000000ff04067812 */ /* 0x000fc8000780c0ff */
[----:B------:R-:W-:-:S13]  /*0870*/  PLOP3.LUT P0, PT, P0, P1, PT, 0x2f, 0xf2 ;  /* 0x0000000000f2781c */ /* 0x000fda0000702577 */
[----:B------:R-:W-:Y:S02]  /*0880*/  @!P0 ISETP.LT.U32.AND P1, PT, R9, R2, PT ;  /* 0x000000020900820c */ /* 0x000fe40003f21070 */
[----:B------:R-:W-:Y:S02]  /*0890*/  @P0 ISETP.NE.AND P4, PT, R6, RZ, PT ;  /* 0x000000ff0600020c */ /* 0x000fe40003f85270 */
[----:B------:R-:W-:Y:S02]  /*08a0*/  @!P0 PRMT R4, R11, 0x7610, R4 ;  /* 0x000076100b048816 */ /* 0x000fe40000000004 */
[----:B------:R-:W-:Y:S02]  /*08b0*/  @!P0 ISETP.LT.AND.EX P1, PT, R8, R3, PT, P1 ;  /* 0x000000030800820c */ /* 0x000fe40003f21310 */
[----:B------:R-:W-:Y:S02]  /*08c0*/  @P0 SEL R6, R7, R4, !P4 ;  /* 0x0000000407060207 */ /* 0x000fe40006000000 */
[----:B------:R-:W-:-:S02]  /*08d0*/  @!P0 SEL R2, R9, R2, P1 ;  /* 0x0000000209028207 */ /* 0x000fc40000800000 */
[----:B------:R-:W-:Y:S02]  /*08e0*/  @!P0 SEL R3, R8, R3, P1 ;  /* 0x0000000308038207 */ /* 0x000fe40000800000 */
[----:B------:R-:W-:Y:S02]  /*08f0*/  @P0 PRMT R4, R6, 0x7610, R4 ;  /* 0x0000761006040816 */ /* 0x000fe40000000004 */
[----:B------:R-:W-:Y:S02]  /*0900*/  @P0 SEL R2, R9, R2, !P4 ;  /* 0x0000000209020207 */ /* 0x000fe40006000000 */
[----:B------:R-:W-:-:S07]  /*0910*/  @P0 SEL R3, R8, R3, !P4 ;  /* 0x0000000308030207 */ /* 0x000fce0006000000 */
.L_x_639:
[----:B------:R-:W-:Y:S05]  /*0920*/  BSYNC.RECONVERGENT B1 ;  /* 0x0000000000017941 */ /* 0x000fea0003800200 */
.L_x_638:
[----:B------:R-:W-:Y:S01]  /*0930*/  LOP3.LUT R7, R4, 0xff, RZ, 0xc0, !PT ;  /* 0x000000ff04077812 */ /* 0x000fe200078ec0ff */
[----:B------:R0:W2:Y:S01]  /*0940*/  SHFL.DOWN PT, R9, R2, 0x2, 0x1f ;  /* 0x08401f0002097f89 */ /* 0x0000a200000e0000 */
[----:B------:R-:W-:Y:S01]  /*0950*/  BSSY.RECONVERGENT B1, `(.L_x_640) ;  /* 0x0000015000017945 */ /* 0x000fe20003800200 */
[C---:B------:R-:W-:Y:S02]  /*0960*/  ISETP.GT.AND P5, PT, R10.reuse, 0x17, PT ;  /* 0x000000170a00780c */ /* 0x040fe40003fa4270 */
[----:B------:R0:W3:Y:S01]  /*0970*/  SHFL.DOWN PT, R8, R3, 0x2, 0x1f ;  /* 0x08401f0003087f89 */ /* 0x0000e200000e0000 */
[C---:B------:R-:W-:Y:S02]  /*0980*/  ISETP.GT.AND P4, PT, R10.reuse, 0xf, PT ;  /* 0x0000000f0a00780c */ /* 0x040fe40003f84270 */
[----:B------:R-:W-:Y:S01]  /*0990*/  ISETP.NE.AND P1, PT, R10, RZ, PT ;  /* 0x000000ff0a00720c */ /* 0x000fe20003f25270 */
[----:B------:R-:W4:Y:S01]  /*09a0*/  SHFL.DOWN PT, R7, R7, 0x2, 0x1f ;  /* 0x08401f0007077f89 */ /* 0x000f2200000e0000 */
[----:B------:R-:W-:Y:S11]  /*09b0*/  @P3 BRA `(.L_x_641) ;  /* 0x0000000000383947 */ /* 0x000ff60003800000 */
[----:B----4-:R-:W-:Y:S01]  /*09c0*/  LOP3.LUT P0, RZ, R7, 0xff, RZ, 0xc0, !PT ;  /* 0x000000ff07ff7812 */ /* 0x010fe2000780c0ff */
[----:B------:R-:W-:Y:S01]  /*09d0*/  IMAD.MOV.U32 R10, RZ, RZ, 0x1 ;  /* 0x00000001ff0a7424 */ /* 0x000fe200078e00ff */
[----:B------:R-:W-:-:S04]  /*09e0*/  LOP3.LUT P3, R6, R4, 0xff, RZ, 0xc0, !PT ;  /* 0x000000ff04067812 */ /* 0x000fc8000786c0ff */
[----:B------:R-:W-:-:S13]  /*09f0*/  PLOP3.LUT P0, PT, P3, P0, PT, 0x2f, 0xf2 ;  /* 0x0000000000f2781c */ /* 0x000fda0001f00577 */
[----:B--2---:R-:W-:Y:S02]  /*0a00*/  @!P0 ISETP.LT.U32.AND P3, PT, R9, R2, PT ;  /* 0x000000020900820c */ /* 0x004fe40003f61070 */
[----:B------:R-:W-:Y:S02]  /*0a10*/  @P0 ISETP.NE.AND P6, PT, R6, RZ, PT ;  /* 0x000000ff0600020c */ /* 0x000fe40003fc5270 */
[----:B------:R-:W-:Y:S02]  /*0a20*/  @!P0 PRMT R4, R10, 0x7610, R4 ;  /* 0x000076100a048816 */ /* 0x000fe40000000004 */
[----:B---3--:R-:W-:Y:S02]  /*0a30*/  @!P0 ISETP.LT.AND.EX P3, PT, R8, R3, PT, P3 ;  /* 0x000000030800820c */ /* 0x008fe40003f61330 */
[----:B------:R-:W-:Y:S02]  /*0a40*/  @P0 SEL R6, R7, R4, !P6 ;  /* 0x0000000407060207 */ /* 0x000fe40007000000 */
[----:B0-----:R-:W-:-:S02]  /*0a50*/  @!P0 SEL R2, R9, R2, P3 ;  /* 0x0000000209028207 */ /* 0x001fc40001800000 */
[----:B------:R-:W-:Y:S02]  /*0a60*/  @!P0 SEL R3, R8, R3, P3 ;  /* 0x0000000308038207 */ /* 0x000fe40001800000 */
[----:B------:R-:W-:Y:S02]  /*0a70*/  @P0 PRMT R4, R6, 0x7610, R4 ;  /* 0x0000761006040816 */ /* 0x000fe40000000004 */
[----:B------:R-:W-:Y:S02]  /*0a80*/  @P0 SEL R2, R9, R2, !P6 ;  /* 0x0000000209020207 */ /* 0x000fe40007000000 */
[----:B------:R-:W-:-:S07]  /*0a90*/  @P0 SEL R3, R8, R3, !P6 ;  /* 0x0000000308030207 */ /* 0x000fce0007000000 */
.L_x_641:
[----:B------:R-:W-:Y:S05]  /*0aa0*/  BSYNC.RECONVERGENT B1 ;  /* 0x0000000000017941 */ /* 0x000fea0003800200 */
.L_x_640:
[----:B----4-:R-:W-:Y:S01]  /*0ab0*/  LOP3.LUT R7, R4, 0xff, RZ, 0xc0, !PT ;  /* 0x000000ff04077812 */ /* 0x010fe200078ec0ff */
[----:B--2---:R2:W4:Y:S01]  /*0ac0*/  SHFL.DOWN PT, R9, R2, 0x4, 0x1f ;  /* 0x08801f0002097f89 */ /* 0x00452200000e0000 */
[----:B------:R-:W-:Y:S03]  /*0ad0*/  BSSY.RECONVERGENT B1, `(.L_x_642) ;  /* 0x0000012000017945 */ /* 0x000fe60003800200 */
[----:B---3--:R2:W3:Y:S04]  /*0ae0*/  SHFL.DOWN PT, R8, R3, 0x4, 0x1f ;  /* 0x08801f0003087f89 */ /* 0x0084e800000e0000 */
[----:B------:R-:W0:Y:S01]  /*0af0*/  SHFL.DOWN PT, R7, R7, 0x4, 0x1f ;  /* 0x08801f0007077f89 */ /* 0x000e2200000e0000 */
[----:B------:R-:W-:Y:S05]  /*0b00*/  @P2 BRA `(.L_x_643) ;  /* 0x0000000000382947 */ /* 0x000fea0003800000 */
[----:B0-----:R-:W-:Y:S01]  /*0b10*/  LOP3.LUT P0, RZ, R7, 0xff, RZ, 0xc0, !PT ;  /* 0x000000ff07ff7812 */ /* 0x001fe2000780c0ff */
[----:B------:R-:W-:Y:S01]  /*0b20*/  IMAD.MOV.U32 R10, RZ, RZ, 0x1 ;  /* 0x00000001ff0a7424 */ /* 0x000fe200078e00ff */
[----:B------:R-:W-:-:S04]  /*0b30*/  LOP3.LUT P2, R6, R4, 0xff, RZ, 0xc0, !PT ;  /* 0x000000ff04067812 */ /* 0x000fc8000784c0ff */
[----:B------:R-:W-:-:S13]  /*0b40*/  PLOP3.LUT P0, PT, P2, P0, PT, 0x2f, 0xf2 ;  /* 0x0000000000f2781c */ /* 0x000fda0001700577 */
[----:B----4-:R-:W-:Y:S02]  /*0b50*/  @!P0 ISETP.LT.U32.AND P2, PT, R9, R2, PT ;  /* 0x000000020900820c */ /* 0x010fe40003f41070 */
[----:B------:R-:W-:Y:S02]  /*0b60*/  @P0 ISETP.NE.AND P3, PT, R6, RZ, PT ;  /* 0x000000ff0600020c */ /* 0x000fe40003f65270 */
[----:B------:R-:W-:Y:S02]  /*0b70*/  @!P0 PRMT R4, R10, 0x7610, R4 ;  /* 0x000076100a048816 */ /* 0x000fe40000000004 */
[----:B---3--:R-:W-:Y:S02]  /*0b80*/  @!P0 ISETP.LT.AND.EX P2, PT, R8, R3, PT, P2 ;  /* 0x000000030800820c */ /* 0x008fe40003f41320 */
[----:B------:R-:W-:Y:S02]  /*0b90*/  @P0 SEL R6, R7, R4, !P3 ;  /* 0x0000000407060207 */ /* 0x000fe40005800000 */
[----:B--2---:R-:W-:-:S02]  /*0ba0*/  @!P0 SEL R2, R9, R2, P2 ;  /* 0x0000000209028207 */ /* 0x004fc40001000000 */
[----:B------:R-:W-:Y:S02]  /*0bb0*/  @!P0 SEL R3, R8, R3, P2 ;  /* 0x0000000308038207 */ /* 0x000fe40001000000 */
[----:B------:R-:W-:Y:S02]  /*0bc0*/  @P0 PRMT R4, R6, 0x7610, R4 ;  /* 0x0000761006040816 */ /* 0x000fe40000000004 */
[----:B------:R-:W-:Y:S02]  /*0bd0*/  @P0 SEL R2, R9, R2, !P3 ;  /* 0x0000000209020207 */ /* 0x000fe40005800000 */
[----:B------:R-:W-:-:S07]  /*0be0*/  @P0 SEL R3, R8, R3, !P3 ;  /* 0x0000000308030207 */ /* 0x000fce0005800000 */
.L_x_643:
[----:B------:R-:W-:Y:S05]  /*0bf0*/  BSYNC.RECONVERGENT B1 ;  /* 0x0000000000017941 */ /* 0x000fea0003800200 */
.L_x_642:
[----:B0-----:R-:W-:Y:S01]  /*0c00*/  LOP3.LUT R7, R4, 0xff, RZ, 0xc0, !PT ;  /* 0x000000ff04077812 */ /* 0x001fe200078ec0ff */
[----:B----4-:R0:W4:Y:S01]  /*0c10*/  SHFL.DOWN PT, R9, R2, 0x8, 0x1f ;  /* 0x09001f0002097f89 */ /* 0x01012200000e0000 */
        /* <DEDUP_REMOVED lines=18> */
.L_x_645:
[----:B------:R-:W-:Y:S05]  /*0d40*/  BSYNC.RECONVERGENT B1 ;  /* 0x0000000000017941 */ /* 0x000fea0003800200 */
.L_x_644:
        /* <DEDUP_REMOVED lines=20> */
.L_x_647:
[----:B------:R-:W-:Y:S05]  /*0e90*/  BSYNC.RECONVERGENT B1 ;  /* 0x0000000000017941 */ /* 0x000fea0003800200 */
.L_x_646:
[----:B------:R-:W-:Y:S04]  /*0ea0*/  BSSY.RECONVERGENT B1, `(.L_x_648) ;  /* 0x000000a000017945 */ /* 0x000fe80003800200 */
[----:B------:R-:W-:Y:S05]  /*0eb0*/  @P1 BRA `(.L_x_649) ;  /* 0x0000000000201947 */ /* 0x000fea0003800000 */
[----:B---3--:R-:W3:Y:S01]  /*0ec0*/  S2R R8, SR_CgaCtaId ;  /* 0x0000000000087919 */ /* 0x008ee20000008800 */
[----:B0-----:R-:W-:Y:S02]  /*0ed0*/  MOV R7, 0x400 ;  /* 0x0000040000077802 */ /* 0x001fe40000000f00 */
[----:B------:R-:W-:-:S04]  /*0ee0*/  SHF.R.U32.HI R6, RZ, 0x1, R5 ;  /* 0x00000001ff067819 */ /* 0x000fc80000011605 */
[----:B------:R-:W-:Y:S02]  /*0ef0*/  LOP3.LUT R6, R6, 0x1f0, RZ, 0xc0, !PT ;  /* 0x000001f006067812 */ /* 0x000fe400078ec0ff */
[----:B---3--:R-:W-:-:S05]  /*0f00*/  LEA R7, R8, R7, 0x18 ;  /* 0x0000000708077211 */ /* 0x008fca00078ec0ff */
[----:B------:R-:W-:-:S05]  /*0f10*/  IMAD.IADD R7, R6, 0x1, R7 ;  /* 0x0000000106077824 */ /* 0x000fca00078e0207 */
[----:B------:R0:W-:Y:S04]  /*0f20*/  STS.64 [R7+0x10], R2 ;  /* 0x0000100207007388 */ /* 0x0001e80000000a00 */
[----:B------:R0:W-:Y:S02]  /*0f30*/  STS.U8 [R7+0x8], R4 ;  /* 0x0000080407007388 */ /* 0x0001e40000000000 */
.L_x_649:
[----:B------:R-:W-:Y:S05]  /*0f40*/  BSYNC.RECONVERGENT B1 ;  /* 0x0000000000017941 */ /* 0x000fea0003800200 */
.L_x_648:
[----:B------:R-:W-:Y:S01]  /*0f50*/  BAR.SYNC.DEFER_BLOCKING 0x0 ;  /* 0x0000000000007b1d */ /* 0x000fe20000010000 */
[----:B------:R-:W-:-:S13]  /*0f60*/  ISETP.NE.AND P1, PT, R5, RZ, PT ;  /* 0x000000ff0500720c */ /* 0x000fda0003f25270 */
[----:B------:R-:W-:Y:S05]  /*0f70*/  @P1 BRA `(.L_x_650) ;  /* 0x0000002c00bc1947 */ /* 0x000fea0003800000 */
[----:B------:R-:W5:Y:S01]  /*0f80*/  S2UR UR6, SR_CgaCtaId ;  /* 0x00000000000679c3 */ /* 0x000f620000008800 */
[----:B------:R-:W-:Y:S01]  /*0f90*/  UMOV UR5, 0x400 ;  /* 0x0000040000057882 */ /* 0x000fe20000000000 */
[----:B------:R-:W-:Y:S01]  /*0fa0*/  LOP3.LUT P2, RZ, R4, 0xff, RZ, 0xc0, !PT ;  /* 0x000000ff04ff7812 */ /* 0x000fe2000784c0ff */
[----:B-----5:R-:W-:-:S09]  /*0fb0*/  ULEA UR5, UR6, UR5, 0x18 ;  /* 0x0000000506057291 */ /* 0x020fd2000f8ec0ff */
[----:B------:R-:W5:Y:S04]  /*0fc0*/  LDS.U8 R16, [UR5+0x18] ;  /* 0x00001805ff107984 */ /* 0x000f680008000000 */
[----:B0-----:R-:W0:Y:S04]  /*0fd0*/  LDS.64 R6, [UR5+0x20] ;  /* 0x00002005ff067984 */ /* 0x001e280008000a00 */
[----:B------:R-:W1:Y:S04]  /*0fe0*/  LDS.U8 R17, [UR5+0x28] ;  /* 0x00002805ff117984 */ /* 0x000e680008000000 */
[----:B------:R-:W2:Y:S04]  /*0ff0*/  LDS.64 R12, [UR5+0x30] ;  /* 0x00003005ff0c7984 */ /* 0x000ea80008000a00 */
[----:B------:R-:W2:Y:S04]  /*1000*/  LDS.U8 R18, [UR5+0x38] ;  /* 0x00003805ff127984 */ /* 0x000ea80008000000 */
[----:B------:R-:W2:Y:S04]  /*1010*/  LDS.64 R10, [UR5+0x40] ;  /* 0x00004005ff0a7984 */ /* 0x000ea80008000a00 */
[----:B------:R-:W2:Y:S04]  /*1020*/  LDS.U8 R14, [UR5+0x48] ;  /* 0x00004805ff0e7984 */ /* 0x000ea80008000000 */
[----:B---34-:R-:W3:Y:S01]  /*1030*/  LDS.64 R8, [UR5+0x50] ;  /* 0x00005005ff087984 */ /* 0x018ee20008000a00 */
[----:B-----5:R-:W-:-:S02]  /*1040*/  ISETP.NE.AND P4, PT, R16, RZ, PT ;  /* 0x000000ff1000720c */ /* 0x020fc40003f85270 */
[----:B0-----:R-:W-:Y:S02]  /*1050*/  ISETP.LT.U32.AND P0, PT, R6, R2, PT ;  /* 0x000000020600720c */ /* 0x001fe40003f01070 */
[----:B------:R-:W-:Y:S02]  /*1060*/  @P2 SEL R16, R4, 0x1, !P4 ;  /* 0x0000000104102807 */ /* 0x000fe40006000000 */
[----:B------:R-:W-:Y:S02]  /*1070*/  ISETP.LT.AND.EX P0, PT, R7, R3, PT, P0 ;  /* 0x000000030700720c */ /* 0x000fe40003f01300 */
[----:B------:R-:W-:Y:S02]  /*1080*/  LOP3.LUT P3, RZ, R16, 0xff, RZ, 0xc0, !PT ;  /* 0x000000ff10ff7812 */ /* 0x000fe4000786c0ff */
[----:B-1----:R-:W-:-:S03]  /*1090*/  ISETP.NE.AND P5, PT, R17, RZ, PT ;  /* 0x000000ff1100720c */ /* 0x002fc60003fa5270 */
[C---:B--2---:R-:W-:Y:S02]  /*10a0*/  @P4 SEL R2, R6.reuse, R2, P0 ;  /* 0x0000000206024207 */ /* 0x044fe40000000000 */
[C---:B------:R-:W-:Y:S02]  /*10b0*/  @P4 SEL R3, R7.reuse, R3, P0 ;  /* 0x0000000307034207 */ /* 0x040fe40000000000 */
[----:B------:R-:W-:Y:S02]  /*10c0*/  SEL R5, R6, R2, !P2 ;  /* 0x0000000206057207 */ /* 0x000fe40005000000 */
[----:B------:R-:W-:Y:S02]  /*10d0*/  SEL R15, R7, R3, !P2 ;  /* 0x00000003070f7207 */ /* 0x000fe40005000000 */
[----:B------:R-:W-:Y:S01]  /*10e0*/  ISETP.LT.U32.AND P0, PT, R12, R5, PT ;  /* 0x000000050c00720c */ /* 0x000fe20003f01070 */
[----:B------:R-:W-:Y:S01]  /*10f0*/  LDS.64 R6, [UR5+0x60] ;  /* 0x00006005ff067984 */ /* 0x000fe20008000a00 */
[----:B------:R-:W-:-:S02]  /*1100*/  @P3 SEL R17, R16, 0x1, !P5 ;  /* 0x0000000110113807 */ /* 0x000fc40006800000 */
[----:B------:R-:W-:Y:S01]  /*1110*/  ISETP.LT.AND.EX P0, PT, R13, R15, PT, P0 ;  /* 0x0000000f0d00720c */ /* 0x000fe20003f01300 */
[----:B------:R-:W0:Y:S01]  /*1120*/  LDS.U8 R16, [UR5+0x58] ;  /* 0x00005805ff107984 */ /* 0x000e220008000000 */
[----:B------:R-:W-:Y:S02]  /*1130*/  LOP3.LUT P2, RZ, R17, 0xff, RZ, 0xc0, !PT ;  /* 0x000000ff11ff7812 */ /* 0x000fe4000784c0ff */
[----:B------:R-:W-:Y:S02]  /*1140*/  @P5 SEL R5, R12, R5, P0 ;  /* 0x000000050c055207 */ /* 0x000fe40000000000 */
[----:B------:R-:W-:Y:S02]  /*1150*/  ISETP.NE.AND P4, PT, R18, RZ, PT ;  /* 0x000000ff1200720c */ /* 0x000fe40003f85270 */
[----:B------:R-:W-:Y:S02]  /*1160*/  @P5 SEL R15, R13, R15, P0 ;  /* 0x0000000f0d0f5207 */ /* 0x000fe40000000000 */
[----:B------:R-:W-:-:S02]  /*1170*/  SEL R3, R12, R5, !P3 ;  /* 0x000000050c037207 */ /* 0x000fc40005800000 */
[----:B------:R-:W-:Y:S01]  /*1180*/  SEL R15, R13, R15, !P3 ;  /* 0x0000000f0d0f7207 */ /* 0x000fe20005800000 */
[----:B------:R-:W1:Y:S01]  /*1190*/  LDS.U8 R12, [UR5+0x68] ;  /* 0x00006805ff0c7984 */ /* 0x000e620008000000 */
[----:B------:R-:W-:Y:S02]  /*11a0*/  ISETP.LT.U32.AND P0, PT, R10, R3, PT ;  /* 0x000000030a00720c */ /* 0x000fe40003f01070 */
[----:B------:R-:W-:Y:S01]  /*11b0*/  @P2 SEL R18, R17, 0x1, !P4 ;  /* 0x0000000111122807 */ /* 0x000fe20006000000 */
[----:B------:R-:W2:Y:S01]  /*11c0*/  LDS.64 R4, [UR5+0x70] ;  /* 0x00007005ff047984 */ /* 0x000ea20008000a00 */
[----:B------:R-:W-:Y:S02]  /*11d0*/  ISETP.LT.AND.EX P0, PT, R11, R15, PT, P0 ;  /* 0x0000000f0b00720c */ /* 0x000fe40003f01300 */
[----:B------:R-:W-:Y:S02]  /*11e0*/  LOP3.LUT P5, RZ, R18, 0xff, RZ, 0xc0, !PT ;  /* 0x000000ff12ff7812 */ /* 0x000fe400078ac0ff */
[----:B------:R-:W-:-:S02]  /*11f0*/  @P4 SEL R3, R10, R3, P0 ;  /* 0x000000030a034207 */ /* 0x000fc40000000000 */
[----:B------:R-:W-:Y:S02]  /*1200*/  ISETP.NE.AND P3, PT, R14, RZ, PT ;  /* 0x000000ff0e00720c */ /* 0x000fe40003f65270 */
[C---:B------:R-:W-:Y:S02]  /*1210*/  @P4 SEL R15, R11.reuse, R15, P0 ;  /* 0x0000000f0b0f4207 */ /* 0x040fe40000000000 */
[----:B------:R-:W-:Y:S02]  /*1220*/  SEL R13, R10, R3, !P2 ;  /* 0x000000030a0d7207 */ /* 0x000fe40005000000 */
[----:B------:R-:W-:Y:S01]  /*1230*/  SEL R15, R11, R15, !P2 ;  /* 0x0000000f0b0f7207 */ /* 0x000fe20005000000 */
[----:B------:R-:W4:Y:S01]  /*1240*/  LDS.U8 R10, [UR5+0x78] ;  /* 0x00007805ff0a7984 */ /* 0x000f220008000000 */
[----:B---3--:R-:W-:Y:S02]  /*1250*/  ISETP.LT.U32.AND P0, PT, R8, R13, PT ;  /* 0x0000000d0800720c */ /* 0x008fe40003f01070 */
[----:B------:R-:W-:Y:S01]  /*1260*/  @P5 SEL R14, R18, 0x1, !P3 ;  /* 0x00000001120e5807 */ /* 0x000fe20005800000 */
[----:B------:R-:W3:Y:S01]  /*1270*/  LDS.64 R2, [UR5+0x80] ;  /* 0x00008005ff027984 */ /* 0x000ee20008000a00 */
[----:B------:R-:W-:-:S02]  /*1280*/  ISETP.LT.AND.EX P0, PT, R9, R15, PT, P0 ;  /* 0x0000000f0900720c */ /* 0x000fc40003f01300 */
[----:B------:R-:W-:Y:S02]  /*1290*/  LOP3.LUT P4, RZ, R14, 0xff, RZ, 0xc0, !PT ;  /* 0x000000ff0eff7812 */ /* 0x000fe4000788c0ff */
[----:B------:R-:W-:Y:S02]  /*12a0*/  @P3 SEL R13, R8, R13, P0 ;  /* 0x0000000d080d3207 */ /* 0x000fe40000000000 */
[----:B0-----:R-:W-:Y:S02]  /*12b0*/  ISETP.NE.AND P2, PT, R16, RZ, PT ;  /* 0x000000ff1000720c */ /* 0x001fe40003f45270 */
[C---:B------:R-:W-:Y:S02]  /*12c0*/  @P3 SEL R15, R9.reuse, R15, P0 ;  /* 0x0000000f090f3207 */ /* 0x040fe40000000000 */
[----:B------:R-:W-:Y:S02]  /*12d0*/  SEL R11, R8, R13, !P5 ;  /* 0x0000000d080b7207 */ /* 0x000fe40006800000 */
[----:B------:R-:W-:-:S02]  /*12e0*/  SEL R13, R9, R15, !P5 ;  /* 0x0000000f090d7207 */ /* 0x000fc40006800000 */
[----:B------:R-:W-:Y:S02]  /*12f0*/  ISETP.LT.U32.AND P0, PT, R6, R11, PT ;  /* 0x0000000b0600720c */ /* 0x000fe40003f01070 */
[----:B------:R-:W-:Y:S02]  /*1300*/  @P4 SEL R16, R14, 0x1, !P2 ;  /* 0x000000010e104807 */ /* 0x000fe40005000000 */
[----:B------:R-:W-:Y:S02]  /*1310*/  ISETP.LT.AND.EX P0, PT, R7, R13, PT, P0 ;  /* 0x0000000d0700720c */ /* 0x000fe40003f01300 */
[----:B------:R-:W-:Y:S02]  /*1320*/  LOP3.LUT P5, RZ, R16, 0xff, RZ, 0xc0, !PT ;  /* 0x000000ff10ff7812 */ /* 0x000fe400078ac0ff */
[----:B------:R-:W-:Y:S02]  /*1330*/  @P2 SEL R11, R6, R11, P0 ;  /* 0x0000000b060b2207 */ /* 0x000fe40000000000 */
[----:B-1----:R-:W-:-:S02]  /*1340*/  ISETP.NE.AND P3, PT, R12, RZ, PT ;  /* 0x000000ff0c00720c */ /* 0x002fc40003f65270 */
[C---:B------:R-:W-:Y:S02]  /*1350*/  @P2 SEL R13, R7.reuse, R13, P0 ;  /* 0x0000000d070d2207 */ /* 0x040fe40000000000 */
[----:B------:R-:W-:Y:S02]  /*1360*/  SEL R9, R6, R11, !P4 ;  /* 0x0000000b06097207 */ /* 0x000fe40006000000 */
[----:B------:R-:W-:Y:S02]  /*1370*/  SEL R11, R7, R13, !P4 ;  /* 0x0000000d070b7207 */ /* 0x000fe40006000000 */
[----:B--2---:R-:W-:Y:S02]  /*1380*/  ISETP.LT.U32.AND P0, PT, R4, R9, PT ;  /* 0x000000090400720c */ /* 0x004fe40003f01070 */
[----:B------:R-:W-:Y:S02]  /*1390*/  @P5 SEL R12, R16, 0x1, !P3 ;  /* 0x00000001100c5807 */ /* 0x000fe40005800000 */
[----:B------:R-:W-:-:S02]  /*13a0*/  ISETP.LT.AND.EX P0, PT, R5, R11, PT, P0 ;  /* 0x0000000b0500720c */ /* 0x000fc40003f01300 */
[----:B----4-:R-:W-:Y:S02]  /*13b0*/  ISETP.NE.AND P4, PT, R10, RZ, PT ;  /* 0x000000ff0a00720c */ /* 0x010fe40003f85270 */
[----:B------:R-:W-:Y:S02]  /*13c0*/  @P3 SEL R9, R4, R9, P0 ;  /* 0x0000000904093207 */ /* 0x000fe40000000000 */
[----:B------:R-:W-:Y:S02]  /*13d0*/  LOP3.LUT P2, RZ, R12, 0xff, RZ, 0xc0, !PT ;  /* 0x000000ff0cff7812 */ /* 0x000fe4000784c0ff */
[C---:B------:R-:W-:Y:S02]  /*13e0*/  @P3 SEL R11, R5.reuse, R11, P0 ;  /* 0x0000000b050b3207 */ /* 0x040fe40000000000 */
[----:B------:R-:W-:Y:S02]  /*13f0*/  SEL R7, R4, R9, !P5 ;  /* 0x0000000904077207 */ /* 0x000fe40006800000 */
[----:B------:R-:W-:-:S02]  /*1400*/  SEL R5, R5, R11, !P5 ;  /* 0x0000000b05057207 */ /* 0x000fc40006800000 */
[----:B---3--:R-:W-:-:S04]  /*1410*/  ISETP.LT.U32.AND P0, PT, R2, R7, PT ;  /* 0x000000070200720c */ /* 0x008fc80003f01070 */
[C---:B------:R-:W-:Y:S02]  /*1420*/  ISETP.LT.AND.EX P0, PT, R3.reuse, R5, PT, P0 ;  /* 0x000000050300720c */ /* 0x040fe40003f01300 */
[----:B------:R-:W-:Y:S02]  /*1430*/  @P2 SEL R10, R12, 0x1, !P4 ;  /* 0x000000010c0a2807 */ /* 0x000fe40006000000 */
[----:B------:R-:W-:Y:S02]  /*1440*/  @P4 SEL R7, R2, R7, P0 ;  /* 0x0000000702074207 */ /* 0x000fe40000000000 */
[----:B------:R-:W-:Y:S02]  /*1450*/  @P4 SEL R5, R3, R5, P0 ;  /* 0x0000000503054207 */ /* 0x000fe40000000000 */
[----:B------:R-:W-:Y:S02]  /*1460*/  PRMT R4, R10, 0x7610, R4 ;  /* 0x000076100a047816 */ /* 0x000fe40000000004 */
[----:B------:R-:W-:-:S02]  /*1470*/  SEL R2, R2, R7, !P2 ;  /* 0x0000000702027207 */ /* 0x000fc40005000000 */
[----:B------:R-:W-:Y:S01]  /*1480*/  SEL R3, R3, R5, !P2 ;  /* 0x0000000503037207 */ /* 0x000fe20005000000 */
[----:B------:R-:W-:Y:S06]  /*1490*/  BRA `(.L_x_650) ;  /* 0x0000002800747947 */ /* 0x000fec0003800000 */
.L_x_637:
[----:B------:R-:W2:Y:S01]  /*14a0*/  S2R R13, SR_LANEID ;  /* 0x00000000000d7919 */ /* 0x000ea20000000000 */
[----:B0-----:R-:W-:Y:S01]  /*14b0*/  LOP3.LUT R6, R5, 0x3e0, RZ, 0xc0, !PT ;  /* 0x000003e005067812 */ /* 0x001fe200078ec0ff */
[----:B------:R-:W-:Y:S04]  /*14c0*/  BSSY.RECONVERGENT B1, `(.L_x_651) ;  /* 0x0000022000017945 */ /* 0x000fe80003800200 */
[----:B------:R-:W-:Y:S01]  /*14d0*/  VIADD R7, R6, 0x20 ;  /* 0x0000002006077836 */ /* 0x000fe20000000000 */
[----:B------:R-:W-:-:S04]  /*14e0*/  LOP3.LUT R6, RZ, R6, RZ, 0x33, !PT ;  /* 0x00000006ff067212 */ /* 0x000fc800078e33ff */
[----:B------:R-:W-:Y:S01]  /*14f0*/  ISETP.GT.AND P0, PT, R7, UR4, PT ;  /* 0x0000000407007c0c */ /* 0x000fe2000bf04270 */
[----:B------:R-:W-:-:S05]  /*1500*/  VIADD R6, R6, UR4 ;  /* 0x0000000406067c36 */ /* 0x000fca0008000000 */
[----:B------:R-:W-:-:S05]  /*1510*/  SEL R6, R6, 0x1f, P0 ;  /* 0x0000001f06067807 */ /* 0x000fca0000000000 */
[----:B-----5:R0:W3:Y:S01]  /*1520*/  SHFL.DOWN PT, R8, R3, 0x1, R6 ;  /* 0x0820000003087989 */ /* 0x0200e200000e0006 */
[C---:B--2---:R-:W-:Y:S01]  /*1530*/  VIADD R7, R13.reuse, 0x2 ;  /* 0x000000020d077836 */ /* 0x044fe20000000000 */
[CC--:B------:R-:W-:Y:S01]  /*1540*/  ISETP.GE.AND P0, PT, R13.reuse, R6.reuse, PT ;  /* 0x000000060d00720c */ /* 0x0c0fe20003f06270 */
[C---:B------:R-:W-:Y:S01]  /*1550*/  VIADD R11, R13.reuse, 0x8 ;  /* 0x000000080d0b7836 */ /* 0x040fe20000000000 */
[C---:B------:R-:W-:Y:S01]  /*1560*/  ISETP.NE.AND P1, PT, R13.reuse, RZ, PT ;  /* 0x000000ff0d00720c */ /* 0x040fe20003f25270 */
[----:B------:R-:W-:Y:S01]  /*1570*/  VIADD R9, R13, 0x4 ;  /* 0x000000040d097836 */ /* 0x000fe20000000000 */
[-C--:B------:R-:W-:Y:S02]  /*1580*/  ISETP.GT.AND P5, PT, R7, R6.reuse, PT ;  /* 0x000000060700720c */ /* 0x080fe40003fa4270 */
[----:B------:R-:W-:Y:S02]  /*1590*/  LOP3.LUT R7, R4, 0xff, RZ, 0xc0, !PT ;  /* 0x000000ff04077812 */ /* 0x000fe400078ec0ff */
[----:B------:R-:W-:-:S02]  /*15a0*/  ISETP.GT.AND P2, PT, R11, R6, PT ;  /* 0x000000060b00720c */ /* 0x000fc40003f44270 */
[----:B------:R0:W2:Y:S01]  /*15b0*/  SHFL.DOWN PT, R11, R2, 0x1, R6 ;  /* 0x08200000020b7989 */ /* 0x0000a200000e0006 */
[----:B------:R-:W-:Y:S01]  /*15c0*/  ISETP.GT.AND P3, PT, R9, R6, PT ;  /* 0x000000060900720c */ /* 0x000fe20003f64270 */
[----:B------:R-:W-:Y:S02]  /*15d0*/  VIADD R9, R13, 0x10 ;  /* 0x000000100d097836 */ /* 0x000fe40000000000 */
[----:B------:R0:W4:Y:S01]  /*15e0*/  SHFL.DOWN PT, R7, R7, 0x1, R6 ;  /* 0x0820000007077989 */ /* 0x00012200000e0006 */
[----:B---3--:R-:W-:Y:S09]  /*15f0*/  @P0 BRA `(.L_x_652) ;  /* 0x0000000000380947 */ /* 0x008ff20003800000 */
[----:B----4-:R-:W-:Y:S01]  /*1600*/  LOP3.LUT P0, RZ, R7, 0xff, RZ, 0xc0, !PT ;  /* 0x000000ff07ff7812 */ /* 0x010fe2000780c0ff */
[----:B------:R-:W-:Y:S01]  /*1610*/  IMAD.MOV.U32 R12, RZ, RZ, 0x1 ;  /* 0x00000001ff0c7424 */ /* 0x000fe200078e00ff */
[----:B------:R-:W-:-:S04]  /*1620*/  LOP3.LUT P4, R10, R4, 0xff, RZ, 0xc0, !PT ;  /* 0x000000ff040a7812 */ /* 0x000fc8000788c0ff */
[----:B------:R-:W-:-:S13]  /*1630*/  PLOP3.LUT P0, PT, P4, P0, PT, 0x2f, 0xf2 ;  /* 0x0000000000f2781c */ /* 0x000fda0002700577 */
[----:B--2---:R-:W-:Y:S02]  /*1640*/  @!P0 ISETP.LT.U32.AND P4, PT, R11, R2, PT ;  /* 0x000000020b00820c */ /* 0x004fe40003f81070 */
[----:B------:R-:W-:Y:S02]  /*1650*/  @P0 ISETP.NE.AND P6, PT, R10, RZ, PT ;  /* 0x000000ff0a00020c */ /* 0x000fe40003fc5270 */
[----:B------:R-:W-:Y:S02]  /*1660*/  @!P0 PRMT R4, R12, 0x7610, R4 ;  /* 0x000076100c048816 */ /* 0x000fe40000000004 */
[----:B------:R-:W-:Y:S02]  /*1670*/  @!P0 ISETP.LT.AND.EX P4, PT, R8, R3, PT, P4 ;  /* 0x000000030800820c */ /* 0x000fe40003f81340 */
[----:B------:R-:W-:Y:S02]  /*1680*/  @P0 SEL R7, R7, R4, !P6 ;  /* 0x0000000407070207 */ /* 0x000fe40007000000 */
[----:B0-----:R-:W-:-:S02]  /*1690*/  @!P0 SEL R2, R11, R2, P4 ;  /* 0x000000020b028207 */ /* 0x001fc40002000000 */
[C---:B------:R-:W-:Y:S02]  /*16a0*/  @!P0 SEL R3, R8.reuse, R3, P4 ;  /* 0x0000000308038207 */ /* 0x040fe40002000000 */
[----:B------:R-:W-:Y:S02]  /*16b0*/  @P0 PRMT R4, R7, 0x7610, R4 ;  /* 0x0000761007040816 */ /* 0x000fe40000000004 */
[----:B------:R-:W-:Y:S02]  /*16c0*/  @P0 SEL R2, R11, R2, !P6 ;  /* 0x000000020b020207 */ /* 0x000fe40007000000 */
[----:B------:R-:W-:-:S07]  /*16d0*/  @P0 SEL R3, R8, R3, !P6 ;  /* 0x0000000308030207 */ /* 0x000fce0007000000 */
.L_x_652:
[----:B------:R-:W-:Y:S05]  /*16e0*/  BSYNC.RECONVERGENT B1 ;  /* 0x0000000000017941 */ /* 0x000fea0003800200 */
.L_x_651:
[----:B----4-:R-:W-:Y:S01]  /*16f0*/  LOP3.LUT R7, R4, 0xff, RZ, 0xc0, !PT ;  /* 0x000000ff04077812 */ /* 0x010fe200078ec0ff */
[----:B------:R3:W4:Y:S01]  /*1700*/  SHFL.DOWN PT, R8, R3, 0x2, R6 ;  /* 0x0840000003087989 */ /* 0x00072200000e0006 */
[----:B------:R-:W-:Y:S01]  /*1710*/  ISETP.GT.AND P4, PT, R9, R6, PT ;  /* 0x000000060900720c */ /* 0x000fe20003f84270 */
[----:B------:R-:W-:Y:S02]  /*1720*/  BSSY.RECONVERGENT B1, `(.L_x_653) ;  /* 0x0000012000017945 */ /* 0x000fe40003800200 */
[----:B------:R3:W0:Y:S04]  /*1730*/  SHFL.DOWN PT, R9, R2, 0x2, R6 ;  /* 0x0840000002097989 */ /* 0x00062800000e0006 */
[----:B------:R3:W0:Y:S01]  /*1740*/  SHFL.DOWN PT, R7, R7, 0x2, R6 ;  /* 0x0840000007077989 */ /* 0x00062200000e0006 */
[----:B------:R-:W-:Y:S05]  /*1750*/  @P5 BRA `(.L_x_654) ;  /* 0x0000000000385947 */ /* 0x000fea0003800000 */
[----:B0-----:R-:W-:Y:S01]  /*1760*/  LOP3.LUT P0, RZ, R7, 0xff, RZ, 0xc0, !PT ;  /* 0x000000ff07ff7812 */ /* 0x001fe2000780c0ff */
[----:B--2---:R-:W-:Y:S01]  /*1770*/  IMAD.MOV.U32 R11, RZ, RZ, 0x1 ;  /* 0x00000001ff0b7424 */ /* 0x004fe200078e00ff */
[----:B------:R-:W-:-:S04]  /*1780*/  LOP3.LUT P5, R10, R4, 0xff, RZ, 0xc0, !PT ;  /* 0x000000ff040a7812 */ /* 0x000fc800078ac0ff */
[----:B------:R-:W-:-:S13]  /*1790*/  PLOP3.LUT P0, PT, P5, P0, PT, 0x2f, 0xf2 ;  /* 0x0000000000f2781c */ /* 0x000fda0002f00577 */
[----:B------:R-:W-:Y:S02]  /*17a0*/  @!P0 ISETP.LT.U32.AND P5, PT, R9, R2, PT ;  /* 0x000000020900820c */ /* 0x000fe40003fa1070 */
[----:B------:R-:W-:Y:S02]  /*17b0*/  @P0 ISETP.NE.AND P6, PT, R10, RZ, PT ;  /* 0x000000ff0a00020c */ /* 0x000fe40003fc5270 */
[----:B------:R-:W-:Y:S02]  /*17c0*/  @!P0 PRMT R4, R11, 0x7610, R4 ;  /* 0x000076100b048816 */ /* 0x000fe40000000004 */
[----:B----4-:R-:W-:Y:S02]  /*17d0*/  @!P0 ISETP.LT.AND.EX P5, PT, R8, R3, PT, P5 ;  /* 0x000000030800820c */ /* 0x010fe40003fa1350 */
[----:B------:R-:W-:Y:S02]  /*17e0*/  @P0 SEL R7, R7, R4, !P6 ;  /* 0x0000000407070207 */ /* 0x000fe40007000000 */
[----:B---3--:R-:W-:-:S02]  /*17f0*/  @!P0 SEL R2, R9, R2, P5 ;  /* 0x0000000209028207 */ /* 0x008fc40002800000 */
[C---:B------:R-:W-:Y:S02]  /*1800*/  @!P0 SEL R3, R8.reuse, R3, P5 ;  /* 0x0000000308038207 */ /* 0x040fe40002800000 */
[----:B------:R-:W-:Y:S02]  /*1810*/  @P0 PRMT R4, R7, 0x7610, R4 ;  /* 0x0000761007040816 */ /* 0x000fe40000000004 */
[----:B------:R-:W-:Y:S02]  /*1820*/  @P0 SEL R2, R9, R2, !P6 ;  /* 0x0000000209020207 */ /* 0x000fe40007000000 */
[----:B------:R-:W-:-:S07]  /*1830*/  @P0 SEL R3, R8, R3, !P6 ;  /* 0x0000000308030207 */ /* 0x000fce0007000000 */
.L_x_654:
[----:B------:R-:W-:Y:S05]  /*1840*/  BSYNC.RECONVERGENT B1 ;  /* 0x0000000000017941 */ /* 0x000fea0003800200 */
.L_x_653:
[----:B0-----:R-:W-:Y:S01]  /*1850*/  LOP3.LUT R7, R4, 0xff, RZ, 0xc0, !PT ;  /* 0x000000ff04077812 */ /* 0x001fe200078ec0ff */
[----:B------:R0:W0:Y:S01]  /*1860*/  SHFL.DOWN PT, R9, R2, 0x4, R6 ;  /* 0x0880000002097989 */ /* 0x00002200000e0006 */
[----:B------:R-:W-:Y:S03]  /*1870*/  BSSY.RECONVERGENT B1, `(.L_x_655) ;  /* 0x0000012000017945 */ /* 0x000fe60003800200 */
[----:B----4-:R4:W0:Y:S04]  /*1880*/  SHFL.DOWN PT, R8, R3, 0x4, R6 ;  /* 0x0880000003087989 */ /* 0x01082800000e0006 */
        /* <DEDUP_REMOVED lines=9> */
[----:B------:R-:W-:Y:S02]  /*1920*/  @!P0 ISETP.LT.AND.EX P3, PT, R8, R3, PT, P3 ;  /* 0x000000030800820c */ /* 0x000fe40003f61330 */
[----:B------:R-:W-:Y:S02]  /*1930*/  @P0 SEL R7, R7, R4, !P5 ;  /* 0x0000000407070207 */ /* 0x000fe40006800000 */
[----:B---3--:R-:W-:-:S02]  /*1940*/  @!P0 SEL R2, R9, R2, P3 ;  /* 0x0000000209028207 */ /* 0x008fc40001800000 */
[C---:B----4-:R-:W-:Y:S02]  /*1950*/  @!P0 SEL R3, R8.reuse, R3, P3 ;  /* 0x0000000308038207 */ /* 0x050fe40001800000 */
[----:B------:R-:W-:Y:S02]  /*1960*/  @P0 PRMT R4, R7, 0x7610, R4 ;  /* 0x0000761007040816 */ /* 0x000fe40000000004 */
[----:B------:R-:W-:Y:S02]  /*1970*/  @P0 SEL R2, R9, R2, !P5 ;  /* 0x0000000209020207 */ /* 0x000fe40006800000 */
[----:B------:R-:W-:-:S07]  /*1980*/  @P0 SEL R3, R8, R3, !P5 ;  /* 0x0000000308030207 */ /* 0x000fce0006800000 */
.L_x_656:
[----:B------:R-:W-:Y:S05]  /*1990*/  BSYNC.RECONVERGENT B1 ;  /* 0x0000000000017941 */ /* 0x000fea0003800200 */
.L_x_655:
[----:B0-----:R-:W-:Y:S01]  /*19a0*/  LOP3.LUT R7, R4, 0xff, RZ, 0xc0, !PT ;  /* 0x000000ff04077812 */ /* 0x001fe200078ec0ff */
[----:B------:R0:W0:Y:S01]  /*19b0*/  SHFL.DOWN PT, R9, R2, 0x8, R6 ;  /* 0x0900000002097989 */ /* 0x00002200000e0006 */
[----:B------:R-:W-:Y:S03]  /*19c0*/  BSSY.RECONVERGENT B1, `(.L_x_657) ;  /* 0x0000012000017945 */ /* 0x000fe60003800200 */
        /* <DEDUP_REMOVED lines=17> */
.L_x_658:
[----:B------:R-:W-:Y:S05]  /*1ae0*/  BSYNC.RECONVERGENT B1 ;  /* 0x0000000000017941 */ /* 0x000fea0003800200 */
.L_x_657:
[----:B0-----:R-:W-:Y:S01]  /*1af0*/  LOP3.LUT R7, R4, 0xff, RZ, 0xc0, !PT ;  /* 0x000000ff04077812 */ /* 0x001fe200078ec0ff */
[----:B------:R0:W0:Y:S01]  /*1b00*/  SHFL.DOWN PT, R9, R2, 0x10, R6 ;  /* 0x0a00000002097989 */ /* 0x00002200000e0006 */
[----:B------:R-:W-:Y:S03]  /*1b10*/  BSSY.RECONVERGENT B1, `(.L_x_659) ;  /* 0x0000012000017945 */ /* 0x000fe60003800200 */
[----:B------:R0:W0:Y:S04]  /*1b20*/  SHFL.DOWN PT, R8, R3, 0x10, R6 ;  /* 0x0a00000003087989 */ /* 0x00002800000e0006 */
[----:B------:R0:W0:Y:S01]  /*1b30*/  SHFL.DOWN PT, R7, R7, 0x10, R6 ;  /* 0x0a00000007077989 */ /* 0x00002200000e0006 */
[----:B------:R-:W-:Y:S05]  /*1b40*/  @P4 BRA `(.L_x_660) ;  /* 0x0000000000384947 */ /* 0x000fea0003800000 */
[----:B0-----:R-:W-:Y:S01]  /*1b50*/  LOP3.LUT P0, RZ, R7, 0xff, RZ, 0xc0, !PT ;  /* 0x000000ff07ff7812 */ /* 0x001fe2000780c0ff */
[----:B------:R-:W-:Y:S01]  /*1b60*/  IMAD.MOV.U32 R10, RZ, RZ, 0x1 ;  /* 0x00000001ff0a7424 */ /* 0x000fe200078e00ff */
[----:B---34-:R-:W-:-:S04]  /*1b70*/  LOP3.LUT P2, R6, R4, 0xff, RZ, 0xc0, !PT ;  /* 0x000000ff04067812 */ /* 0x018fc8000784c0ff */
        /* <DEDUP_REMOVED lines=11> */
.L_x_660:
[----:B------:R-:W-:Y:S05]  /*1c30*/  BSYNC.RECONVERGENT B1 ;  /* 0x0000000000017941 */ /* 0x000fea0003800200 */
.L_x_659:
[----:B------:R-:W-:Y:S04]  /*1c40*/  BSSY.RECONVERGENT B1, `(.L_x_661) ;  /* 0x000000a000017945 */ /* 0x000fe80003800200 */
[----:B------:R-:W-:Y:S05]  /*1c50*/  @P1 BRA `(.L_x_662) ;  /* 0x0000000000201947 */ /* 0x000fea0003800000 */
[----:B0-----:R-:W0:Y:S01]  /*1c60*/  S2R R8, SR_CgaCtaId ;  /* 0x0000000000087919 */ /* 0x001e220000008800 */
[----:B------:R-:W-:Y:S02]  /*1c70*/  MOV R7, 0x400 ;  /* 0x0000040000077802 */ /* 0x000fe40000000f00 */
[----:B---34-:R-:W-:-:S04]  /*1c80*/  SHF.R.U32.HI R6, RZ, 0x1, R5 ;  /* 0x00000001ff067819 */ /* 0x018fc80000011605 */
[----:B------:R-:W-:Y:S02]  /*1c90*/  LOP3.LUT R6, R6, 0x1f0, RZ, 0xc0, !PT ;  /* 0x000001f006067812 */ /* 0x000fe400078ec0ff */
[----:B0-----:R-:W-:-:S05]  /*1ca0*/  LEA R7, R8, R7, 0x18 ;  /* 0x0000000708077211 */ /* 0x001fca00078ec0ff */
[----:B------:R-:W-:-:S05]  /*1cb0*/  IMAD.IADD R7, R6, 0x1, R7 ;  /* 0x0000000106077824 */ /* 0x000fca00078e0207 */
[----:B------:R0:W-:Y:S04]  /*1cc0*/  STS.64 [R7+0x10], R2 ;  /* 0x0000100207007388 */ /* 0x0001e80000000a00 */
[----:B------:R0:W-:Y:S02]  /*1cd0*/  STS.U8 [R7+0x8], R4 ;  /* 0x0000080407007388 */ /* 0x0001e40000000000 */
.L_x_662:
[----:B------:R-:W-:Y:S05]  /*1ce0*/  BSYNC.RECONVERGENT B1 ;  /* 0x0000000000017941 */ /* 0x000fea0003800200 */
.L_x_661:
[----:B------:R-:W-:Y:S01]  /*1cf0*/  BAR.SYNC.DEFER_BLOCKING 0x0 ;  /* 0x0000000000007b1d */ /* 0x000fe20000010000 */
[----:B------:R-:W-:-:S13]  /*1d00*/  ISETP.NE.AND P1, PT, R5, RZ, PT ;  /* 0x000000ff0500720c */ /* 0x000fda0003f25270 */
[----:B------:R-:W-:Y:S05]  /*1d10*/  @P1 BRA `(.L_x_650) ;  /* 0x0000002000541947 */ /* 0x000fea0003800000 */
[----:B------:R-:W-:Y:S02]  /*1d20*/  UISETP.GE.AND UP0, UPT, UR4, 0x21, UPT ;  /* 0x000000210400788c */ /* 0x000fe4000bf06270 */
[----:B------:R-:W-:Y:S02]  /*1d30*/  UISETP.GE.AND UP1, UPT, UR4, 0x41, UPT ;  /* 0x000000410400788c */ /* 0x000fe4000bf26270 */
[----:B------:R-:W-:Y:S02]  /*1d40*/  UISETP.GE.AND UP2, UPT, UR4, 0x61, UPT ;  /* 0x000000610400788c */ /* 0x000fe4000bf46270 */
[----:B------:R-:W-:Y:S02]  /*1d50*/  UISETP.GE.AND UP3, UPT, UR4, 0x81, UPT ;  /* 0x000000810400788c */ /* 0x000fe4000bf66270 */
[----:B------:R-:W-:Y:S02]  /*1d60*/  UISETP.GE.AND UP4, UPT, UR4, 0xa1, UPT ;  /* 0x000000a10400788c */ /* 0x000fe4000bf86270 */
[----:B------:R-:W-:-:S02]  /*1d70*/  UISETP.GE.AND UP5, UPT, UR4, 0xc1, UPT ;  /* 0x000000c10400788c */ /* 0x000fc4000bfa6270 */
[----:B------:R-:W-:Y:S01]  /*1d80*/  UISETP.GE.AND UP6, UPT, UR4, 0xe1, UPT ;  /* 0x000000e10400788c */ /* 0x000fe2000bfc6270 */
[----:B------:R-:W-:Y:S10]  /*1d90*/  BRA.U !UP0, `(.L_x_663) ;  /* 0x00000001083c7547 */ /* 0x000ff4000b800000 */
[----:B------:R-:W5:Y:S01]  /*1da0*/  S2UR UR6, SR_CgaCtaId ;  /* 0x00000000000679c3 */ /* 0x000f620000008800 */
[----:B------:R-:W-:Y:S01]  /*1db0*/  UMOV UR5, 0x400 ;  /* 0x0000040000057882 */ /* 0x000fe20000000000 */
[----:B------:R-:W-:Y:S01]  /*1dc0*/  LOP3.LUT P3, RZ, R4, 0xff, RZ, 0xc0, !PT ;  /* 0x000000ff04ff7812 */ /* 0x000fe2000786c0ff */
[----:B-----5:R-:W-:-:S09]  /*1dd0*/  ULEA UR5, UR6, UR5, 0x18 ;  /* 0x0000000506057291 */ /* 0x020fd2000f8ec0ff */
[----:B------:R-:W5:Y:S04]  /*1de0*/  LDS.U8 R5, [UR5+0x18] ;  /* 0x00001805ff057984 */ /* 0x000f680008000000 */
[----:B0--34-:R-:W0:Y:S01]  /*1df0*/  LDS.64 R6, [UR5+0x20] ;  /* 0x00002005ff067984 */ /* 0x019e220008000a00 */
[----:B-----5:R-:W-:Y:S02]  /*1e00*/  ISETP.NE.AND P2, PT, R5, RZ, PT ;  /* 0x000000ff0500720c */ /* 0x020fe40003f45270 */
[----:B0-----:R-:W-:Y:S02]  /*1e10*/  ISETP.LT.U32.AND P0, PT, R6, R2, PT ;  /* 0x000000020600720c */ /* 0x001fe40003f01070 */
[----:B------:R-:W-:Y:S02]  /*1e20*/  @P3 SEL R5, R4, 0x1, !P2 ;  /* 0x0000000104053807 */ /* 0x000fe40005000000 */
[----:B------:R-:W-:-:S02]  /*1e30*/  ISETP.LT.AND.EX P0, PT, R7, R3, PT, P0 ;  /* 0x000000030700720c */ /* 0x000fc40003f01300 */
[----:B------:R-:W-:-:S05]  /*1e40*/  PRMT R4, R5, 0x7610, R4 ;  /* 0x0000761005047816 */ /* 0x000fca0000000004 */
[C---:B------:R-:W-:Y:S02]  /*1e50*/  @P2 SEL R2, R6.reuse, R2, P0 ;  /* 0x0000000206022207 */ /* 0x040fe40000000000 */
[C---:B------:R-:W-:Y:S02]  /*1e60*/  @P2 SEL R3, R7.reuse, R3, P0 ;  /* 0x0000000307032207 */ /* 0x040fe40000000000 */
[----:B------:R-:W-:Y:S02]  /*1e70*/  SEL R2, R6, R2, !P3 ;  /* 0x0000000206027207 */ /* 0x000fe40005800000 */
[----:B------:R-:W-:-:S07]  /*1e80*/  SEL R3, R7, R3, !P3 ;  /* 0x0000000307037207 */ /* 0x000fce0005800000 */
.L_x_663:
[----:B------:R-:W-:Y:S05]  /*1e90*/  BRA.U !UP1, `(.L_x_664) ;  /* 0x00000001093c7547 */ /* 0x000fea000b800000 */
        /* <DEDUP_REMOVED lines=15> */
.L_x_664:
        /* <DEDUP_REMOVED lines=16> */
.L_x_665:
        /* <DEDUP_REMOVED lines=16> */
.L_x_666:
        /* <DEDUP_REMOVED lines=16> */
.L_x_667:
        /* <DEDUP_REMOVED lines=16> */
.L_x_668:
        /* <DEDUP_REMOVED lines=15> */
[----:B------:R-:W-:Y:S01]  /*2480*/  SEL R3, R7, R3, !P3 ;  /* 0x0000000307037207 */ /* 0x000fe20005800000 */
[----:B------:R-:W-:Y:S06]  /*2490*/  BRA `(.L_x_650) ;  /* 0x0000001800747947 */ /* 0x000fec0003800000 */
.L_x_628:
[----:B------:R-:W0:Y:S01]  /*24a0*/  S2R R5, SR_TID.X ;  /* 0x0000000000057919 */ /* 0x000e220000002100 */
[----:B------:R-:W0:Y:S02]  /*24b0*/  LDC.64 R6, c[0x0][0x380] ;  /* 0x0000e000ff067b82 */ /* 0x000e240000000a00 */
[----:B0-----:R-:W-:-:S05]  /*24c0*/  IMAD.WIDE.U32 R6, R5, 0x10, R6 ;  /* 0x0000001005067825 */ /* 0x001fca00078e0006 */
[----:B------:R-:W2:Y:S04]  /*24d0*/  LDG.E.U16.CONSTANT R16, desc[UR8][R6.64] ;  /* 0x0000000806107981 */ /* 0x000ea8000c1e9500 */
[----:B------:R-:W3:Y:S04]  /*24e0*/  LDG.E.64.CONSTANT R12, desc[UR8][R6.64+0x8] ;  /* 0x00000808060c7981 */ /* 0x000ee8000c1e9b00 */
[----:B------:R-:W3:Y:S04]  /*24f0*/  LDG.E.64.CONSTANT R10, desc[UR8][R6.64+0x1008] ;  /* 0x00100808060a7981 */ /* 0x000ee8000c1e9b00 */
[----:B------:R-:W4:Y:S04]  /*2500*/  LDG.E.U16.CONSTANT R4, desc[UR8][R6.64+0x1000] ;  /* 0x0010000806047981 */ /* 0x000f28000c1e9500 */
[----:B------:R-:W5:Y:S04]  /*2510*/  LDG.E.U16.CONSTANT R14, desc[UR8][R6.64+0x2000] ;  /* 0x00200008060e7981 */ /* 0x000f68000c1e9500 */
[----:B------:R-:W5:Y:S04]  /*2520*/  LDG.E.64.CONSTANT R8, desc[UR8][R6.64+0x2008] ;  /* 0x0020080806087981 */ /* 0x000f68000c1e9b00 */
[----:B------:R-:W5:Y:S04]  /*2530*/  LDG.E.U16.CONSTANT R15, desc[UR8][R6.64+0x3000] ;  /* 0x00300008060f7981 */ /* 0x000f68000c1e9500 */
[----:B------:R-:W5:Y:S01]  /*2540*/  LDG.E.64.CONSTANT R2, desc[UR8][R6.64+0x3008] ;  /* 0x0030080806027981 */ /* 0x000f62000c1e9b00 */
[----:B------:R-:W-:Y:S01]  /*2550*/  UISETP.GE.U32.AND UP0, UPT, UR4, 0x800, UPT ;  /* 0x000008000400788c */ /* 0x000fe2000bf06070 */
[----:B--2---:R-:W-:-:S02]  /*2560*/  LOP3.LUT P1, RZ, R16, 0xff, RZ, 0xc0, !PT ;  /* 0x000000ff10ff7812 */ /* 0x004fc4000782c0ff */
[----:B---3--:R-:W-:-:S04]  /*2570*/  ISETP.LT.U32.AND P0, PT, R10, R12, PT ;  /* 0x0000000c0a00720c */ /* 0x008fc80003f01070 */
[CC--:B------:R-:W-:Y:S02]  /*2580*/  ISETP.LT.AND.EX P0, PT, R11.reuse, R13.reuse, PT, P0 ;  /* 0x0000000d0b00720c */ /* 0x0c0fe40003f01300 */
[----:B----4-:R-:W-:Y:S02]  /*2590*/  LOP3.LUT P2, RZ, R4, 0xff, RZ, 0xc0, !PT ;  /* 0x000000ff04ff7812 */ /* 0x010fe4000784c0ff */
[----:B------:R-:W-:Y:S02]  /*25a0*/  SEL R17, R10, R12, P0 ;  /* 0x0000000c0a117207 */ /* 0x000fe40000000000 */
[----:B------:R-:W-:Y:S02]  /*25b0*/  SEL R19, R11, R13, P0 ;  /* 0x0000000d0b137207 */ /* 0x000fe40000000000 */
[----:B------:R-:W-:Y:S02]  /*25c0*/  @P1 SEL R4, R16, 0x1, !P2 ;  /* 0x0000000110041807 */ /* 0x000fe40005000000 */
[----:B------:R-:W-:-:S02]  /*25d0*/  SEL R17, R12, R17, !P2 ;  /* 0x000000110c117207 */ /* 0x000fc40005000000 */
[----:B------:R-:W-:Y:S02]  /*25e0*/  SEL R19, R13, R19, !P2 ;  /* 0x000000130d137207 */ /* 0x000fe40005000000 */
[----:B-----5:R-:W-:Y:S02]  /*25f0*/  LOP3.LUT P3, RZ, R14, 0xff, RZ, 0xc0, !PT ;  /* 0x000000ff0eff7812 */ /* 0x020fe4000786c0ff */
[----:B------:R-:W-:Y:S02]  /*2600*/  LOP3.LUT P2, RZ, R4, 0xff, RZ, 0xc0, !PT ;  /* 0x000000ff04ff7812 */ /* 0x000fe4000784c0ff */
[----:B------:R-:W-:Y:S02]  /*2610*/  SEL R13, R10, R17, !P1 ;  /* 0x000000110a0d7207 */ /* 0x000fe40004800000 */
[----:B------:R-:W-:Y:S02]  /*2620*/  SEL R17, R11, R19, !P1 ;  /* 0x000000130b117207 */ /* 0x000fe40004800000 */
[----:B------:R-:W-:-:S02]  /*2630*/  ISETP.LT.U32.AND P0, PT, R8, R13, PT ;  /* 0x0000000d0800720c */ /* 0x000fc40003f01070 */
[----:B------:R-:W-:Y:S02]  /*2640*/  LOP3.LUT P4, RZ, R15, 0xff, RZ, 0xc0, !PT ;  /* 0x000000ff0fff7812 */ /* 0x000fe4000788c0ff */
[----:B------:R-:W-:-:S03]  /*2650*/  ISETP.LT.AND.EX P0, PT, R9, R17, PT, P0 ;  /* 0x000000110900720c */ /* 0x000fc60003f01300 */
[----:B------:R-:W-:Y:S02]  /*2660*/  @P2 SEL R14, R4, 0x1, !P3 ;  /* 0x00000001040e2807 */ /* 0x000fe40005800000 */
[C---:B------:R-:W-:Y:S02]  /*2670*/  @P3 SEL R13, R8.reuse, R13, P0 ;  /* 0x0000000d080d3207 */ /* 0x040fe40000000000 */
[C---:B------:R-:W-:Y:S02]  /*2680*/  @P3 SEL R17, R9.reuse, R17, P0 ;  /* 0x0000001109113207 */ /* 0x040fe40000000000 */
[----:B------:R-:W-:Y:S02]  /*2690*/  SEL R11, R8, R13, !P2 ;  /* 0x0000000d080b7207 */ /* 0x000fe40005000000 */
[----:B------:R-:W-:Y:S02]  /*26a0*/  LOP3.LUT P1, RZ, R14, 0xff, RZ, 0xc0, !PT ;  /* 0x000000ff0eff7812 */ /* 0x000fe4000782c0ff */
[----:B------:R-:W-:-:S02]  /*26b0*/  SEL R9, R9, R17, !P2 ;  /* 0x0000001109097207 */ /* 0x000fc40005000000 */
[----:B------:R-:W-:-:S04]  /*26c0*/  ISETP.LT.U32.AND P0, PT, R2, R11, PT ;  /* 0x0000000b0200720c */ /* 0x000fc80003f01070 */
[----:B------:R-:W-:-:S04]  /*26d0*/  ISETP.LT.AND.EX P0, PT, R3, R9, PT, P0 ;  /* 0x000000090300720c */ /* 0x000fc80003f01300 */
[C---:B------:R-:W-:Y:S02]  /*26e0*/  @P4 SEL R9, R3.reuse, R9, P0 ;  /* 0x0000000903094207 */ /* 0x040fe40000000000 */
[----:B------:R-:W-:Y:S02]  /*26f0*/  @P4 SEL R11, R2, R11, P0 ;  /* 0x0000000b020b4207 */ /* 0x000fe40000000000 */
[----:B------:R-:W-:Y:S02]  /*2700*/  @P1 SEL R15, R14, 0x1, !P4 ;  /* 0x000000010e0f1807 */ /* 0x000fe40006000000 */
[----:B------:R-:W-:Y:S01]  /*2710*/  SEL R3, R3, R9, !P1 ;  /* 0x0000000903037207 */ /* 0x000fe20004800000 */
[----:B------:R-:W-:Y:S01]  /*2720*/  IMAD.MOV.U32 R9, RZ, RZ, 0x400 ;  /* 0x00000400ff097424 */ /* 0x000fe200078e00ff */
[----:B------:R-:W-:Y:S02]  /*2730*/  SEL R2, R2, R11, !P1 ;  /* 0x0000000b02027207 */ /* 0x000fe40004800000 */
[----:B------:R-:W-:Y:S01]  /*2740*/  PRMT R4, R15, 0x7610, R4 ;  /* 0x000076100f047816 */ /* 0x000fe20000000004 */
[----:B------:R-:W-:Y:S06]  /*2750*/  BRA.U !UP0, `(.L_x_669) ;  /* 0x0000000108e47547 */ /* 0x000fec000b800000 */
[----:B------:R-:W-:Y:S01]  /*2760*/  IMAD.MOV.U32 R9, RZ, RZ, 0x400 ;  /* 0x00000400ff097424 */ /* 0x000fe200078e00ff */
[----:B------:R-:W0:Y:S01]  /*2770*/  LDCU UR5, c[0x0][0x390] ;  /* 0x00007200ff0577ac */ /* 0x000e220008000800 */
[----:B------:R-:W-:-:S12]  /*2780*/  UIADD3 UR6, UPT, UPT, UR4, -0x400, URZ ;  /* 0xfffffc0004067890 */ /* 0x000fd8000fffe0ff */
.L_x_671:
[----:B------:R-:W-:-:S05]  /*2790*/  IMAD.WIDE R20, R9, 0x10, R6 ;  /* 0x0000001009147825 */ /* 0x000fca00078e0206 */
[----:B------:R-:W2:Y:S04]  /*27a0*/  LDG.E.U16.CONSTANT R19, desc[UR8][R20.64] ;  /* 0x0000000814137981 */ /* 0x000ea8000c1e9500 */
[----:B------:R-:W3:Y:S04]  /*27b0*/  LDG.E.64.CONSTANT R10, desc[UR8][R20.64+0x8] ;  /* 0x00000808140a7981 */ /* 0x000ee8000c1e9b00 */
[----:B------:R-:W4:Y:S04]  /*27c0*/  LDG.E.U16.CONSTANT R22, desc[UR8][R20.64+0x1000] ;  /* 0x0010000814167981 */ /* 0x000f28000c1e9500 */
[----:B------:R-:W5:Y:S04]  /*27d0*/  LDG.E.64.CONSTANT R12, desc[UR8][R20.64+0x1008] ;  /* 0x00100808140c7981 */ /* 0x000f68000c1e9b00 */
[----:B------:R-:W5:Y:S04]  /*27e0*/  LDG.E.U16.CONSTANT R8, desc[UR8][R20.64+0x2000] ;  /* 0x0020000814087981 */ /* 0x000f68000c1e9500 */
[----:B------:R-:W5:Y:S04]  /*27f0*/  LDG.E.64.CONSTANT R14, desc[UR8][R20.64+0x2008] ;  /* 0x00200808140e7981 */ /* 0x000f68000c1e9b00 */
[----:B------:R-:W5:Y:S04]  /*2800*/  LDG.E.U16.CONSTANT R18, desc[UR8][R20.64+0x3000] ;  /* 0x0030000814127981 */ /* 0x000f68000c1e9500 */
[----:B------:R-:W5:Y:S01]  /*2810*/  LDG.E.64.CONSTANT R16, desc[UR8][R20.64+0x3008] ;  /* 0x0030080814107981 */ /* 0x000f62000c1e9b00 */
[----:B------:R-:W-:Y:S01]  /*2820*/  LOP3.LUT P2, RZ, R4, 0xff, RZ, 0xc0, !PT ;  /* 0x000000ff04ff7812 */ /* 0x000fe2000784c0ff */
[----:B------:R-:W-:Y:S01]  /*2830*/  IMAD.MOV.U32 R23, RZ, RZ, R3 ;  /* 0x000000ffff177224 */ /* 0x000fe200078e0003 */
[----:B0-----:R-:W-:Y:S01]  /*2840*/  UMOV UR4, UR5 ;  /* 0x0000000500047c82 */ /* 0x001fe20008000000 */
[----:B--2---:R-:W-:-:S02]  /*2850*/  LOP3.LUT P1, RZ, R19, 0xff, RZ, 0xc0, !PT ;  /* 0x000000ff13ff7812 */ /* 0x004fc4000782c0ff */
[----:B---3--:R-:W-:-:S08]  /*2860*/  ISETP.LT.U32.AND P0, PT, R10, R2, PT ;  /* 0x000000020a00720c */ /* 0x008fd00003f01070 */
        /* <DEDUP_REMOVED lines=8> */
[----:B-----5:R-:W-:Y:S02]  /*28f0*/  ISETP.LT.U32.AND P0, PT, R12, R3, PT ;  /* 0x000000030c00720c */ /* 0x020fe40003f01070 */
        /* <DEDUP_REMOVED lines=9> */
[----:B------:R-:W-:Y:S02]  /*2990*/  IADD3 R2, PT, PT, -R9, UR4, RZ ;  /* 0x0000000409027c10 */ /* 0x000fe4000fffe1ff */
[C---:B------:R-:W-:Y:S02]  /*29a0*/  ISETP.LT.AND.EX P0, PT, R15.reuse, R13, PT, P0 ;  /* 0x0000000d0f00720c */ /* 0x040fe40003f01300 */
[----:B------:R-:W-:Y:S02]  /*29b0*/  @P1 SEL R8, R22, 0x1, !P2 ;  /* 0x0000000116081807 */ /* 0x000fe40005000000 */
[----:B------:R-:W-:Y:S02]  /*29c0*/  @P2 SEL R3, R14, R3, P0 ;  /* 0x000000030e032207 */ /* 0x000fe40000000000 */
[----:B------:R-:W-:Y:S02]  /*29d0*/  @P2 SEL R13, R15, R13, P0 ;  /* 0x0000000d0f0d2207 */ /* 0x000fe40000000000 */
[----:B------:R-:W-:-:S02]  /*29e0*/  LOP3.LUT P3, RZ, R18, 0xff, RZ, 0xc0, !PT ;  /* 0x000000ff12ff7812 */ /* 0x000fc4000786c0ff */
[----:B------:R-:W-:Y:S02]  /*29f0*/  SEL R3, R14, R3, !P1 ;  /* 0x000000030e037207 */ /* 0x000fe40004800000 */
[----:B------:R-:W-:Y:S02]  /*2a00*/  LOP3.LUT P2, RZ, R8, 0xff, RZ, 0xc0, !PT ;  /* 0x000000ff08ff7812 */ /* 0x000fe4000784c0ff */
[----:B------:R-:W-:Y:S02]  /*2a10*/  SEL R15, R15, R13, !P1 ;  /* 0x0000000d0f0f7207 */ /* 0x000fe40004800000 */
[----:B------:R-:W-:Y:S02]  /*2a20*/  ISETP.GE.AND P1, PT, R2, 0x400, PT ;  /* 0x000004000200780c */ /* 0x000fe40003f26270 */
        /* <DEDUP_REMOVED lines=9> */
[----:B------:R-:W-:-:S05]  /*2ac0*/  VIADD R9, R9, 0x400 ;  /* 0x0000040009097836 */ /* 0x000fca0000000000 */
[----:B------:R-:W-:-:S13]  /*2ad0*/  ISETP.GT.AND P0, PT, R9, UR6, PT ;  /* 0x0000000609007c0c */ /* 0x000fda000bf04270 */
[----:B------:R-:W-:Y:S05]  /*2ae0*/  @!P0 BRA `(.L_x_671) ;  /* 0xfffffffc00288947 */ /* 0x000fea000383ffff */
.L_x_669:
[----:B------:R-:W-:-:S13]  /*2af0*/  ISETP.GE.AND P0, PT, R9, UR4, PT ;  /* 0x0000000409007c0c */ /* 0x000fda000bf06270 */
[----:B------:R-:W-:Y:S05]  /*2b00*/  @P0 BRA `(.L_x_670) ;  /* 0x00000004009c0947 */ /* 0x000fea0003800000 */
[----:B------:R-:W-:Y:S01]  /*2b10*/  IADD3 R19, PT, PT, -R9, UR4, RZ ;  /* 0x0000000409137c10 */ /* 0x000fe2000fffe1ff */
[----:B------:R-:W-:Y:S03]  /*2b20*/  BSSY.RECONVERGENT B1, `(.L_x_670) ;  /* 0x0000065000017945 */ /* 0x000fe60003800200 */
[----:B------:R-:W-:-:S13]  /*2b30*/  ISETP.GE.AND P0, PT, R5, R19, PT ;  /* 0x000000130500720c */ /* 0x000fda0003f06270 */
[----:B------:R-:W-:Y:S05]  /*2b40*/  @P0 BRA `(.L_x_672) ;  /* 0x0000000400880947 */ /* 0x000fea0003800000 */
[----:B------:R-:W-:Y:S01]  /*2b50*/  LOP3.LUT R6, RZ, R5, RZ, 0x33, !PT ;  /* 0x00000005ff067212 */ /* 0x000fe200078e33ff */
[----:B------:R-:W-:Y:S01]  /*2b60*/  BSSY.RECONVERGENT B2, `(.L_x_673) ;  /* 0x000001f000027945 */ /* 0x000fe20003800200 */
[----:B------:R-:W-:Y:S02]  /*2b70*/  IMAD.MOV.U32 R18, RZ, RZ, R5 ;  /* 0x000000ffff127224 */ /* 0x000fe400078e0005 */
[----:B------:R-:W-:-:S04]  /*2b80*/  IADD3 R8, PT, PT, -R9, UR4, R6 ;  /* 0x0000000409087c10 */ /* 0x000fc8000fffe106 */
[C---:B------:R-:W-:Y:S02]  /*2b90*/  LOP3.LUT R6, R8.reuse, 0x300, RZ, 0xc0, !PT ;  /* 0x0000030008067812 */ /* 0x040fe400078ec0ff */
[----:B------:R-:W-:Y:S02]  /*2ba0*/  ISETP.GE.U32.AND P2, PT, R8, 0x300, PT ;  /* 0x000003000800780c */ /* 0x000fe40003f46070 */
[----:B------:R-:W-:-:S13]  /*2bb0*/  ISETP.NE.AND P0, PT, R6, 0x300, PT ;  /* 0x000003000600780c */ /* 0x000fda0003f05270 */
[----:B------:R-:W-:Y:S05]  /*2bc0*/  @!P0 BRA `(.L_x_674) ;  /* 0x0000000000608947 */ /* 0x000fea0003800000 */
[----:B------:R-:W0:Y:S01]  /*2bd0*/  LDC.64 R6, c[0x0][0x380] ;  /* 0x0000e000ff067b82 */ /* 0x000e220000000a00 */
[----:B------:R-:W-:Y:S01]  /*2be0*/  LEA.HI R8, R8, 0x1, RZ, 0x18 ;  /* 0x0000000108087811 */ /* 0x000fe200078fc0ff */
[----:B------:R-:W-:Y:S02]  /*2bf0*/  IMAD.IADD R15, R5, 0x1, R9 ;  /* 0x00000001050f7824 */ /* 0x000fe400078e0209 */
[----:B------:R-:W-:Y:S01]  /*2c00*/  IMAD.MOV.U32 R18, RZ, RZ, R5 ;  /* 0x000000ffff127224 */ /* 0x000fe200078e0005 */
[----:B------:R-:W-:-:S05]  /*2c10*/  LOP3.LUT R8, R8, 0x3, RZ, 0xc0, !PT ;  /* 0x0000000308087812 */ /* 0x000fca00078ec0ff */
[----:B------:R-:W-:-:S07]  /*2c20*/  IMAD.MOV R8, RZ, RZ, -R8 ;  /* 0x000000ffff087224 */ /* 0x000fce00078e0a08 */
.L_x_675:
[----:B0-----:R-:W-:-:S05]  /*2c30*/  IMAD.WIDE.U32 R10, R15, 0x10, R6 ;  /* 0x000000100f0a7825 */ /* 0x001fca00078e0006 */
[----:B------:R-:W2:Y:S04]  /*2c40*/  LDG.E.U16.CONSTANT R14, desc[UR8][R10.64] ;  /* 0x000000080a0e7981 */ /* 0x000ea8000c1e9500 */
[----:B------:R-:W3:Y:S01]  /*2c50*/  LDG.E.64.CONSTANT R12, desc[UR8][R10.64+0x8] ;  /* 0x000008080a0c7981 */ /* 0x000ee2000c1e9b00 */
[----:B------:R-:W-:Y:S01]  /*2c60*/  VIADD R8, R8, 0x1 ;  /* 0x0000000108087836 */ /* 0x000fe20000000000 */
[----:B------:R-:W-:Y:S01]  /*2c70*/  LOP3.LUT P3, RZ, R4, 0xff, RZ, 0xc0, !PT ;  /* 0x000000ff04ff7812 */ /* 0x000fe2000786c0ff */
[----:B------:R-:W-:Y:S02]  /*2c80*/  VIADD R18, R18, 0x100 ;  /* 0x0000010012127836 */ /* 0x000fe40000000000 */
[----:B------:R-:W-:Y:S01]  /*2c90*/  VIADD R15, R15, 0x100 ;  /* 0x000001000f0f7836 */ /* 0x000fe20000000000 */
[----:B--2---:R-:W-:-:S02]  /*2ca0*/  LOP3.LUT P1, RZ, R14, 0xff, RZ, 0xc0, !PT ;  /* 0x000000ff0eff7812 */ /* 0x004fc4000782c0ff */
[----:B---3--:R-:W-:-:S07]  /*2cb0*/  ISETP.LT.U32.AND P0, PT, R12, R2, PT ;  /* 0x000000020c00720c */ /* 0x008fce0003f01070 */
[----:B------:R-:W-:Y:S02]  /*2cc0*/  @P3 SEL R14, R4, 0x1, !P1 ;  /* 0x00000001040e3807 */ /* 0x000fe40004800000 */
[CC--:B------:R-:W-:Y:S02]  /*2cd0*/  ISETP.LT.AND.EX P0, PT, R13.reuse, R3.reuse, PT, P0 ;  /* 0x000000030d00720c */ /* 0x0c0fe40003f01300 */
[----:B------:R-:W-:Y:S02]  /*2ce0*/  PRMT R4, R14, 0x7610, R4 ;  /* 0x000076100e047816 */ /* 0x000fe40000000004 */
[----:B------:R-:W-:Y:S02]  /*2cf0*/  @P1 SEL R2, R12, R2, P0 ;  /* 0x000000020c021207 */ /* 0x000fe40000000000 */
[----:B------:R-:W-:Y:S02]  /*2d00*/  @P1 SEL R3, R13, R3, P0 ;  /* 0x000000030d031207 */ /* 0x000fe40000000000 */
[----:B------:R-:W-:-:S02]  /*2d10*/  ISETP.NE.AND P0, PT, R8, RZ, PT ;  /* 0x000000ff0800720c */ /* 0x000fc40003f05270 */
[----:B------:R-:W-:Y:S02]  /*2d20*/  SEL R2, R12, R2, !P3 ;  /* 0x000000020c027207 */ /* 0x000fe40005800000 */
[----:B------:R-:W-:-:S09]  /*2d30*/  SEL R3, R13, R3, !P3 ;  /* 0x000000030d037207 */ /* 0x000fd20005800000 */
[----:B------:R-:W-:Y:S05]  /*2d40*/  @P0 BRA `(.L_x_675) ;  /* 0xfffffffc00b80947 */ /* 0x000fea000383ffff */
.L_x_674:
[----:B------:R-:W-:Y:S05]  /*2d50*/  BSYNC.RECONVERGENT B2 ;  /* 0x0000000000027941 */ /* 0x000fea0003800200 */
.L_x_673:
[----:B------:R-:W-:Y:S05]  /*2d60*/  @!P2 BRA `(.L_x_672) ;  /* 0x000000040000a947 */ /* 0x000fea0003800000 */
[----:B------:R-:W0:Y:S01]  /*2d70*/  LDCU.64 UR6, c[0x0][0x380] ;  /* 0x00007000ff0677ac */ /* 0x000e220008000a00 */
[----:B------:R-:W2:Y:S01]  /*2d80*/  LDC.64 R6, c[0x0][0x380] ;  /* 0x0000e000ff067b82 */ /* 0x000ea20000000a00 */
[C---:B------:R-:W-:Y:S01]  /*2d90*/  IADD3 R13, P0, PT, R18.reuse, R9, RZ ;  /* 0x00000009120d7210 */ /* 0x040fe20007f1e0ff */
[----:B------:R-:W-:-:S04]  /*2da0*/  IMAD.IADD R21, R18, 0x1, R9 ;  /* 0x0000000112157824 */ /* 0x000fc800078e0209 */
[----:B------:R-:W-:Y:S01]  /*2db0*/  IMAD.X R8, RZ, RZ, RZ, P0 ;  /* 0x000000ffff087224 */ /* 0x000fe200000e06ff */
[----:B0-----:R-:W-:-:S04]  /*2dc0*/  LEA R10, P1, R13, UR6, 0x4 ;  /* 0x000000060d0a7c11 */ /* 0x001fc8000f8220ff */
[----:B------:R-:W-:Y:S02]  /*2dd0*/  IADD3 R10, P0, PT, R10, 0x3008, RZ ;  /* 0x000030080a0a7810 */ /* 0x000fe40007f1e0ff */
[----:B------:R-:W-:-:S05]  /*2de0*/  LEA.HI.X R13, R13, UR7, R8, 0x4, P1 ;  /* 0x000000070d0d7c11 */ /* 0x000fca00088f2408 */
[----:B------:R-:W-:-:S07]  /*2df0*/  IMAD.X R13, RZ, RZ, R13, P0 ;  /* 0x000000ffff0d7224 */ /* 0x000fce00000e060d */
.L_x_676:
[----:B--2---:R-:W-:-:S05]  /*2e00*/  IMAD.WIDE.U32 R8, R21, 0x10, R6 ;  /* 0x0000001015087825 */ /* 0x004fca00078e0006 */
[----:B------:R-:W2:Y:S04]  /*2e10*/  LDG.E.U16.CONSTANT R23, desc[UR8][R8.64] ;  /* 0x0000000808177981 */ /* 0x000ea8000c1e9500 */
[----:B------:R0:W3:Y:S02]  /*2e20*/  LDG.E.64.CONSTANT R14, desc[UR8][R8.64+0x8] ;  /* 0x00000808080e7981 */ /* 0x0000e4000c1e9b00 */
[----:B0-----:R-:W-:Y:S02]  /*2e30*/  IMAD.MOV.U32 R8, RZ, RZ, R10 ;  /* 0x000000ffff087224 */ /* 0x001fe400078e000a */
[----:B------:R-:W-:-:S05]  /*2e40*/  IMAD.MOV.U32 R9, RZ, RZ, R13 ;  /* 0x000000ffff097224 */ /* 0x000fca00078e000d */
[----:B------:R-:W4:Y:S04]  /*2e50*/  LDG.E.U16.CONSTANT R24, desc[UR8][R8.64+-0x2008] ;  /* 0xffdff80808187981 */ /* 0x000f28000c1e9500 */
[----:B------:R-:W5:Y:S04]  /*2e60*/  LDG.E.64.CONSTANT R12, desc[UR8][R8.64+-0x2000] ;  /* 0xffe00008080c7981 */ /* 0x000f68000c1e9b00 */
[----:B------:R-:W5:Y:S04]  /*2e70*/  LDG.E.U16.CONSTANT R20, desc[UR8][R8.64+-0x1008] ;  /* 0xffeff80808147981 */ /* 0x000f68000c1e9500 */
[----:B------:R-:W5:Y:S04]  /*2e80*/  LDG.E.64.CONSTANT R10, desc[UR8][R8.64+-0x1000] ;  /* 0xfff00008080a7981 */ /* 0x000f68000c1e9b00 */
[----:B------:R-:W5:Y:S04]  /*2e90*/  LDG.E.U16.CONSTANT R22, desc[UR8][R8.64+-0x8] ;  /* 0xfffff80808167981 */ /* 0x000f68000c1e9500 */
[----:B------:R-:W5:Y:S01]  /*2ea0*/  LDG.E.64.CONSTANT R16, desc[UR8][R8.64] ;  /* 0x0000000808107981 */ /* 0x000f62000c1e9b00 */
[----:B------:R-:W-:Y:S01]  /*2eb0*/  LOP3.LUT P2, RZ, R4, 0xff, RZ, 0xc0, !PT ;  /* 0x000000ff04ff7812 */ /* 0x000fe2000784c0ff */
[----:B------:R-:W-:-:S02]  /*2ec0*/  IMAD.MOV.U32 R25, RZ, RZ, R3 ;  /* 0x000000ffff197224 */ /* 0x000fc400078e0003 */
[----:B------:R-:W-:Y:S02]  /*2ed0*/  VIADD R18, R18, 0x400 ;  /* 0x0000040012127836 */ /* 0x000fe40000000000 */
[----:B------:R-:W-:Y:S01]  /*2ee0*/  VIADD R21, R21, 0x400 ;  /* 0x0000040015157836 */ /* 0x000fe20000000000 */
[----:B--2---:R-:W-:Y:S02]  /*2ef0*/  LOP3.LUT P1, RZ, R23, 0xff, RZ, 0xc0, !PT ;  /* 0x000000ff17ff7812 */ /* 0x004fe4000782c0ff */
[----:B---3--:R-:W-:-:S05]  /*2f00*/  ISETP.LT.U32.AND P0, PT, R14, R2, PT ;  /* 0x000000020e00720c */ /* 0x008fca0003f01070 */
[----:B------:R-:W-:Y:S02]  /*2f10*/  @P2 SEL R23, R4, 0x1, !P1 ;  /* 0x0000000104172807 */ /* 0x000fe40004800000 */
[-C--:B------:R-:W-:Y:S02]  /*2f20*/  ISETP.LT.AND.EX P0, PT, R15, R25.reuse, PT, P0 ;  /* 0x000000190f00720c */ /* 0x080fe40003f01300 */
[----:B------:R-:W-:Y:S02]  /*2f30*/  LOP3.LUT P3, RZ, R23, 0xff, RZ, 0xc0, !PT ;  /* 0x000000ff17ff7812 */ /* 0x000fe4000786c0ff */
[C---:B------:R-:W-:Y:S02]  /*2f40*/  @P1 SEL R2, R14.reuse, R2, P0 ;  /* 0x000000020e021207 */ /* 0x040fe40000000000 */
[----:B------:R-:W-:Y:S02]  /*2f50*/  @P1 SEL R25, R15, R25, P0 ;  /* 0x000000190f191207 */ /* 0x000fe40000000000 */
[----:B------:R-:W-:-:S02]  /*2f60*/  SEL R3, R14, R2, !P2 ;  /* 0x000000020e037207 */ /* 0x000fc40005000000 */
[----:B------:R-:W-:Y:S02]  /*2f70*/  SEL R15, R15, R25, !P2 ;  /* 0x000000190f0f7207 */ /* 0x000fe40005000000 */
[----:B----4-:R-:W-:Y:S02]  /*2f80*/  LOP3.LUT P4, RZ, R24, 0xff, RZ, 0xc0, !PT ;  /* 0x000000ff18ff7812 */ /* 0x010fe4000788c0ff */
[----:B-----5:R-:W-:Y:S02]  /*2f90*/  ISETP.LT.U32.AND P0, PT, R12, R3, PT ;  /* 0x000000030c00720c */ /* 0x020fe40003f01070 */
[----:B------:R-:W-:Y:S02]  /*2fa0*/  @P3 SEL R24, R23, 0x1, !P4 ;  /* 0x0000000117183807 */ /* 0x000fe40006000000 */
[----:B------:R-:W-:Y:S02]  /*2fb0*/  ISETP.LT.AND.EX P0, PT, R13, R15, PT, P0 ;  /* 0x0000000f0d00720c */ /* 0x000fe40003f01300 */
[----:B------:R-:W-:-:S02]  /*2fc0*/  LOP3.LUT P2, RZ, R20, 0xff, RZ, 0xc0, !PT ;  /* 0x000000ff14ff7812 */ /* 0x000fc4000784c0ff */
[----:B------:R-:W-:-:S03]  /*2fd0*/  LOP3.LUT P1, RZ, R24, 0xff, RZ, 0xc0, !PT ;  /* 0x000000ff18ff7812 */ /* 0x000fc6000782c0ff */
[C---:B------:R-:W-:Y:S02]  /*2fe0*/  @P4 SEL R3, R12.reuse, R3, P0 ;  /* 0x000000030c034207 */ /* 0x040fe40000000000 */
[C---:B------:R-:W-:Y:S02]  /*2ff0*/  @P4 SEL R15, R13.reuse, R15, P0 ;  /* 0x0000000f0d0f4207 */ /* 0x040fe40000000000 */
[----:B------:R-:W-:Y:S02]  /*3000*/  SEL R3, R12, R3, !P3 ;  /* 0x000000030c037207 */ /* 0x000fe40005800000 */
[----:B------:R-:W-:Y:S02]  /*3010*/  SEL R13, R13, R15, !P3 ;  /* 0x0000000f0d0d7207 */ /* 0x000fe40005800000 */
[----:B------:R-:W-:Y:S02]  /*3020*/  ISETP.LT.U32.AND P0, PT, R10, R3, PT ;  /* 0x000000030a00720c */ /* 0x000fe40003f01070 */
[----:B------:R-:W-:-:S02]  /*3030*/  LOP3.LUT P3, RZ, R22, 0xff, RZ, 0xc0, !PT ;  /* 0x000000ff16ff7812 */ /* 0x000fc4000786c0ff */
[C---:B------:R-:W-:Y:S02]  /*3040*/  ISETP.LT.AND.EX P0, PT, R11.reuse, R13, PT, P0 ;  /* 0x0000000d0b00720c */ /* 0x040fe40003f01300 */
[----:B------:R-:W-:Y:S02]  /*3050*/  @P1 SEL R20, R24, 0x1, !P2 ;  /* 0x0000000118141807 */ /* 0x000fe40005000000 */
[C---:B------:R-:W-:Y:S02]  /*3060*/  @P2 SEL R3, R10.reuse, R3, P0 ;  /* 0x000000030a032207 */ /* 0x040fe40000000000 */
[----:B------:R-:W-:Y:S02]  /*3070*/  @P2 SEL R13, R11, R13, P0 ;  /* 0x0000000d0b0d2207 */ /* 0x000fe40000000000 */
[----:B------:R-:W-:Y:S02]  /*3080*/  SEL R3, R10, R3, !P1 ;  /* 0x000000030a037207 */ /* 0x000fe40004800000 */
[----:B------:R-:W-:-:S02]  /*3090*/  LOP3.LUT P2, RZ, R20, 0xff, RZ, 0xc0, !PT ;  /* 0x000000ff14ff7812 */ /* 0x000fc4000784c0ff */
[----:B------:R-:W-:Y:S02]  /*30a0*/  SEL R11, R11, R13, !P1 ;  /* 0x0000000d0b0b7207 */ /* 0x000fe40004800000 */
[----:B------:R-:W-:Y:S02]  /*30b0*/  ISETP.GE.AND P1, PT, R18, R19, PT ;  /* 0x000000131200720c */ /* 0x000fe40003f26270 */
[----:B------:R-:W-:Y:S02]  /*30c0*/  ISETP.LT.U32.AND P0, PT, R16, R3, PT ;  /* 0x000000031000720c */ /* 0x000fe40003f01070 */
[----:B------:R-:W-:Y:S02]  /*30d0*/  IADD3 R10, P4, PT, R8, 0x4000, RZ ;  /* 0x00004000080a7810 */ /* 0x000fe40007f9e0ff */
[----:B------:R-:W-:-:S03]  /*30e0*/  ISETP.LT.AND.EX P0, PT, R17, R11, PT, P0 ;  /* 0x0000000b1100720c */ /* 0x000fc60003f01300 */
[----:B------:R-:W-:Y:S01]  /*30f0*/  @P2 SEL R22, R20, 0x1, !P3 ;  /* 0x0000000114162807 */ /* 0x000fe20005800000 */
[----:B------:R-:W-:Y:S01]  /*3100*/  IMAD.X R13, RZ, RZ, R9, P4 ;  /* 0x000000ffff0d7224 */ /* 0x000fe200020e0609 */
[C---:B------:R-:W-:Y:S02]  /*3110*/  @P3 SEL R3, R16.reuse, R3, P0 ;  /* 0x0000000310033207 */ /* 0x040fe40000000000 */
[C---:B------:R-:W-:Y:S02]  /*3120*/  @P3 SEL R11, R17.reuse, R11, P0 ;  /* 0x0000000b110b3207 */ /* 0x040fe40000000000 */
[----:B------:R-:W-:Y:S02]  /*3130*/  SEL R2, R16, R3, !P2 ;  /* 0x0000000310027207 */ /* 0x000fe40005000000 */
[----:B------:R-:W-:Y:S02]  /*3140*/  SEL R3, R17, R11, !P2 ;  /* 0x0000000b11037207 */ /* 0x000fe40005000000 */
[----:B------:R-:W-:Y:S01]  /*3150*/  PRMT R4, R22, 0x7610, R4 ;  /* 0x0000761016047816 */ /* 0x000fe20000000004 */
[----:B------:R-:W-:Y:S06]  /*3160*/  @!P1 BRA `(.L_x_676) ;  /* 0xfffffffc00249947 */ /* 0x000fec000383ffff */
.L_x_672:
[----:B------:R-:W-:Y:S05]  /*3170*/  BSYNC.RECONVERGENT B1 ;  /* 0x0000000000017941 */ /* 0x000fea0003800200 */
.L_x_670:
[----:B------:R-:W0:Y:S01]  /*3180*/  S2R R10, SR_LANEID ;  /* 0x00000000000a7919 */ /* 0x000e220000000000 */
[----:B------:R-:W-:Y:S01]  /*3190*/  LOP3.LUT R7, R4, 0xff, RZ, 0xc0, !PT ;  /* 0x000000ff04077812 */ /* 0x000fe200078ec0ff */
[----:B------:R-:W-:Y:S01]  /*31a0*/  BSSY.RECONVERGENT B1, `(.L_x_677) ;  /* 0x0000016000017945 */ /* 0x000fe20003800200 */
[----:B------:R2:W3:Y:S04]  /*31b0*/  SHFL.DOWN PT, R9, R2, 0x1, 0x1f ;  /* 0x08201f0002097f89 */ /* 0x0004e800000e0000 */
[----:B------:R2:W4:Y:S04]  /*31c0*/  SHFL.DOWN PT, R8, R3, 0x1, 0x1f ;  /* 0x08201f0003087f89 */ /* 0x00052800000e0000 */
[----:B------:R-:W1:Y:S01]  /*31d0*/  SHFL.DOWN PT, R7, R7, 0x1, 0x1f ;  /* 0x08201f0007077f89 */ /* 0x000e6200000e0000 */
[----:B0-----:R-:W-:-:S02]  /*31e0*/  ISETP.GT.AND P0, PT, R10, 0x1e, PT ;  /* 0x0000001e0a00780c */ /* 0x001fc40003f04270 */
[C---:B------:R-:W-:Y:S02]  /*31f0*/  ISETP.GT.AND P5, PT, R10.reuse, 0x1d, PT ;  /* 0x0000001d0a00780c */ /* 0x040fe40003fa4270 */
[----:B------:R-:W-:-:S09]  /*3200*/  ISETP.GT.AND P2, PT, R10, 0x1b, PT ;  /* 0x0000001b0a00780c */ /* 0x000fd20003f44270 */
[----:B-1234-:R-:W-:Y:S05]  /*3210*/  @P0 BRA `(.L_x_678) ;  /* 0x0000000000380947 */ /* 0x01efea0003800000 */
        /* <DEDUP_REMOVED lines=14> */
.L_x_678:
[----:B------:R-:W-:Y:S05]  /*3300*/  BSYNC.RECONVERGENT B1 ;  /* 0x0000000000017941 */ /* 0x000fea0003800200 */
.L_x_677:
[----:B------:R-:W-:Y:S01]  /*3310*/  LOP3.LUT R7, R4, 0xff, RZ, 0xc0, !PT ;  /* 0x000000ff04077812 */ /* 0x000fe200078ec0ff */
[----:B------:R0:W1:Y:S01]  /*3320*/  SHFL.DOWN PT, R9, R2, 0x2, 0x1f ;  /* 0x08401f0002097f89 */ /* 0x00006200000e0000 */
[----:B------:R-:W-:Y:S01]  /*3330*/  BSSY.RECONVERGENT B1, `(.L_x_679) ;  /* 0x0000015000017945 */ /* 0x000fe20003800200 */
[C---:B------:R-:W-:Y:S02]  /*3340*/  ISETP.GT.AND P4, PT, R10.reuse, 0x17, PT ;  /* 0x000000170a00780c */ /* 0x040fe40003f84270 */
[----:B------:R0:W2:Y:S01]  /*3350*/  SHFL.DOWN PT, R8, R3, 0x2, 0x1f ;  /* 0x08401f0003087f89 */ /* 0x0000a200000e0000 */
[C---:B------:R-:W-:Y:S02]  /*3360*/  ISETP.GT.AND P3, PT, R10.reuse, 0xf, PT ;  /* 0x0000000f0a00780c */ /* 0x040fe40003f64270 */
[----:B------:R-:W-:Y:S01]  /*3370*/  ISETP.NE.AND P1, PT, R10, RZ, PT ;  /* 0x000000ff0a00720c */ /* 0x000fe20003f25270 */
[----:B------:R-:W3:Y:S01]  /*3380*/  SHFL.DOWN PT, R7, R7, 0x2, 0x1f ;  /* 0x08401f0007077f89 */ /* 0x000ee200000e0000 */
[----:B------:R-:W-:Y:S11]  /*3390*/  @P5 BRA `(.L_x_680) ;  /* 0x0000000000385947 */ /* 0x000ff60003800000 */
[----:B---3--:R-:W-:Y:S01]  /*33a0*/  LOP3.LUT P0, RZ, R7, 0xff, RZ, 0xc0, !PT ;  /* 0x000000ff07ff7812 */ /* 0x008fe2000780c0ff */
[----:B------:R-:W-:Y:S01]  /*33b0*/  IMAD.MOV.U32 R10, RZ, RZ, 0x1 ;  /* 0x00000001ff0a7424 */ /* 0x000fe200078e00ff */
[----:B------:R-:W-:-:S04]  /*33c0*/  LOP3.LUT P5, R6, R4, 0xff, RZ, 0xc0, !PT ;  /* 0x000000ff04067812 */ /* 0x000fc800078ac0ff */
[----:B------:R-:W-:-:S13]  /*33d0*/  PLOP3.LUT P0, PT, P5, P0, PT, 0x2f, 0xf2 ;  /* 0x0000000000f2781c */ /* 0x000fda0002f00577 */
[----:B-1----:R-:W-:Y:S02]  /*33e0*/  @!P0 ISETP.LT.U32.AND P5, PT, R9, R2, PT ;  /* 0x000000020900820c */ /* 0x002fe40003fa1070 */
[----:B------:R-:W-:Y:S02]  /*33f0*/  @P0 ISETP.NE.AND P6, PT, R6, RZ, PT ;  /* 0x000000ff0600020c */ /* 0x000fe40003fc5270 */
[----:B------:R-:W-:Y:S02]  /*3400*/  @!P0 PRMT R4, R10, 0x7610, R4 ;  /* 0x000076100a048816 */ /* 0x000fe40000000004 */
[----:B--2---:R-:W-:Y:S02]  /*3410*/  @!P0 ISETP.LT.AND.EX P5, PT, R8, R3, PT, P5 ;  /* 0x000000030800820c */ /* 0x004fe40003fa1350 */
[----:B------:R-:W-:Y:S02]  /*3420*/  @P0 SEL R6, R7, R4, !P6 ;  /* 0x0000000407060207 */ /* 0x000fe40007000000 */
[----:B0-----:R-:W-:-:S02]  /*3430*/  @!P0 SEL R2, R9, R2, P5 ;  /* 0x0000000209028207 */ /* 0x001fc40002800000 */
[----:B------:R-:W-:Y:S02]  /*3440*/  @!P0 SEL R3, R8, R3, P5 ;  /* 0x0000000308038207 */ /* 0x000fe40002800000 */
[----:B------:R-:W-:Y:S02]  /*3450*/  @P0 PRMT R4, R6, 0x7610, R4 ;  /* 0x0000761006040816 */ /* 0x000fe40000000004 */
[----:B------:R-:W-:Y:S02]  /*3460*/  @P0 SEL R2, R9, R2, !P6 ;  /* 0x0000000209020207 */ /* 0x000fe40007000000 */
[----:B------:R-:W-:-:S07]  /*3470*/  @P0 SEL R3, R8, R3, !P6 ;  /* 0x0000000308030207 */ /* 0x000fce0007000000 */
.L_x_680:
[----:B------:R-:W-:Y:S05]  /*3480*/  BSYNC.RECONVERGENT B1 ;  /* 0x0000000000017941 */ /* 0x000fea0003800200 */
.L_x_679:
[----:B---3--:R-:W-:Y:S01]  /*3490*/  LOP3.LUT R7, R4, 0xff, RZ, 0xc0, !PT ;  /* 0x000000ff04077812 */ /* 0x008fe200078ec0ff */
[----:B-1----:R1:W3:Y:S01]  /*34a0*/  SHFL.DOWN PT, R9, R2, 0x4, 0x1f ;  /* 0x08801f0002097f89 */ /* 0x0022e200000e0000 */
[----:B------:R-:W-:Y:S03]  /*34b0*/  BSSY.RECONVERGENT B1, `(.L_x_681) ;  /* 0x0000012000017945 */ /* 0x000fe60003800200 */
[----:B--2---:R1:W2:Y:S04]  /*34c0*/  SHFL.DOWN PT, R8, R3, 0x4, 0x1f ;  /* 0x08801f0003087f89 */ /* 0x0042a800000e0000 */
[----:B------:R-:W4:Y:S01]  /*34d0*/  SHFL.DOWN PT, R7, R7, 0x4, 0x1f ;  /* 0x08801f0007077f89 */ /* 0x000f2200000e0000 */
[----:B------:R-:W-:Y:S05]  /*34e0*/  @P2 BRA `(.L_x_682) ;  /* 0x0000000000382947 */ /* 0x000fea0003800000 */
[----:B----4-:R-:W-:Y:S01]  /*34f0*/  LOP3.LUT P0, RZ, R7, 0xff, RZ, 0xc0, !PT ;  /* 0x000000ff07ff7812 */ /* 0x010fe2000780c0ff */
[----:B------:R-:W-:Y:S01]  /*3500*/  IMAD.MOV.U32 R10, RZ, RZ, 0x1 ;  /* 0x00000001ff0a7424 */ /* 0x000fe200078e00ff */
[----:B------:R-:W-:-:S04]  /*3510*/  LOP3.LUT P2, R6, R4, 0xff, RZ, 0xc0, !PT ;  /* 0x000000ff04067812 */ /* 0x000fc8000784c0ff */
[----:B------:R-:W-:-:S13]  /*3520*/  PLOP3.LUT P0, PT, P2, P0, PT, 0x2f, 0xf2 ;  /* 0x0000000000f2781c */ /* 0x000fda0001700577 */
[----:B---3--:R-:W-:Y:S02]  /*3530*/  @!P0 ISETP.LT.U32.AND P2, PT, R9, R2, PT ;  /* 0x000000020900820c */ /* 0x008fe40003f41070 */
[----:B------:R-:W-:Y:S02]  /*3540*/  @P0 ISETP.NE.AND P5, PT, R6, RZ, PT ;  /* 0x000000ff0600020c */ /* 0x000fe40003fa5270 */
[----:B------:R-:W-:Y:S02]  /*3550*/  @!P0 PRMT R4, R10, 0x7610, R4 ;  /* 0x000076100a048816 */ /* 0x000fe40000000004 */
[----:B--2---:R-:W-:Y:S02]  /*3560*/  @!P0 ISETP.LT.AND.EX P2, PT, R8, R3, PT, P2 ;  /* 0x000000030800820c */ /* 0x004fe40003f41320 */
[----:B------:R-:W-:Y:S02]  /*3570*/  @P0 SEL R6, R7, R4, !P5 ;  /* 0x0000000407060207 */ /* 0x000fe40006800000 */
[----:B01----:R-:W-:-:S02]  /*3580*/  @!P0 SEL R2, R9, R2, P2 ;  /* 0x0000000209028207 */ /* 0x003fc40001000000 */
[----:B------:R-:W-:Y:S02]  /*3590*/  @!P0 SEL R3, R8, R3, P2 ;  /* 0x0000000308038207 */ /* 0x000fe40001000000 */
[----:B------:R-:W-:Y:S02]  /*35a0*/  @P0 PRMT R4, R6, 0x7610, R4 ;  /* 0x0000761006040816 */ /* 0x000fe40000000004 */
[----:B------:R-:W-:Y:S02]  /*35b0*/  @P0 SEL R2, R9, R2, !P5 ;  /* 0x0000000209020207 */ /* 0x000fe40006800000 */
[----:B------:R-:W-:-:S07]  /*35c0*/  @P0 SEL R3, R8, R3, !P5 ;  /* 0x0000000308030207 */ /* 0x000fce0006800000 */
.L_x_682:
[----:B------:R-:W-:Y:S05]  /*35d0*/  BSYNC.RECONVERGENT B1 ;  /* 0x0000000000017941 */ /* 0x000fea0003800200 */
.L_x_681:
[----:B----4-:R-:W-:Y:S01]  /*35e0*/  LOP3.LUT R7, R4, 0xff, RZ, 0xc0, !PT ;  /* 0x000000ff04077812 */ /* 0x010fe200078ec0ff */
[----:B---3--:R3:W4:Y:S01]  /*35f0*/  SHFL.DOWN PT, R9, R2, 0x8, 0x1f ;  /* 0x09001f0002097f89 */ /* 0x00872200000e0000 */
[----:B------:R-:W-:Y:S03]  /*3600*/  BSSY.RECONVERGENT B1, `(.L_x_683) ;  /* 0x0000012000017945 */ /* 0x000fe60003800200 */
[----:B--2---:R3:W2:Y:S04]  /*3610*/  SHFL.DOWN PT, R8, R3, 0x8, 0x1f ;  /* 0x09001f0003087f89 */ /* 0x0046a800000e0000 */
        /* <DEDUP_REMOVED lines=9> */
[----:B--2---:R-:W-:Y:S02]  /*36b0*/  @!P0 ISETP.LT.AND.EX P2, PT, R8, R3, PT, P2 ;  /* 0x000000030800820c */ /* 0x004fe40003f41320 */
[----:B------:R-:W-:Y:S02]  /*36c0*/  @P0 SEL R6, R7, R4, !P4 ;  /* 0x0000000407060207 */ /* 0x000fe40006000000 */
[----:B-1-3--:R-:W-:-:S02]  /*36d0*/  @!P0 SEL R2, R9, R2, P2 ;  /* 0x0000000209028207 */ /* 0x00afc40001000000 */
[----:B------:R-:W-:Y:S02]  /*36e0*/  @!P0 SEL R3, R8, R3, P2 ;  /* 0x0000000308038207 */ /* 0x000fe40001000000 */
[----:B------:R-:W-:Y:S02]  /*36f0*/  @P0 PRMT R4, R6, 0x7610, R4 ;  /* 0x0000761006040816 */ /* 0x000fe40000000004 */
[----:B------:R-:W-:Y:S02]  /*3700*/  @P0 SEL R2, R9, R2, !P4 ;  /* 0x0000000209020207 */ /* 0x000fe40006000000 */
[----:B------:R-:W-:-:S07]  /*3710*/  @P0 SEL R3, R8, R3, !P4 ;  /* 0x0000000308030207 */ /* 0x000fce0006000000 */
.L_x_684:
[----:B------:R-:W-:Y:S05]  /*3720*/  BSYNC.RECONVERGENT B1 ;  /* 0x0000000000017941 */ /* 0x000fea0003800200 */
.L_x_683:
[----:B0-----:R-:W-:Y:S01]  /*3730*/  LOP3.LUT R7, R4, 0xff, RZ, 0xc0, !PT ;  /* 0x000000ff04077812 */ /* 0x001fe200078ec0ff */
[----:B----4-:R0:W4:Y:S01]  /*3740*/  SHFL.DOWN PT, R9, R2, 0x10, 0x1f ;  /* 0x0a001f0002097f89 */ /* 0x01012200000e0000 */
        /* <DEDUP_REMOVED lines=18> */
.L_x_686:
[----:B------:R-:W-:Y:S05]  /*3870*/  BSYNC.RECONVERGENT B1 ;  /* 0x0000000000017941 */ /* 0x000fea0003800200 */
.L_x_685:
[----:B------:R-:W-:Y:S04]  /*3880*/  BSSY.RECONVERGENT B1, `(.L_x_687) ;  /* 0x000000a000017945 */ /* 0x000fe80003800200 */
[----:B------:R-:W-:Y:S05]  /*3890*/  @P1 BRA `(.L_x_688) ;  /* 0x0000000000201947 */ /* 0x000fea0003800000 */
[----:B--2---:R-:W2:Y:S01]  /*38a0*/  S2R R8, SR_CgaCtaId ;  /* 0x0000000000087919 */ /* 0x004ea20000008800 */
[----:B0-----:R-:W-:Y:S02]  /*38b0*/  MOV R7, 0x400 ;  /* 0x0000040000077802 */ /* 0x001fe40000000f00 */
[----:B------:R-:W-:-:S04]  /*38c0*/  SHF.R.U32.HI R6, RZ, 0x1, R5 ;  /* 0x00000001ff067819 */ /* 0x000fc80000011605 */
[----:B------:R-:W-:Y:S02]  /*38d0*/  LOP3.LUT R6, R6, 0x1f0, RZ, 0xc0, !PT ;  /* 0x000001f006067812 */ /* 0x000fe400078ec0ff */
[----:B--2---:R-:W-:-:S05]  /*38e0*/  LEA R7, R8, R7, 0x18 ;  /* 0x0000000708077211 */ /* 0x004fca00078ec0ff */
[----:B------:R-:W-:-:S05]  /*38f0*/  IMAD.IADD R7, R6, 0x1, R7 ;  /* 0x0000000106077824 */ /* 0x000fca00078e0207 */
[----:B------:R0:W-:Y:S04]  /*3900*/  STS.64 [R7+0x10], R2 ;  /* 0x0000100207007388 */ /* 0x0001e80000000a00 */
[----:B------:R0:W-:Y:S02]  /*3910*/  STS.U8 [R7+0x8], R4 ;  /* 0x0000080407007388 */ /* 0x0001e40000000000 */
.L_x_688:
[----:B------:R-:W-:Y:S05]  /*3920*/  BSYNC.RECONVERGENT B1 ;  /* 0x0000000000017941 */ /* 0x000fea0003800200 */
.L_x_687:
        /* <DEDUP_REMOVED lines=10> */
[----:B------:R-:W3:Y:S04]  /*39d0*/  LDS.64 R12, [UR5+0x30] ;  /* 0x00003005ff0c7984 */ /* 0x000ee80008000a00 */
[----:B------:R-:W3:Y:S04]  /*39e0*/  LDS.U8 R18, [UR5+0x38] ;  /* 0x00003805ff127984 */ /* 0x000ee80008000000 */
[----:B------:R-:W3:Y:S04]  /*39f0*/  LDS.64 R10, [UR5+0x40] ;  /* 0x00004005ff0a7984 */ /* 0x000ee80008000a00 */
[----:B------:R-:W3:Y:S04]  /*3a00*/  LDS.U8 R14, [UR5+0x48] ;  /* 0x00004805ff0e7984 */ /* 0x000ee80008000000 */
[----:B--2-4-:R-:W2:Y:S01]  /*3a10*/  LDS.64 R8, [UR5+0x50] ;  /* 0x00005005ff087984 */ /* 0x014ea20008000a00 */
[----:B-----5:R-:W-:-:S02]  /*3a20*/  ISETP.NE.AND P2, PT, R16, RZ, PT ;  /* 0x000000ff1000720c */ /* 0x020fc40003f45270 */
[----:B0-----:R-:W-:Y:S02]  /*3a30*/  ISETP.LT.U32.AND P0, PT, R6, R2, PT ;  /* 0x000000020600720c */ /* 0x001fe40003f01070 */
[----:B------:R-:W-:Y:S02]  /*3a40*/  @P4 SEL R16, R4, 0x1, !P2 ;  /* 0x0000000104104807 */ /* 0x000fe40005000000 */
[----:B------:R-:W-:Y:S02]  /*3a50*/  ISETP.LT.AND.EX P0, PT, R7, R3, PT, P0 ;  /* 0x000000030700720c */ /* 0x000fe40003f01300 */
[----:B------:R-:W-:Y:S02]  /*3a60*/  LOP3.LUT P3, RZ, R16, 0xff, RZ, 0xc0, !PT ;  /* 0x000000ff10ff7812 */ /* 0x000fe4000786c0ff */
[----:B-1----:R-:W-:-:S03]  /*3a70*/  ISETP.NE.AND P5, PT, R17, RZ, PT ;  /* 0x000000ff1100720c */ /* 0x002fc60003fa5270 */
[C---:B---3--:R-:W-:Y:S02]  /*3a80*/  @P2 SEL R2, R6.reuse, R2, P0 ;  /* 0x0000000206022207 */ /* 0x048fe40000000000 */
        /* <DEDUP_REMOVED lines=17> */
[----:B------:R-:W3:Y:S01]  /*3ba0*/  LDS.64 R4, [UR5+0x70] ;  /* 0x00007005ff047984 */ /* 0x000ee20008000a00 */
        /* <DEDUP_REMOVED lines=8> */
[----:B--2---:R-:W-:Y:S02]  /*3c30*/  ISETP.LT.U32.AND P0, PT, R8, R13, PT ;  /* 0x0000000d0800720c */ /* 0x004fe40003f01070 */
[----:B------:R-:W-:Y:S01]  /*3c40*/  @P5 SEL R14, R18, 0x1, !P3 ;  /* 0x00000001120e5807 */ /* 0x000fe20005800000 */
[----:B------:R-:W2:Y:S01]  /*3c50*/  LDS.64 R2, [UR5+0x80] ;  /* 0x00008005ff027984 */ /* 0x000ea20008000a00 */
        /* <DEDUP_REMOVED lines=16> */
[----:B---3--:R-:W-:Y:S02]  /*3d60*/  ISETP.LT.U32.AND P0, PT, R4, R9, PT ;  /* 0x000000090400720c */ /* 0x008fe40003f01070 */
        /* <DEDUP_REMOVED lines=8> */
[----:B--2---:R-:W-:-:S04]  /*3df0*/  ISETP.LT.U32.AND P0, PT, R2, R7, PT ;  /* 0x000000070200720c */ /* 0x004fc80003f01070 */
[C---:B------:R-:W-:Y:S02]  /*3e00*/  ISETP.LT.AND.EX P0, PT, R3.reuse, R5, PT, P0 ;  /* 0x000000050300720c */ /* 0x040fe40003f01300 */
[----:B------:R-:W-:Y:S02]  /*3e10*/  @P2 SEL R10, R12, 0x1, !P4 ;  /* 0x000000010c0a2807 */ /* 0x000fe40006000000 */
[----:B------:R-:W-:Y:S02]  /*3e20*/  @P4 SEL R7, R2, R7, P0 ;  /* 0x0000000702074207 */ /* 0x000fe40000000000 */
[----:B------:R-:W-:Y:S02]  /*3e30*/  @P4 SEL R5, R3, R5, P0 ;  /* 0x0000000503054207 */ /* 0x000fe40000000000 */
[----:B------:R-:W-:Y:S02]  /*3e40*/  PRMT R4, R10, 0x7610, R4 ;  /* 0x000076100a047816 */ /* 0x000fe40000000004 */
[----:B------:R-:W-:-:S02]  /*3e50*/  SEL R2, R2, R7, !P2 ;  /* 0x0000000702027207 */ /* 0x000fc40005000000 */
[----:B------:R-:W-:-:S07]  /*3e60*/  SEL R3, R3, R5, !P2 ;  /* 0x0000000503037207 */ /* 0x000fce0005000000 */
.L_x_650:
[----:B------:R-:W-:Y:S05]  /*3e70*/  BSYNC.RECONVERGENT B0 ;  /* 0x0000000000007941 */ /* 0x000fea0003800200 */
.L_x_627:
[----:B------:R-:W-:Y:S05]  /*3e80*/  @P1 EXIT ;  /* 0x000000000000194d */ /* 0x000fea0003800000 */
[----:B0-234-:R-:W0:Y:S01]  /*3e90*/  LDC.64 R8, c[0x0][0x3a0] ;  /* 0x0000e800ff087b82 */ /* 0x01de220000000a00 */
[----:B------:R-:W-:Y:S02]  /*3ea0*/  PRMT R7, R4, 0x7610, R7 ;  /* 0x0000761004077816 */ /* 0x000fe40000000007 */
[----:B-1----:R-:W-:Y:S02]  /*3eb0*/  ISETP.NE.AND P1, PT, R0, RZ, PT ;  /* 0x000000ff0000720c */ /* 0x002fe40003f25270 */
[----:B------:R-:W-:-:S03]  /*3ec0*/  LOP3.LUT P2, RZ, R7, 0xff, RZ, 0xc0, !PT ;  /* 0x000000ff07ff7812 */ /* 0x000fc6000784c0ff */
[----:B------:R-:W1:Y:S08]  /*3ed0*/  LDC.64 R4, c[0x0][0x388] ;  /* 0x0000e200ff047b82 */ /* 0x000e700000000a00 */
[----:B------:R-:W-:Y:S02]  /*3ee0*/  @P1 SEL R7, R0, 0x1, !P2 ;  /* 0x0000000100071807 */ /* 0x000fe40005000000 */
[----:B0-----:R-:W-:-:S04]  /*3ef0*/  ISETP.LT.U32.AND P0, PT, R2, R8, PT ;  /* 0x000000080200720c */ /* 0x001fc80003f01070 */
[----:B------:R-:W-:-:S04]  /*3f00*/  ISETP.LT.AND.EX P0, PT, R3, R9, PT, P0 ;  /* 0x000000090300720c */ /* 0x000fc80003f01300 */
[C---:B------:R-:W-:Y:S01]  /*3f10*/  @P2 SEL R8, R2.reuse, R8, P0 ;  /* 0x0000000802082207 */ /* 0x040fe20000000000 */
[----:B-1----:R-:W-:Y:S01]  /*3f20*/  STG.E.U8 desc[UR8][R4.64], R7 ;  /* 0x0000000704007986 */ /* 0x002fe2000c101108 */
[C---:B------:R-:W-:Y:S02]  /*3f30*/  @P2 SEL R9, R3.reuse, R9, P0 ;  /* 0x0000000903092207 */ /* 0x040fe40000000000 */
[----:B------:R-:W-:Y:S02]  /*3f40*/  SEL R2, R2, R8, !P1 ;  /* 0x0000000802027207 */ /* 0x000fe40004800000 */
[----:B------:R-:W-:-:S05]  /*3f50*/  SEL R3, R3, R9, !P1 ;  /* 0x0000000903037207 */ /* 0x000fca0004800000 */
[----:B------:R-:W-:Y:S01]  /*3f60*/  STG.E.64 desc[UR8][R4.64+0x8], R2 ;  /* 0x0000080204007986 */ /* 0x000fe2000c101b08 */
[----:B------:R-:W-:Y:S05]  /*3f70*/  EXIT ;  /* 0x000000000000794d */ /* 0x000fea0003800000 */
.L_x_689:
        /* <DEDUP_REMOVED lines=16> */
.L_x_1559:


//--------------------- .text._ZN3cub18CUB_300001_SM_10006detail6reduce18DeviceReduceKernelINS2_10policy_hubIN4cuda3std3__45tupleIJblEEEyN6thrust24THRUST_300001_SM_1000_NS8cuda_cub9__find_if7functorIS9_EEE10Policy1000ENSB_12zip_iteratorINS8_IJNSD_26transform_input_iterator_tIbNSC_6detail35transform_pair_of_input_iterators_tIbNSB_6detail15normal_iteratorINSB_10device_ptrIiEEEESQ_NS7_8equal_toIiEEEENS7_10__not_fn_tINS7_10__identityEEEEENSB_17counting_iteratorIlNSB_11use_defaultESZ_SZ_EEEEEEEySF_S9_SV_EEvT0_PT3_T1_NS0_13GridEvenShareIS16_EET2_T4_ --------------------------
	.section	.text._ZN3cub18CUB_300001_SM_10006detail6reduce18DeviceReduceKernelINS2_10policy_hubIN4cuda3std3__45tupleIJblEEEyN6thrust24THRUST_300001_SM_1000_NS8cuda_cub9__find_if7functorIS9_EEE10Policy1000ENSB_12zip_iteratorINS8_IJNSD_26transform_input_iterator_tIbNSC_6detail35transform_pair_of_input_iterators_tIbNSB_6detail15normal_iteratorINSB_10device_ptrIiEEEESQ_NS7_8equal_toIiEEEENS7_10__not_fn_tINS7_10__identityEEEEENSB_17counting_iteratorIlNSB_11use_defaultESZ_SZ_EEEEEEEySF_S9_SV_EEvT0_PT3_T1_NS0_13GridEvenShareIS16_EET2_T4_,"ax",@progbits
	.align	128
        .global         _ZN3cub18CUB_300001_SM_10006detail6reduce18DeviceReduceKernelINS2_10policy_hubIN4cuda3std3__45tupleIJblEEEyN6thrust24THRUST_300001_SM_1000_NS8cuda_cub9__find_if7functorIS9_EEE10Policy1000ENSB_12zip_iteratorINS8_IJNSD_26transform_input_iterator_tIbNSC_6detail35transform_pair_of_input_iterators_tIbNSB_6detail15normal_iteratorINSB_10device_ptrIiEEEESQ_NS7_8equal_toIiEEEENS7_10__not_fn_tINS7_10__identityEEEEENSB_17counting_iteratorIlNSB_11use_defaultESZ_SZ_EEEEEEEySF_S9_SV_EEvT0_PT3_T1_NS0_13GridEvenShareIS16_EET2_T4_
        .type           _ZN3cub18CUB_300001_SM_10006detail6reduce18DeviceReduceKernelINS2_10policy_hubIN4cuda3std3__45tupleIJblEEEyN6thrust24THRUST_300001_SM_1000_NS8cuda_cub9__find_if7functorIS9_EEE10Policy1000ENSB_12zip_iteratorINS8_IJNSD_26transform_input_iterator_tIbNSC_6detail35transform_pair_of_input_iterators_tIbNSB_6detail15normal_iteratorINSB_10device_ptrIiEEEESQ_NS7_8equal_toIiEEEENS7_10__not_fn_tINS7_10__identityEEEEENSB_17counting_iteratorIlNSB_11use_defaultESZ_SZ_EEEEEEEySF_S9_SV_EEvT0_PT3_T1_NS0_13GridEvenShareIS16_EET2_T4_,@function
        .size           _ZN3cub18CUB_300001_SM_10006detail6reduce18DeviceReduceKernelINS2_10policy_hubIN4cuda3std3__45tupleIJblEEEyN6thrust24THRUST_300001_SM_1000_NS8cuda_cub9__find_if7functorIS9_EEE10Policy1000ENSB_12zip_iteratorINS8_IJNSD_26transform_input_iterator_tIbNSC_6detail35transform_pair_of_input_iterators_tIbNSB_6detail15normal_iteratorINSB_10device_ptrIiEEEESQ_NS7_8equal_toIiEEEENS7_10__not_fn_tINS7_10__identityEEEEENSB_17counting_iteratorIlNSB_11use_defaultESZ_SZ_EEEEEEEySF_S9_SV_EEvT0_PT3_T1_NS0_13GridEvenShareIS16_EET2_T4_,(.L_x_1560 - _ZN3cub18CUB_300001_SM_10006detail6reduce18DeviceReduceKernelINS2_10policy_hubIN4cuda3std3__45tupleIJblEEEyN6thrust24THRUST_300001_SM_1000_NS8cuda_cub9__find_if7functorIS9_EEE10Policy1000ENSB_12zip_iteratorINS8_IJNSD_26transform_input_iterator_tIbNSC_6detail35transform_pair_of_input_iterators_tIbNSB_6detail15normal_iteratorINSB_10device_ptrIiEEEESQ_NS7_8equal_toIiEEEENS7_10__not_fn_tINS7_10__identityEEEEENSB_17counting_iteratorIlNSB_11use_defaultESZ_SZ_EEEEEEEySF_S9_SV_EEvT0_PT3_T1_NS0_13GridEvenShareIS16_EET2_T4_)
        .other          _ZN3cub18CUB_300001_SM_10006detail6reduce18DeviceReduceKernelINS2_10policy_hubIN4cuda3std3__45tupleIJblEEEyN6thrust24THRUST_300001_SM_1000_NS8cuda_cub9__find_if7functorIS9_EEE10Policy1000ENSB_12zip_iteratorINS8_IJNSD_26transform_input_iterator_tIbNSC_6detail35transform_pair_of_input_iterators_tIbNSB_6detail15normal_iteratorINSB_10device_ptrIiEEEESQ_NS7_8equal_toIiEEEENS7_10__not_fn_tINS7_10__identityEEEEENSB_17counting_iteratorIlNSB_11use_defaultESZ_SZ_EEEEEEEySF_S9_SV_EEvT0_PT3_T1_NS0_13GridEvenShareIS16_EET2_T4_,@"STO_CUDA_ENTRY STV_DEFAULT"
_ZN3cub18CUB_300001_SM_10006detail6reduce18DeviceReduceKernelINS2_10policy_hubIN4cuda3std3__45tupleIJblEEEyN6thrust24THRUST_300001_SM_1000_NS8cuda_cub9__find_if7functorIS9_EEE10Policy1000ENSB_12zip_iteratorINS8_IJNSD_26transform_input_iterator_tIbNSC_6detail35transform_pair_of_input_iterators_tIbNSB_6detail15normal_iteratorINSB_10device_ptrIiEEEESQ_NS7_8equal_toIiEEEENS7_10__not_fn_tINS7_10__identityEEEEENSB_17counting_iteratorIlNSB_11use_defaultESZ_SZ_EEEEEEEySF_S9_SV_EEvT0_PT3_T1_NS0_13GridEvenShareIS16_EET2_T4_:
.text._ZN3cub18CUB_300001_SM_10006detail6reduce18DeviceReduceKernelINS2_10policy_hubIN4cuda3std3__45tupleIJblEEEyN6thrust24THRUST_300001_SM_1000_NS8cuda_cub9__find_if7functorIS9_EEE10Policy1000ENSB_12zip_iteratorINS8_IJNSD_26transform_input_iterator_tIbNSC_6detail35transform_pair_of_input_iterators_tIbNSB_6detail15normal_iteratorINSB_10device_ptrIiEEEESQ_NS7_8equal_toIiEEEENS7_10__not_fn_tINS7_10__identityEEEEENSB_17counting_iteratorIlNSB_11use_defaultESZ_SZ_EEEEEEEySF_S9_SV_EEvT0_PT3_T1_NS0_13GridEvenShareIS16_EET2_T4_:
[----:B------:R-:W-:Y:S01]  /*0000*/  LDC R1, c[0x0][0x37c] ;  /* 0x0000df00ff017b82 */ /* 0x000fe20000000800 */
[----:B------:R-:W0:Y:S01]  /*0010*/  S2R R0, SR_CTAID.X ;  /* 0x0000000000007919 */ /* 0x000e220000002500 */
[----:B------:R-:W1:Y:S01]  /*0020*/  LDCU.64 UR6, c[0x0][0x3d8] ;  /* 0x00007b00ff0677ac */ /* 0x000e620008000a00 */
[----:B------:R-:W-:Y:S01]  /*0030*/  BSSY.RECONVERGENT B0, `(.L_x_690) ;  /* 0x00005d6000007945 */ /* 0x000fe20003800200 */
[----:B------:R-:W2:Y:S01]  /*0040*/  LDCU UR5, c[0x0][0x3e0] ;  /* 0x00007c00ff0577ac */ /* 0x000ea20008000800 */
[----:B------:R-:W3:Y:S01]  /*0050*/  LDCU.64 UR12, c[0x0][0x358] ;  /* 0x00006b00ff0c77ac */ /* 0x000ee20008000a00 */
[----:B-1----:R-:W-:Y:S02]  /*0060*/  IMAD.U32 R2, RZ, RZ, UR6 ;  /* 0x00000006ff027e24 */ /* 0x002fe4000f8e00ff */
[----:B------:R-:W-:Y:S01]  /*0070*/  IMAD.U32 R3, RZ, RZ, UR7 ;  /* 0x00000007ff037e24 */ /* 0x000fe2000f8e00ff */
[----:B--2---:R-:W-:-:S04]  /*0080*/  USHF.L.U32 UR5, UR5, 0xa, URZ ;  /* 0x0000000a05057899 */ /* 0x004fc800080006ff */
[----:B------:R-:W-:Y:S01]  /*0090*/  USHF.R.S32.HI UR4, URZ, 0x1f, UR5 ;  /* 0x0000001fff047899 */ /* 0x000fe20008011405 */
[----:B0-----:R-:W-:-:S05]  /*00a0*/  IMAD.SHL.U32 R11, R0, 0x400, RZ ;  /* 0x00000400000b7824 */ /* 0x001fca00078e00ff */
[----:B------:R-:W-:-:S04]  /*00b0*/  IADD3 R21, P1, PT, -R11, R2, RZ ;  /* 0x000000020b157210 */ /* 0x000fc80007f3e1ff */
[----:B------:R-:W-:Y:S02]  /*00c0*/  ISETP.GT.U32.AND P0, PT, R21, 0x3ff, PT ;  /* 0x000003ff1500780c */ /* 0x000fe40003f04070 */
[----:B------:R-:W-:-:S04]  /*00d0*/  IADD3.X R20, PT, PT, R3, -0x1, RZ, P1, !PT ;  /* 0xffffffff03147810 */ /* 0x000fc80000ffe4ff */
[----:B------:R-:W-:-:S13]  /*00e0*/  ISETP.GT.U32.AND.EX P0, PT, R20, RZ, PT, P0 ;  /* 0x000000ff1400720c */ /* 0x000fda0003f04100 */
[----:B---3--:R-:W-:Y:S05]  /*00f0*/  @P0 BRA `(.L_x_691) ;  /* 0x0000003000bc0947 */ /* 0x008fea0003800000 */
[----:B------:R-:W0:Y:S01]  /*0100*/  S2R R10, SR_TID.X ;  /* 0x00000000000a7919 */ /* 0x000e220000002100 */
[----:B------:R-:W1:Y:S01]  /*0110*/  LDC.64 R4, c[0x0][0x380] ;  /* 0x0000e000ff047b82 */ /* 0x000e620000000a00 */
[----:B------:R-:W-:-:S07]  /*0120*/  IMAD.IADD R9, R2, 0x1, -R11 ;  /* 0x0000000102097824 */ /* 0x000fce00078e0a0b */
[----:B------:R-:W2:Y:S01]  /*0130*/  LDC.64 R12, c[0x0][0x388] ;  /* 0x0000e200ff0c7b82 */ /* 0x000ea20000000a00 */
[----:B------:R-:W-:Y:S01]  /*0140*/  CS2R R6, SRZ ;  /* 0x0000000000067805 */ /* 0x000fe2000001ff00 */
[----:B------:R-:W3:Y:S01]  /*0150*/  LDCU.64 UR8, c[0x0][0x3a0] ;  /* 0x00007400ff0877ac */ /* 0x000ee20008000a00 */
[----:B------:R-:W4:Y:S01]  /*0160*/  LDCU.128 UR4, c[0x0][0x380] ;  /* 0x00007000ff0477ac */ /* 0x000f220008000c00 */
[----:B0-----:R-:W-:-:S13]  /*0170*/  ISETP.GE.AND P1, PT, R10, R9, PT ;  /* 0x000000090a00720c */ /* 0x001fda0003f26270 */
[----:B------:R-:W-:Y:S01]  /*0180*/  @!P1 IMAD.IADD R3, R11, 0x1, R10 ;  /* 0x000000010b039824 */ /* 0x000fe200078e020a */
[----:B------:R-:W0:Y:S03]  /*0190*/  @!P1 LDC.64 R16, c[0x0][0x3a0] ;  /* 0x0000e800ff109b82 */ /* 0x000e260000000a00 */
[----:B-1----:R-:W-:-:S04]  /*01a0*/  @!P1 IMAD.WIDE.U32 R4, R3, 0x4, R4 ;  /* 0x0000000403049825 */ /* 0x002fc800078e0004 */
[----:B--2---:R-:W-:Y:S02]  /*01b0*/  @!P1 IMAD.WIDE.U32 R12, R3, 0x4, R12 ;  /* 0x00000004030c9825 */ /* 0x004fe400078e000c */
[----:B------:R-:W2:Y:S04]  /*01c0*/  @!P1 LDG.E R4, desc[UR12][R4.64] ;  /* 0x0000000c04049981 */ /* 0x000ea8000c1e1900 */
[----:B------:R-:W2:Y:S01]  /*01d0*/  @!P1 LDG.E R13, desc[UR12][R12.64] ;  /* 0x0000000c0c0d9981 */ /* 0x000ea2000c1e1900 */
[----:B------:R-:W-:Y:S01]  /*01e0*/  IMAD.MOV.U32 R14, RZ, RZ, R10 ;  /* 0x000000ffff0e7224 */ /* 0x000fe200078e000a */
[----:B------:R-:W-:Y:S01]  /*01f0*/  PRMT R8, RZ, 0x7610, R8 ;  /* 0x00007610ff087816 */ /* 0x000fe20000000008 */
[----:B------:R-:W-:Y:S01]  /*0200*/  @!P1 VIADD R14, R10, 0x100 ;  /* 0x000001000a0e9836 */ /* 0x000fe20000000000 */
[----:B------:R-:W-:Y:S04]  /*0210*/  BSSY.RECONVERGENT B1, `(.L_x_692) ;  /* 0x000014b000017945 */ /* 0x000fe80003800200 */
[----:B------:R-:W-:-:S02]  /*0220*/  ISETP.GE.AND P2, PT, R14, R9, PT ;  /* 0x000000090e00720c */ /* 0x000fc40003f46270 */
[----:B0-----:R-:W-:-:S05]  /*0230*/  @!P1 IADD3 R6, P3, PT, R3, R16, RZ ;  /* 0x0000001003069210 */ /* 0x001fca0007f7e0ff */
[----:B------:R-:W-:Y:S01]  /*0240*/  @!P1 IMAD.X R7, RZ, RZ, R17, P3 ;  /* 0x000000ffff079224 */ /* 0x000fe200018e0611 */
[----:B--2---:R-:W-:-:S04]  /*0250*/  @!P1 ISETP.NE.AND P0, PT, R4, R13, PT ;  /* 0x0000000d0400920c */ /* 0x004fc80003f05270 */
[----:B------:R-:W-:-:S04]  /*0260*/  @!P1 SEL R3, RZ, 0x1, !P0 ;  /* 0x00000001ff039807 */ /* 0x000fc80004000000 */
[----:B------:R-:W-:Y:S01]  /*0270*/  @!P1 PRMT R8, R3, 0x7610, R8 ;  /* 0x0000761003089816 */ /* 0x000fe20000000008 */
[----:B---34-:R-:W-:Y:S06]  /*0280*/  @P2 BRA `(.L_x_693) ;  /* 0x00000014000c2947 */ /* 0x018fec0003800000 */
[----:B------:R-:W-:Y:S01]  /*0290*/  LOP3.LUT R3, RZ, R14, RZ, 0x33, !PT ;  /* 0x0000000eff037212 */ /* 0x000fe200078e33ff */
[----:B------:R-:W-:Y:S04]  /*02a0*/  BSSY.RECONVERGENT B2, `(.L_x_694) ;  /* 0x00000a0000027945 */ /* 0x000fe80003800200 */
[----:B------:R-:W-:-:S04]  /*02b0*/  IMAD.IADD R12, R3, 0x1, R2 ;  /* 0x00000001030c7824 */ /* 0x000fc800078e0202 */
[----:B------:R-:W-:-:S05]  /*02c0*/  IMAD.IADD R13, R12, 0x1, -R11 ;  /* 0x000000010c0d7824 */ /* 0x000fca00078e0a0b */
[C---:B------:R-:W-:Y:S02]  /*02d0*/  ISETP.GE.U32.AND P0, PT, R13.reuse, 0x700, PT ;  /* 0x000007000d00780c */ /* 0x040fe40003f06070 */
[----:B------:R-:W-:-:S04]  /*02e0*/  LEA.HI R13, R13, 0x1, RZ, 0x18 ;  /* 0x000000010d0d7811 */ /* 0x000fc800078fc0ff */
[----:B------:R-:W-:-:S07]  /*02f0*/  LOP3.LUT R26, R13, 0x7, RZ, 0xc0, !PT ;  /* 0x000000070d1a7812 */ /* 0x000fce00078ec0ff */
[----:B------:R-:W-:Y:S05]  /*0300*/  @!P0 BRA `(.L_x_695) ;  /* 0x0000000800648947 */ /* 0x000fea0003800000 */
[----:B------:R-:W-:Y:S01]  /*0310*/  LOP3.LUT R15, R13, 0x1fffff8, RZ, 0xc0, !PT ;  /* 0x01fffff80d0f7812 */ /* 0x000fe200078ec0ff */
[----:B------:R-:W-:Y:S01]  /*0320*/  BSSY.RECONVERGENT B3, `(.L_x_696) ;  /* 0x0000096000037945 */ /* 0x000fe20003800200 */
[----:B------:R-:W-:-:S03]  /*0330*/  VIADD R14, R14, 0x400 ;  /* 0x000004000e0e7836 */ /* 0x000fc60000000000 */
[----:B------:R-:W-:-:S07]  /*0340*/  IMAD.MOV R15, RZ, RZ, -R15 ;  /* 0x000000ffff0f7224 */ /* 0x000fce00078e0a0f */
.L_x_697:
[----:B------:R-:W-:-:S05]  /*0350*/  VIADD R2, R14, 0xfffffc00 ;  /* 0xfffffc000e027836 */ /* 0x000fca0000000000 */
[----:B------:R-:W-:-:S04]  /*0360*/  IADD3 R21, P0, PT, R11, R2, RZ ;  /* 0x000000020b157210 */ /* 0x000fc80007f1e0ff */
[----:B------:R-:W-:Y:S01]  /*0370*/  LEA.HI.X.SX32 R24, R2, RZ, 0x1, P0 ;  /* 0x000000ff02187211 */ /* 0x000fe200000f0eff */
[----:B------:R-:W-:-:S03]  /*0380*/  IMAD.SHL.U32 R4, R21, 0x4, RZ ;  /* 0x0000000415047824 */ /* 0x000fc600078e00ff */
[----:B------:R-:W-:Y:S02]  /*0390*/  SHF.L.U64.HI R5, R21, 0x2, R24 ;  /* 0x0000000215057819 */ /* 0x000fe40000010218 */
[C---:B------:R-:W-:Y:S02]  /*03a0*/  IADD3 R2, P0, PT, R4.reuse, UR4, RZ ;  /* 0x0000000404027c10 */ /* 0x040fe4000ff1e0ff */
[----:B------:R-:W-:Y:S02]  /*03b0*/  IADD3 R4, P1, PT, R4, UR6, RZ ;  /* 0x0000000604047c10 */ /* 0x000fe4000ff3e0ff */
[C---:B------:R-:W-:Y:S02]  /*03c0*/  IADD3.X R3, PT, PT, R5.reuse, UR5, RZ, P0, !PT ;  /* 0x0000000505037c10 */ /* 0x040fe400087fe4ff */
[----:B------:R-:W-:-:S03]  /*03d0*/  IADD3.X R5, PT, PT, R5, UR7, RZ, P1, !PT ;  /* 0x0000000705057c10 */ /* 0x000fc60008ffe4ff */
[----:B------:R-:W2:Y:S04]  /*03e0*/  LDG.E R17, desc[UR12][R2.64] ;  /* 0x0000000c02117981 */ /* 0x000ea8000c1e1900 */
[----:B------:R-:W2:Y:S04]  /*03f0*/  LDG.E R18, desc[UR12][R4.64] ;  /* 0x0000000c04127981 */ /* 0x000ea8000c1e1900 */
[----:B------:R-:W3:Y:S04]  /*0400*/  LDG.E R23, desc[UR12][R2.64+0x400] ;  /* 0x0004000c02177981 */ /* 0x000ee8000c1e1900 */
[----:B------:R-:W3:Y:S04]  /*0410*/  LDG.E R16, desc[UR12][R4.64+0x400] ;  /* 0x0004000c04107981 */ /* 0x000ee8000c1e1900 */
[----:B------:R-:W4:Y:S04]  /*0420*/  LDG.E R20, desc[UR12][R2.64+0x800] ;  /* 0x0008000c02147981 */ /* 0x000f28000c1e1900 */
[----:B------:R-:W4:Y:S01]  /*0430*/  LDG.E R19, desc[UR12][R4.64+0x800] ;  /* 0x0008000c04137981 */ /* 0x000f22000c1e1900 */
[----:B------:R-:W-:-:S02]  /*0440*/  PRMT R22, R8, 0x7610, R22 ;  /* 0x0000761008167816 */ /* 0x000fc40000000016 */
[----:B------:R-:W-:Y:S01]  /*0450*/  IADD3 R21, P0, PT, R21, UR8, RZ ;  /* 0x0000000815157c10 */ /* 0x000fe2000ff1e0ff */
[----:B------:R-:W5:Y:S01]  /*0460*/  LDG.E R8, desc[UR12][R2.64+0xc00] ;  /* 0x000c000c02087981 */ /* 0x000f62000c1e1900 */
[----:B------:R-:W-:Y:S02]  /*0470*/  LOP3.LUT P2, RZ, R22, 0xff, RZ, 0xc0, !PT ;  /* 0x000000ff16ff7812 */ /* 0x000fe4000784c0ff */
[----:B------:R-:W-:Y:S02]  /*0480*/  IADD3.X R24, PT, PT, R24, UR9, RZ, P0, !PT ;  /* 0x0000000918187c10 */ /* 0x000fe400087fe4ff */
[----:B------:R-:W-:-:S04]  /*0490*/  ISETP.LT.U32.AND P0, PT, R21, R6, PT ;  /* 0x000000061500720c */ /* 0x000fc80003f01070 */
[----:B------:R-:W-:Y:S02]  /*04a0*/  ISETP.LT.AND.EX P0, PT, R24, R7, PT, P0 ;  /* 0x000000071800720c */ /* 0x000fe40003f01300 */
[CC--:B--2---:R-:W-:Y:S02]  /*04b0*/  ISETP.NE.AND P3, PT, R17.reuse, R18.reuse, P2 ;  /* 0x000000121100720c */ /* 0x0c4fe40001765270 */
[----:B------:R-:W-:Y:S02]  /*04c0*/  ISETP.NE.AND P1, PT, R17, R18, PT ;  /* 0x000000121100720c */ /* 0x000fe40003f25270 */
[----:B------:R-:W5:Y:S01]  /*04d0*/  LDG.E R17, desc[UR12][R4.64+0xc00] ;  /* 0x000c000c04117981 */ /* 0x000f62000c1e1900 */
[----:B------:R-:W-:Y:S02]  /*04e0*/  SEL R18, R21, R6, P0 ;  /* 0x0000000615127207 */ /* 0x000fe40000000000 */
[----:B------:R-:W-:-:S06]  /*04f0*/  @!P2 SEL R22, RZ, 0x1, !P1 ;  /* 0x00000001ff16a807 */ /* 0x000fcc0004800000 */
[----:B------:R-:W-:Y:S01]  /*0500*/  @!P3 SEL R18, R21, R6, !P2 ;  /* 0x000000061512b207 */ /* 0x000fe20005000000 */
[----:B------:R-:W-:Y:S01]  /*0510*/  VIADD R6, R14, 0xfffffd00 ;  /* 0xfffffd000e067836 */ /* 0x000fe20000000000 */
[CC--:B------:R-:W-:Y:S02]  /*0520*/  SEL R21, R24.reuse, R7.reuse, P0 ;  /* 0x0000000718157207 */ /* 0x0c0fe40000000000 */
[----:B------:R-:W-:Y:S02]  /*0530*/  @!P3 SEL R21, R24, R7, !P2 ;  /* 0x000000071815b207 */ /* 0x000fe40005000000 */
[----:B------:R-:W-:Y:S02]  /*0540*/  SHF.R.S32.HI R7, RZ, 0x1f, R6 ;  /* 0x0000001fff077819 */ /* 0x000fe40000011406 */
[----:B------:R-:W-:Y:S02]  /*0550*/  IADD3 R25, P0, P4, R6, UR8, R11 ;  /* 0x0000000806197c10 */ /* 0x000fe4000fc1e00b */
[----:B------:R-:W-:Y:S01]  /*0560*/  SEL R22, R22, 0x1, !P3 ;  /* 0x0000000116167807 */ /* 0x000fe20005800000 */
[----:B------:R-:W2:Y:S01]  /*0570*/  LDG.E R6, desc[UR12][R2.64+0x1000] ;  /* 0x0010000c02067981 */ /* 0x000ea2000c1e1900 */
[----:B------:R-:W-:-:S02]  /*0580*/  IADD3.X R24, PT, PT, R7, UR9, RZ, P0, P4 ;  /* 0x0000000907187c10 */ /* 0x000fc400087e84ff */
[----:B------:R-:W-:Y:S01]  /*0590*/  LOP3.LUT P2, RZ, R22, 0xff, RZ, 0xc0, !PT ;  /* 0x000000ff16ff7812 */ /* 0x000fe2000784c0ff */
[----:B------:R-:W2:Y:S03]  /*05a0*/  LDG.E R7, desc[UR12][R4.64+0x1000] ;  /* 0x0010000c04077981 */ /* 0x000ea6000c1e1900 */
[----:B---3--:R-:W-:Y:S02]  /*05b0*/  ISETP.NE.AND P3, PT, R23, R16, P2 ;  /* 0x000000101700720c */ /* 0x008fe40001765270 */
[----:B------:R-:W-:Y:S02]  /*05c0*/  ISETP.LT.U32.AND P0, PT, R25, R18, PT ;  /* 0x000000121900720c */ /* 0x000fe40003f01070 */
[----:B------:R-:W-:Y:S02]  /*05d0*/  ISETP.NE.AND P1, PT, R23, R16, PT ;  /* 0x000000101700720c */ /* 0x000fe40003f25270 */
[----:B------:R-:W-:-:S03]  /*05e0*/  ISETP.LT.AND.EX P0, PT, R24, R21, PT, P0 ;  /* 0x000000151800720c */ /* 0x000fc60003f01300 */
[----:B------:R-:W-:Y:S02]  /*05f0*/  @!P2 SEL R22, RZ, 0x1, !P1 ;  /* 0x00000001ff16a807 */ /* 0x000fe40004800000 */
[CC--:B------:R-:W-:Y:S02]  /*0600*/  SEL R23, R25.reuse, R18.reuse, P0 ;  /* 0x0000001219177207 */ /* 0x0c0fe40000000000 */
[----:B------:R-:W-:Y:S02]  /*0610*/  @!P3 SEL R23, R25, R18, !P2 ;  /* 0x000000121917b207 */ /* 0x000fe40005000000 */
[-C--:B------:R-:W-:Y:S02]  /*0620*/  SEL R18, R24, R21.reuse, P0 ;  /* 0x0000001518127207 */ /* 0x080fe40000000000 */
[----:B------:R-:W-:Y:S02]  /*0630*/  SEL R16, R22, 0x1, !P3 ;  /* 0x0000000116107807 */ /* 0x000fe40005800000 */
[----:B------:R-:W-:Y:S01]  /*0640*/  @!P3 SEL R18, R24, R21, !P2 ;  /* 0x000000151812b207 */ /* 0x000fe20005000000 */
[----:B------:R-:W3:Y:S04]  /*0650*/  LDG.E R22, desc[UR12][R2.64+0x1400] ;  /* 0x0014000c02167981 */ /* 0x000ee8000c1e1900 */
[----:B------:R-:W3:Y:S01]  /*0660*/  LDG.E R21, desc[UR12][R4.64+0x1400] ;  /* 0x0014000c04157981 */ /* 0x000ee2000c1e1900 */
[----:B------:R-:W-:Y:S01]  /*0670*/  LOP3.LUT P1, RZ, R16, 0xff, RZ, 0xc0, !PT ;  /* 0x000000ff10ff7812 */ /* 0x000fe2000782c0ff */
[----:B------:R-:W-:Y:S01]  /*0680*/  VIADD R24, R14, 0xfffffe00 ;  /* 0xfffffe000e187836 */ /* 0x000fe20000000000 */
[----:B----4-:R-:W-:-:S02]  /*0690*/  ISETP.NE.AND P2, PT, R20, R19, PT ;  /* 0x000000131400720c */ /* 0x010fc40003f45270 */
[----:B------:R-:W-:Y:S02]  /*06a0*/  ISETP.NE.AND P3, PT, R20, R19, P1 ;  /* 0x000000131400720c */ /* 0x000fe40000f65270 */
[----:B------:R-:W-:Y:S01]  /*06b0*/  SHF.R.S32.HI R27, RZ, 0x1f, R24 ;  /* 0x0000001fff1b7819 */ /* 0x000fe20000011418 */
[----:B------:R-:W4:Y:S01]  /*06c0*/  LDG.E R19, desc[UR12][R2.64+0x1800] ;  /* 0x0018000c02137981 */ /* 0x000f22000c1e1900 */
[----:B------:R-:W-:-:S03]  /*06d0*/  IADD3 R24, P0, P4, R24, UR8, R11 ;  /* 0x0000000818187c10 */ /* 0x000fc6000fc1e00b */
[----:B------:R-:W4:Y:S01]  /*06e0*/  LDG.E R20, desc[UR12][R4.64+0x1800] ;  /* 0x0018000c04147981 */ /* 0x000f22000c1e1900 */
[----:B------:R-:W-:Y:S02]  /*06f0*/  IADD3.X R27, PT, PT, R27, UR9, RZ, P0, P4 ;  /* 0x000000091b1b7c10 */ /* 0x000fe400087e84ff */
[----:B------:R-:W-:-:S04]  /*0700*/  ISETP.LT.U32.AND P0, PT, R24, R23, PT ;  /* 0x000000171800720c */ /* 0x000fc80003f01070 */
[----:B------:R-:W-:-:S04]  /*0710*/  ISETP.LT.AND.EX P0, PT, R27, R18, PT, P0 ;  /* 0x000000121b00720c */ /* 0x000fc80003f01300 */
[CC--:B------:R-:W-:Y:S02]  /*0720*/  SEL R25, R24.reuse, R23.reuse, P0 ;  /* 0x0000001718197207 */ /* 0x0c0fe40000000000 */
[----:B------:R-:W-:Y:S02]  /*0730*/  @!P3 SEL R25, R24, R23, !P1 ;  /* 0x000000171819b207 */ /* 0x000fe40004800000 */
[----:B------:R-:W4:Y:S04]  /*0740*/  LDG.E R23, desc[UR12][R2.64+0x1c00] ;  /* 0x001c000c02177981 */ /* 0x000f28000c1e1900 */
[----:B------:R0:W4:Y:S01]  /*0750*/  LDG.E R24, desc[UR12][R4.64+0x1c00] ;  /* 0x001c000c04187981 */ /* 0x000122000c1e1900 */
[----:B------:R-:W-:-:S04]  /*0760*/  @!P1 SEL R16, RZ, 0x1, !P2 ;  /* 0x00000001ff109807 */ /* 0x000fc80005000000 */
[----:B------:R-:W-:-:S04]  /*0770*/  SEL R28, R16, 0x1, !P3 ;  /* 0x00000001101c7807 */ /* 0x000fc80005800000 */
[----:B------:R-:W-:Y:S02]  /*0780*/  LOP3.LUT P2, RZ, R28, 0xff, RZ, 0xc0, !PT ;  /* 0x000000ff1cff7812 */ /* 0x000fe4000784c0ff */
[CC--:B------:R-:W-:Y:S02]  /*0790*/  SEL R16, R27.reuse, R18.reuse, P0 ;  /* 0x000000121b107207 */ /* 0x0c0fe40000000000 */
[----:B------:R-:W-:Y:S01]  /*07a0*/  @!P3 SEL R16, R27, R18, !P1 ;  /* 0x000000121b10b207 */ /* 0x000fe20004800000 */
[----:B------:R-:W-:-:S05]  /*07b0*/  VIADD R18, R14, 0xffffff00 ;  /* 0xffffff000e127836 */ /* 0x000fca0000000000 */
[----:B------:R-:W-:Y:S02]  /*07c0*/  SHF.R.S32.HI R27, RZ, 0x1f, R18 ;  /* 0x0000001fff1b7819 */ /* 0x000fe40000011412 */
[----:B------:R-:W-:-:S04]  /*07d0*/  IADD3 R18, P1, P4, R18, UR8, R11 ;  /* 0x0000000812127c10 */ /* 0x000fc8000fc3e00b */
[----:B------:R-:W-:Y:S02]  /*07e0*/  IADD3.X R27, PT, PT, R27, UR9, RZ, P1, P4 ;  /* 0x000000091b1b7c10 */ /* 0x000fe40008fe84ff */
[----:B0-----:R-:W-:Y:S01]  /*07f0*/  SHF.R.S32.HI R4, RZ, 0x1f, R14 ;  /* 0x0000001fff047819 */ /* 0x001fe2000001140e */
[----:B------:R-:W-:Y:S01]  /*0800*/  VIADD R15, R15, 0x8 ;  /* 0x000000080f0f7836 */ /* 0x000fe20000000000 */
[CC--:B-----5:R-:W-:Y:S02]  /*0810*/  ISETP.NE.AND P0, PT, R8.reuse, R17.reuse, PT ;  /* 0x000000110800720c */ /* 0x0e0fe40003f05270 */
[----:B------:R-:W-:Y:S02]  /*0820*/  ISETP.NE.AND P3, PT, R8, R17, P2 ;  /* 0x000000110800720c */ /* 0x000fe40001765270 */
[----:B------:R-:W-:-:S04]  /*0830*/  @!P2 SEL R28, RZ, 0x1, !P0 ;  /* 0x00000001ff1ca807 */ /* 0x000fc80004000000 */
[----:B------:R-:W-:Y:S02]  /*0840*/  SEL R28, R28, 0x1, !P3 ;  /* 0x000000011c1c7807 */ /* 0x000fe40005800000 */
[----:B------:R-:W-:Y:S02]  /*0850*/  ISETP.LT.U32.AND P0, PT, R18, R25, PT ;  /* 0x000000191200720c */ /* 0x000fe40003f01070 */
[----:B------:R-:W-:Y:S02]  /*0860*/  LOP3.LUT P1, RZ, R28, 0xff, RZ, 0xc0, !PT ;  /* 0x000000ff1cff7812 */ /* 0x000fe4000782c0ff */
[----:B------:R-:W-:-:S04]  /*0870*/  ISETP.LT.AND.EX P0, PT, R27, R16, PT, P0 ;  /* 0x000000101b00720c */ /* 0x000fc80003f01300 */
[----:B------:R-:W-:Y:S02]  /*0880*/  SEL R3, R18, R25, P0 ;  /* 0x0000001912037207 */ /* 0x000fe40000000000 */
[CC--:B------:R-:W-:Y:S02]  /*0890*/  SEL R2, R27.reuse, R16.reuse, P0 ;  /* 0x000000101b027207 */ /* 0x0c0fe40000000000 */
[----:B--2---:R-:W-:Y:S02]  /*08a0*/  ISETP.NE.AND P0, PT, R6, R7, PT ;  /* 0x000000070600720c */ /* 0x004fe40003f05270 */
[----:B------:R-:W-:Y:S02]  /*08b0*/  @!P3 SEL R3, R18, R25, !P2 ;  /* 0x000000191203b207 */ /* 0x000fe40005000000 */
[----:B------:R-:W-:Y:S02]  /*08c0*/  @!P3 SEL R2, R27, R16, !P2 ;  /* 0x000000101b02b207 */ /* 0x000fe40005000000 */
[----:B------:R-:W-:-:S02]  /*08d0*/  ISETP.NE.AND P3, PT, R6, R7, P1 ;  /* 0x000000070600720c */ /* 0x000fc40000f65270 */
[----:B------:R-:W-:Y:S02]  /*08e0*/  @!P1 SEL R28, RZ, 0x1, !P0 ;  /* 0x00000001ff1c9807 */ /* 0x000fe40004000000 */
[----:B------:R-:W-:Y:S02]  /*08f0*/  IADD3 R8, P4, P5, R14, UR8, R11 ;  /* 0x000000080e087c10 */ /* 0x000fe4000fd9e00b */
[----:B------:R-:W-:Y:S02]  /*0900*/  SEL R28, R28, 0x1, !P3 ;  /* 0x000000011c1c7807 */ /* 0x000fe40005800000 */
[----:B------:R-:W-:Y:S02]  /*0910*/  IADD3.X R17, PT, PT, R4, UR9, RZ, P4, P5 ;  /* 0x0000000904117c10 */ /* 0x000fe4000a7ea4ff */
[----:B------:R-:W-:Y:S02]  /*0920*/  ISETP.LT.U32.AND P0, PT, R8, R3, PT ;  /* 0x000000030800720c */ /* 0x000fe40003f01070 */
[----:B------:R-:W-:-:S02]  /*0930*/  LOP3.LUT P2, RZ, R28, 0xff, RZ, 0xc0, !PT ;  /* 0x000000ff1cff7812 */ /* 0x000fc4000784c0ff */
[----:B------:R-:W-:Y:S01]  /*0940*/  ISETP.LT.AND.EX P0, PT, R17, R2, PT, P0 ;  /* 0x000000021100720c */ /* 0x000fe20003f01300 */
[----:B------:R-:W-:-:S03]  /*0950*/  VIADD R6, R14, 0x100 ;  /* 0x000001000e067836 */ /* 0x000fc60000000000 */
[----:B------:R-:W-:Y:S02]  /*0960*/  SEL R4, R8, R3, P0 ;  /* 0x0000000308047207 */ /* 0x000fe40000000000 */
[CC--:B------:R-:W-:Y:S02]  /*0970*/  SEL R5, R17.reuse, R2.reuse, P0 ;  /* 0x0000000211057207 */ /* 0x0c0fe40000000000 */
[----:B---3--:R-:W-:Y:S02]  /*0980*/  ISETP.NE.AND P0, PT, R22, R21, PT ;  /* 0x000000151600720c */ /* 0x008fe40003f05270 */
[----:B------:R-:W-:Y:S02]  /*0990*/  @!P3 SEL R4, R8, R3, !P1 ;  /* 0x000000030804b207 */ /* 0x000fe40004800000 */
[----:B------:R-:W-:Y:S02]  /*09a0*/  @!P3 SEL R5, R17, R2, !P1 ;  /* 0x000000021105b207 */ /* 0x000fe40004800000 */
[----:B------:R-:W-:-:S02]  /*09b0*/  ISETP.NE.AND P3, PT, R22, R21, P2 ;  /* 0x000000151600720c */ /* 0x000fc40001765270 */
[----:B------:R-:W-:Y:S02]  /*09c0*/  @!P2 SEL R28, RZ, 0x1, !P0 ;  /* 0x00000001ff1ca807 */ /* 0x000fe40004000000 */
[----:B------:R-:W-:Y:S02]  /*09d0*/  SHF.R.S32.HI R3, RZ, 0x1f, R6 ;  /* 0x0000001fff037819 */ /* 0x000fe40000011406 */
[----:B------:R-:W-:Y:S02]  /*09e0*/  IADD3 R7, P4, P5, R6, UR8, R11 ;  /* 0x0000000806077c10 */ /* 0x000fe4000fd9e00b */
[----:B------:R-:W-:Y:S02]  /*09f0*/  SEL R28, R28, 0x1, !P3 ;  /* 0x000000011c1c7807 */ /* 0x000fe40005800000 */
[----:B------:R-:W-:Y:S02]  /*0a00*/  IADD3.X R8, PT, PT, R3, UR9, RZ, P4, P5 ;  /* 0x0000000903087c10 */ /* 0x000fe4000a7ea4ff */
[----:B------:R-:W-:-:S02]  /*0a10*/  ISETP.LT.U32.AND P0, PT, R7, R4, PT ;  /* 0x000000040700720c */ /* 0x000fc40003f01070 */
[----:B------:R-:W-:Y:S01]  /*0a20*/  LOP3.LUT P1, RZ, R28, 0xff, RZ, 0xc0, !PT ;  /* 0x000000ff1cff7812 */ /* 0x000fe2000782c0ff */
[----:B------:R-:W-:Y:S01]  /*0a30*/  VIADD R6, R14, 0x200 ;  /* 0x000002000e067836 */ /* 0x000fe20000000000 */
[----:B------:R-:W-:-:S04]  /*0a40*/  ISETP.LT.AND.EX P0, PT, R8, R5, PT, P0 ;  /* 0x000000050800720c */ /* 0x000fc80003f01300 */
[CC--:B------:R-:W-:Y:S02]  /*0a50*/  SEL R2, R7.reuse, R4.reuse, P0 ;  /* 0x0000000407027207 */ /* 0x0c0fe40000000000 */
[-C--:B------:R-:W-:Y:S02]  /*0a60*/  SEL R3, R8, R5.reuse, P0 ;  /* 0x0000000508037207 */ /* 0x080fe40000000000 */
[----:B------:R-:W-:Y:S02]  /*0a70*/  @!P3 SEL R2, R7, R4, !P2 ;  /* 0x000000040702b207 */ /* 0x000fe40005000000 */
[----:B------:R-:W-:Y:S02]  /*0a80*/  SHF.R.S32.HI R4, RZ, 0x1f, R6 ;  /* 0x0000001fff047819 */ /* 0x000fe40000011406 */
[----:B------:R-:W-:Y:S02]  /*0a90*/  IADD3 R7, P0, P4, R6, UR8, R11 ;  /* 0x0000000806077c10 */ /* 0x000fe4000fc1e00b */
[----:B------:R-:W-:-:S02]  /*0aa0*/  @!P3 SEL R3, R8, R5, !P2 ;  /* 0x000000050803b207 */ /* 0x000fc40005000000 */
[CC--:B----4-:R-:W-:Y:S02]  /*0ab0*/  ISETP.NE.AND P2, PT, R19.reuse, R20.reuse, PT ;  /* 0x000000141300720c */ /* 0x0d0fe40003f45270 */
[----:B------:R-:W-:Y:S02]  /*0ac0*/  ISETP.NE.AND P3, PT, R19, R20, P1 ;  /* 0x000000141300720c */ /* 0x000fe40000f65270 */
[----:B------:R-:W-:Y:S01]  /*0ad0*/  IADD3.X R6, PT, PT, R4, UR9, RZ, P0, P4 ;  /* 0x0000000904067c10 */ /* 0x000fe200087e84ff */
[----:B------:R-:W-:Y:S01]  /*0ae0*/  VIADD R4, R14, 0x300 ;  /* 0x000003000e047836 */ /* 0x000fe20000000000 */
[----:B------:R-:W-:Y:S02]  /*0af0*/  @!P1 SEL R28, RZ, 0x1, !P2 ;  /* 0x00000001ff1c9807 */ /* 0x000fe40005000000 */
[----:B------:R-:W-:Y:S02]  /*0b00*/  ISETP.LT.U32.AND P0, PT, R7, R2, PT ;  /* 0x000000020700720c */ /* 0x000fe40003f01070 */
[----:B------:R-:W-:-:S02]  /*0b10*/  SHF.R.S32.HI R5, RZ, 0x1f, R4 ;  /* 0x0000001fff057819 */ /* 0x000fc40000011404 */
[----:B------:R-:W-:Y:S02]  /*0b20*/  SEL R28, R28, 0x1, !P3 ;  /* 0x000000011c1c7807 */ /* 0x000fe40005800000 */
[----:B------:R-:W-:Y:S02]  /*0b30*/  IADD3 R4, P4, P5, R4, UR8, R11 ;  /* 0x0000000804047c10 */ /* 0x000fe4000fd9e00b */
[----:B------:R-:W-:Y:S02]  /*0b40*/  ISETP.LT.AND.EX P0, PT, R6, R3, PT, P0 ;  /* 0x000000030600720c */ /* 0x000fe40003f01300 */
[----:B------:R-:W-:Y:S02]  /*0b50*/  LOP3.LUT P2, RZ, R28, 0xff, RZ, 0xc0, !PT ;  /* 0x000000ff1cff7812 */ /* 0x000fe4000784c0ff */
[----:B------:R-:W-:Y:S02]  /*0b60*/  IADD3.X R5, PT, PT, R5, UR9, RZ, P4, P5 ;  /* 0x0000000905057c10 */ /* 0x000fe4000a7ea4ff */
[----:B------:R-:W-:-:S02]  /*0b70*/  SEL R17, R7, R2, P0 ;  /* 0x0000000207117207 */ /* 0x000fc40000000000 */
[CC--:B------:R-:W-:Y:S02]  /*0b80*/  SEL R16, R6.reuse, R3.reuse, P0 ;  /* 0x0000000306107207 */ /* 0x0c0fe40000000000 */
[----:B------:R-:W-:Y:S02]  /*0b90*/  ISETP.NE.AND P4, PT, R15, RZ, PT ;  /* 0x000000ff0f00720c */ /* 0x000fe40003f85270 */
[----:B------:R-:W-:Y:S02]  /*0ba0*/  @!P3 SEL R17, R7, R2, !P1 ;  /* 0x000000020711b207 */ /* 0x000fe40004800000 */
[----:B------:R-:W-:Y:S02]  /*0bb0*/  @!P3 SEL R16, R6, R3, !P1 ;  /* 0x000000030610b207 */ /* 0x000fe40004800000 */
[----:B------:R-:W-:Y:S02]  /*0bc0*/  ISETP.NE.AND P3, PT, R23, R24, P2 ;  /* 0x000000181700720c */ /* 0x000fe40001765270 */
[----:B------:R-:W-:-:S02]  /*0bd0*/  ISETP.LT.U32.AND P0, PT, R4, R17, PT ;  /* 0x000000110400720c */ /* 0x000fc40003f01070 */
[----:B------:R-:W-:Y:S02]  /*0be0*/  ISETP.NE.AND P1, PT, R23, R24, PT ;  /* 0x000000181700720c */ /* 0x000fe40003f25270 */
[CC--:B------:R-:W-:Y:S02]  /*0bf0*/  ISETP.LT.AND.EX P0, PT, R5.reuse, R16.reuse, PT, P0 ;  /* 0x000000100500720c */ /* 0x0c0fe40003f01300 */
[----:B------:R-:W-:Y:S01]  /*0c00*/  @!P2 SEL R28, RZ, 0x1, !P1 ;  /* 0x00000001ff1ca807 */ /* 0x000fe20004800000 */
[----:B------:R-:W-:Y:S01]  /*0c10*/  VIADD R14, R14, 0x800 ;  /* 0x000008000e0e7836 */ /* 0x000fe20000000000 */
[----:B------:R-:W-:Y:S02]  /*0c20*/  SEL R6, R4, R17, P0 ;  /* 0x0000001104067207 */ /* 0x000fe40000000000 */
[----:B------:R-:W-:Y:S02]  /*0c30*/  SEL R7, R5, R16, P0 ;  /* 0x0000001005077207 */ /* 0x000fe40000000000 */
[----:B------:R-:W-:-:S02]  /*0c40*/  SEL R8, R28, 0x1, !P3 ;  /* 0x000000011c087807 */ /* 0x000fc40005800000 */
[----:B------:R-:W-:Y:S02]  /*0c50*/  @!P3 SEL R6, R4, R17, !P2 ;  /* 0x000000110406b207 */ /* 0x000fe40005000000 */
[----:B------:R-:W-:Y:S01]  /*0c60*/  @!P3 SEL R7, R5, R16, !P2 ;  /* 0x000000100507b207 */ /* 0x000fe20005000000 */
[----:B------:R-:W-:Y:S06]  /*0c70*/  @P4 BRA `(.L_x_697) ;  /* 0xfffffff400b44947 */ /* 0x000fec000383ffff */
[----:B------:R-:W-:Y:S05]  /*0c80*/  BSYNC.RECONVERGENT B3 ;  /* 0x0000000000037941 */ /* 0x000fea0003800200 */
.L_x_696:
[----:B------:R-:W-:-:S07]  /*0c90*/  VIADD R14, R14, 0xfffffc00 ;  /* 0xfffffc000e0e7836 */ /* 0x000fce0000000000 */
.L_x_695:
[----:B------:R-:W-:Y:S05]  /*0ca0*/  BSYNC.RECONVERGENT B2 ;  /* 0x0000000000027941 */ /* 0x000fea0003800200 */
.L_x_694:
[----:B------:R-:W-:-:S13]  /*0cb0*/  ISETP.NE.AND P0, PT, R26, RZ, PT ;  /* 0x000000ff1a00720c */ /* 0x000fda0003f05270 */
[----:B------:R-:W-:Y:S05]  /*0cc0*/  @!P0 BRA `(.L_x_693) ;  /* 0x00000008007c8947 */ /* 0x000fea0003800000 */
[----:B------:R-:W-:Y:S01]  /*0cd0*/  ISETP.GE.U32.AND P0, PT, R26, 0x4, PT ;  /* 0x000000041a00780c */ /* 0x000fe20003f06070 */
[----:B------:R-:W-:Y:S01]  /*0ce0*/  BSSY.RECONVERGENT B2, `(.L_x_698) ;  /* 0x0000050000027945 */ /* 0x000fe20003800200 */
[----:B------:R-:W-:-:S11]  /*0cf0*/  LOP3.LUT P1, R13, R13, 0x3, RZ, 0xc0, !PT ;  /* 0x000000030d0d7812 */ /* 0x000fd6000782c0ff */
[----:B------:R-:W-:Y:S05]  /*0d00*/  @!P0 BRA `(.L_x_699) ;  /* 0x0000000400348947 */ /* 0x000fea0003800000 */
[----:B------:R-:W0:Y:S01]  /*0d10*/  LDCU.128 UR16, c[0x0][0x380] ;  /* 0x00007000ff1077ac */ /* 0x000e220008000c00 */
[----:B------:R-:W-:Y:S01]  /*0d20*/  IADD3 R23, P0, PT, R11, R14, RZ ;  /* 0x0000000e0b177210 */ /* 0x000fe20007f1e0ff */
[----:B------:R-:W1:Y:S03]  /*0d30*/  LDCU.64 UR10, c[0x0][0x3a0] ;  /* 0x00007400ff0a77ac */ /* 0x000e660008000a00 */
[----:B------:R-:W-:Y:S01]  /*0d40*/  LEA.HI.X.SX32 R24, R14, RZ, 0x1, P0 ;  /* 0x000000ff0e187211 */ /* 0x000fe200000f0eff */
[----:B------:R-:W-:-:S03]  /*0d50*/  IMAD.SHL.U32 R2, R23, 0x4, RZ ;  /* 0x0000000417027824 */ /* 0x000fc600078e00ff */
[----:B------:R-:W-:Y:S02]  /*0d60*/  SHF.L.U64.HI R3, R23, 0x2, R24 ;  /* 0x0000000217037819 */ /* 0x000fe40000010218 */
[C---:B0-----:R-:W-:Y:S02]  /*0d70*/  IADD3 R4, P0, PT, R2.reuse, UR16, RZ ;  /* 0x0000001002047c10 */ /* 0x041fe4000ff1e0ff */
        /* <DEDUP_REMOVED lines=8> */
[----:B------:R-:W4:Y:S04]  /*0e00*/  LDG.E R18, desc[UR12][R2.64+0x800] ;  /* 0x0008000c02127981 */ /* 0x000f28000c1e1900 */
[----:B------:R0:W5:Y:S04]  /*0e10*/  LDG.E R15, desc[UR12][R4.64+0xc00] ;  /* 0x000c000c040f7981 */ /* 0x000168000c1e1900 */
[----:B------:R0:W5:Y:S01]  /*0e20*/  LDG.E R16, desc[UR12][R2.64+0xc00] ;  /* 0x000c000c02107981 */ /* 0x000162000c1e1900 */
[----:B------:R-:W-:-:S02]  /*0e30*/  LOP3.LUT P3, RZ, R8, 0xff, RZ, 0xc0, !PT ;  /* 0x000000ff08ff7812 */ /* 0x000fc4000786c0ff */
[----:B-1----:R-:W-:Y:S01]  /*0e40*/  IADD3 R23, P2, PT, R23, UR10, RZ ;  /* 0x0000000a17177c10 */ /* 0x002fe2000ff5e0ff */
[----:B0-----:R-:W-:-:S03]  /*0e50*/  VIADD R4, R14, 0x100 ;  /* 0x000001000e047836 */ /* 0x001fc60000000000 */
[----:B------:R-:W-:Y:S02]  /*0e60*/  IADD3.X R24, PT, PT, R24, UR11, RZ, P2, !PT ;  /* 0x0000000b18187c10 */ /* 0x000fe400097fe4ff */
[----:B------:R-:W-:Y:S02]  /*0e70*/  SHF.R.S32.HI R3, RZ, 0x1f, R4 ;  /* 0x0000001fff037819 */ /* 0x000fe40000011404 */
[CC--:B--2---:R-:W-:Y:S02]  /*0e80*/  ISETP.NE.AND P0, PT, R21.reuse, R22.reuse, PT ;  /* 0x000000161500720c */ /* 0x0c4fe40003f05270 */
[----:B------:R-:W-:Y:S02]  /*0e90*/  ISETP.NE.AND P4, PT, R21, R22, P3 ;  /* 0x000000161500720c */ /* 0x000fe40001f85270 */
[----:B------:R-:W-:Y:S02]  /*0ea0*/  @!P3 SEL R8, RZ, 0x1, !P0 ;  /* 0x00000001ff08b807 */ /* 0x000fe40004000000 */
[----:B------:R-:W-:-:S02]  /*0eb0*/  ISETP.LT.U32.AND P0, PT, R23, R6, PT ;  /* 0x000000061700720c */ /* 0x000fc40003f01070 */
[----:B------:R-:W-:Y:S02]  /*0ec0*/  SEL R8, R8, 0x1, !P4 ;  /* 0x0000000108087807 */ /* 0x000fe40006000000 */
[-C--:B------:R-:W-:Y:S02]  /*0ed0*/  ISETP.LT.AND.EX P0, PT, R24, R7.reuse, PT, P0 ;  /* 0x000000071800720c */ /* 0x080fe40003f01300 */
[----:B------:R-:W-:Y:S02]  /*0ee0*/  LOP3.LUT P2, RZ, R8, 0xff, RZ, 0xc0, !PT ;  /* 0x000000ff08ff7812 */ /* 0x000fe4000784c0ff */
[CC--:B------:R-:W-:Y:S02]  /*0ef0*/  SEL R22, R23.reuse, R6.reuse, P0 ;  /* 0x0000000617167207 */ /* 0x0c0fe40000000000 */
[----:B------:R-:W-:Y:S02]  /*0f00*/  SEL R2, R24, R7, P0 ;  /* 0x0000000718027207 */ /* 0x000fe40000000000 */
[----:B------:R-:W-:-:S02]  /*0f10*/  @!P4 SEL R22, R23, R6, !P3 ;  /* 0x000000061716c207 */ /* 0x000fc40005800000 */
[----:B------:R-:W-:Y:S02]  /*0f20*/  @!P4 SEL R2, R24, R7, !P3 ;  /* 0x000000071802c207 */ /* 0x000fe40005800000 */
[CC--:B---3--:R-:W-:Y:S02]  /*0f30*/  ISETP.NE.AND P3, PT, R20.reuse, R19.reuse, PT ;  /* 0x000000131400720c */ /* 0x0c8fe40003f65270 */
[----:B------:R-:W-:Y:S02]  /*0f40*/  ISETP.NE.AND P4, PT, R20, R19, P2 ;  /* 0x000000131400720c */ /* 0x000fe40001785270 */
[----:B------:R-:W-:Y:S02]  /*0f50*/  @!P2 SEL R8, RZ, 0x1, !P3 ;  /* 0x00000001ff08a807 */ /* 0x000fe40005800000 */
[----:B------:R-:W-:Y:S01]  /*0f60*/  IADD3 R5, P5, P0, R4, UR10, R11 ;  /* 0x0000000a04057c10 */ /* 0x000fe2000f8be00b */
[----:B------:R-:W-:Y:S01]  /*0f70*/  VIADD R4, R14, 0x200 ;  /* 0x000002000e047836 */ /* 0x000fe20000000000 */
[----:B------:R-:W-:-:S02]  /*0f80*/  SEL R8, R8, 0x1, !P4 ;  /* 0x0000000108087807 */ /* 0x000fc40006000000 */
[----:B------:R-:W-:Y:S02]  /*0f90*/  IADD3.X R7, PT, PT, R3, UR11, RZ, P5, P0 ;  /* 0x0000000b03077c10 */ /* 0x000fe4000afe04ff */
[----:B------:R-:W-:Y:S02]  /*0fa0*/  ISETP.LT.U32.AND P0, PT, R5, R22, PT ;  /* 0x000000160500720c */ /* 0x000fe40003f01070 */
[----:B------:R-:W-:Y:S02]  /*0fb0*/  LOP3.LUT P3, RZ, R8, 0xff, RZ, 0xc0, !PT ;  /* 0x000000ff08ff7812 */ /* 0x000fe4000786c0ff */
[----:B------:R-:W-:Y:S02]  /*0fc0*/  ISETP.LT.AND.EX P0, PT, R7, R2, PT, P0 ;  /* 0x000000020700720c */ /* 0x000fe40003f01300 */
[----:B------:R-:W-:Y:S02]  /*0fd0*/  SHF.R.S32.HI R3, RZ, 0x1f, R4 ;  /* 0x0000001fff037819 */ /* 0x000fe40000011404 */
[----:B------:R-:W-:-:S02]  /*0fe0*/  SEL R19, R5, R22, P0 ;  /* 0x0000001605137207 */ /* 0x000fc40000000000 */
[----:B------:R-:W-:Y:S02]  /*0ff0*/  SEL R20, R7, R2, P0 ;  /* 0x0000000207147207 */ /* 0x000fe40000000000 */
[----:B------:R-:W-:Y:S02]  /*1000*/  @!P4 SEL R19, R5, R22, !P2 ;  /* 0x000000160513c207 */ /* 0x000fe40005000000 */
[----:B------:R-:W-:Y:S01]  /*1010*/  @!P4 SEL R20, R7, R2, !P2 ;  /* 0x000000020714c207 */ /* 0x000fe20005000000 */
[C---:B------:R-:W-:Y:S01]  /*1020*/  VIADD R2, R14.reuse, 0x300 ;  /* 0x000003000e027836 */ /* 0x040fe20000000000 */
[CC--:B----4-:R-:W-:Y:S01]  /*1030*/  ISETP.NE.AND P4, PT, R17.reuse, R18.reuse, PT ;  /* 0x000000121100720c */ /* 0x0d0fe20003f85270 */
[----:B------:R-:W-:Y:S01]  /*1040*/  VIADD R14, R14, 0x400 ;  /* 0x000004000e0e7836 */ /* 0x000fe20000000000 */
[----:B------:R-:W-:Y:S02]  /*1050*/  IADD3 R6, P5, P0, R4, UR10, R11 ;  /* 0x0000000a04067c10 */ /* 0x000fe4000f8be00b */
[----:B------:R-:W-:-:S02]  /*1060*/  ISETP.NE.AND P2, PT, R17, R18, P3 ;  /* 0x000000121100720c */ /* 0x000fc40001f45270 */
[----:B------:R-:W-:Y:S02]  /*1070*/  @!P3 SEL R8, RZ, 0x1, !P4 ;  /* 0x00000001ff08b807 */ /* 0x000fe40006000000 */
[----:B------:R-:W-:Y:S02]  /*1080*/  IADD3.X R7, PT, PT, R3, UR11, RZ, P5, P0 ;  /* 0x0000000b03077c10 */ /* 0x000fe4000afe04ff */
[----:B------:R-:W-:Y:S02]  /*1090*/  ISETP.LT.U32.AND P0, PT, R6, R19, PT ;  /* 0x000000130600720c */ /* 0x000fe40003f01070 */
[----:B------:R-:W-:Y:S02]  /*10a0*/  SEL R8, R8, 0x1, !P2 ;  /* 0x0000000108087807 */ /* 0x000fe40005000000 */
[----:B------:R-:W-:Y:S02]  /*10b0*/  ISETP.LT.AND.EX P0, PT, R7, R20, PT, P0 ;  /* 0x000000140700720c */ /* 0x000fe40003f01300 */
[----:B------:R-:W-:-:S02]  /*10c0*/  LOP3.LUT P4, RZ, R8, 0xff, RZ, 0xc0, !PT ;  /* 0x000000ff08ff7812 */ /* 0x000fc4000788c0ff */
[CC--:B------:R-:W-:Y:S02]  /*10d0*/  SEL R5, R6.reuse, R19.reuse, P0 ;  /* 0x0000001306057207 */ /* 0x0c0fe40000000000 */
[CC--:B------:R-:W-:Y:S02]  /*10e0*/  SEL R4, R7.reuse, R20.reuse, P0 ;  /* 0x0000001407047207 */ /* 0x0c0fe40000000000 */
[----:B------:R-:W-:Y:S02]  /*10f0*/  SHF.R.S32.HI R3, RZ, 0x1f, R2 ;  /* 0x0000001fff037819 */ /* 0x000fe40000011402 */
[----:B------:R-:W-:Y:S02]  /*1100*/  @!P2 SEL R5, R6, R19, !P3 ;  /* 0x000000130605a207 */ /* 0x000fe40005800000 */
[----:B------:R-:W-:Y:S02]  /*1110*/  @!P2 SEL R4, R7, R20, !P3 ;  /* 0x000000140704a207 */ /* 0x000fe40005800000 */
[----:B------:R-:W-:-:S02]  /*1120*/  IADD3 R2, P5, P6, R2, UR10, R11 ;  /* 0x0000000a02027c10 */ /* 0x000fc4000febe00b */
[-C--:B-----5:R-:W-:Y:S02]  /*1130*/  ISETP.NE.AND P3, PT, R15, R16.reuse, P4 ;  /* 0x000000100f00720c */ /* 0x0a0fe40002765270 */
[----:B------:R-:W-:Y:S02]  /*1140*/  IADD3.X R3, PT, PT, R3, UR11, RZ, P5, P6 ;  /* 0x0000000b03037c10 */ /* 0x000fe4000afec4ff */
[----:B------:R-:W-:Y:S02]  /*1150*/  ISETP.LT.U32.AND P0, PT, R2, R5, PT ;  /* 0x000000050200720c */ /* 0x000fe40003f01070 */
[----:B------:R-:W-:Y:S02]  /*1160*/  ISETP.NE.AND P2, PT, R15, R16, PT ;  /* 0x000000100f00720c */ /* 0x000fe40003f45270 */
[----:B------:R-:W-:Y:S02]  /*1170*/  ISETP.LT.AND.EX P0, PT, R3, R4, PT, P0 ;  /* 0x000000040300720c */ /* 0x000fe40003f01300 */
[----:B------:R-:W-:-:S02]  /*1180*/  @!P4 SEL R8, RZ, 0x1, !P2 ;  /* 0x00000001ff08c807 */ /* 0x000fc40005000000 */
[-C--:B------:R-:W-:Y:S02]  /*1190*/  SEL R6, R2, R5.reuse, P0 ;  /* 0x0000000502067207 */ /* 0x080fe40000000000 */
[CC--:B------:R-:W-:Y:S02]  /*11a0*/  SEL R7, R3.reuse, R4.reuse, P0 ;  /* 0x0000000403077207 */ /* 0x0c0fe40000000000 */
[----:B------:R-:W-:Y:S02]  /*11b0*/  SEL R8, R8, 0x1, !P3 ;  /* 0x0000000108087807 */ /* 0x000fe40005800000 */
[----:B------:R-:W-:Y:S02]  /*11c0*/  @!P3 SEL R6, R2, R5, !P4 ;  /* 0x000000050206b207 */ /* 0x000fe40006000000 */
[----:B------:R-:W-:-:S07]  /*11d0*/  @!P3 SEL R7, R3, R4, !P4 ;  /* 0x000000040307b207 */ /* 0x000fce0006000000 */
.L_x_699:
[----:B------:R-:W-:Y:S05]  /*11e0*/  BSYNC.RECONVERGENT B2 ;  /* 0x0000000000027941 */ /* 0x000fea0003800200 */
.L_x_698:
[----:B------:R-:W-:Y:S05]  /*11f0*/  @!P1 BRA `(.L_x_693) ;  /* 0x0000000400309947 */ /* 0x000fea0003800000 */
[----:B------:R-:W-:Y:S01]  /*1200*/  ISETP.NE.AND P0, PT, R13, 0x1, PT ;  /* 0x000000010d00780c */ /* 0x000fe20003f05270 */
[----:B------:R-:W-:Y:S01]  /*1210*/  BSSY.RECONVERGENT B2, `(.L_x_700) ;  /* 0x000002e000027945 */ /* 0x000fe20003800200 */
[----:B------:R-:W-:-:S11]  /*1220*/  LOP3.LUT P1, RZ, R12, 0x100, RZ, 0xc0, !PT ;  /* 0x000001000cff7812 */ /* 0x000fd6000782c0ff */
        /* <DEDUP_REMOVED lines=13> */
[----:B------:R0:W3:Y:S04]  /*1300*/  LDG.E R18, desc[UR12][R2.64+0x400] ;  /* 0x0004000c02127981 */ /* 0x0000e8000c1e1900 */
[----:B------:R4:W3:Y:S01]  /*1310*/  LDG.E R19, desc[UR12][R4.64+0x400] ;  /* 0x0004000c04137981 */ /* 0x0008e2000c1e1900 */
[----:B------:R-:W-:-:S02]  /*1320*/  LOP3.LUT P2, RZ, R8, 0xff, RZ, 0xc0, !PT ;  /* 0x000000ff08ff7812 */ /* 0x000fc4000784c0ff */
[----:B-1----:R-:W-:-:S04]  /*1330*/  IADD3 R15, P0, PT, R12, UR10, RZ ;  /* 0x0000000a0c0f7c10 */ /* 0x002fc8000ff1e0ff */
[----:B------:R-:W-:Y:S02]  /*1340*/  IADD3.X R12, PT, PT, R13, UR11, RZ, P0, !PT ;  /* 0x0000000b0d0c7c10 */ /* 0x000fe400087fe4ff */
[----:B------:R-:W-:-:S04]  /*1350*/  ISETP.LT.U32.AND P0, PT, R15, R6, PT ;  /* 0x000000060f00720c */ /* 0x000fc80003f01070 */
[----:B------:R-:W-:-:S04]  /*1360*/  ISETP.LT.AND.EX P0, PT, R12, R7, PT, P0 ;  /* 0x000000070c00720c */ /* 0x000fc80003f01300 */
[----:B0-----:R-:W-:Y:S02]  /*1370*/  SEL R2, R15, R6, P0 ;  /* 0x000000060f027207 */ /* 0x001fe40000000000 */
[----:B------:R-:W-:Y:S02]  /*1380*/  SEL R3, R12, R7, P0 ;  /* 0x000000070c037207 */ /* 0x000fe40000000000 */
[CC--:B--2---:R-:W-:Y:S02]  /*1390*/  ISETP.NE.AND P4, PT, R16.reuse, R17.reuse, PT ;  /* 0x000000111000720c */ /* 0x0c4fe40003f85270 */
[----:B------:R-:W-:Y:S01]  /*13a0*/  ISETP.NE.AND P3, PT, R16, R17, P2 ;  /* 0x000000111000720c */ /* 0x000fe20001765270 */
[C---:B------:R-:W-:Y:S01]  /*13b0*/  VIADD R16, R14.reuse, 0x100 ;  /* 0x000001000e107836 */ /* 0x040fe20000000000 */
[----:B------:R-:W-:Y:S01]  /*13c0*/  @!P2 SEL R8, RZ, 0x1, !P4 ;  /* 0x00000001ff08a807 */ /* 0x000fe20006000000 */
[----:B------:R-:W-:-:S03]  /*13d0*/  VIADD R14, R14, 0x200 ;  /* 0x000002000e0e7836 */ /* 0x000fc60000000000 */
[----:B------:R-:W-:Y:S02]  /*13e0*/  SEL R8, R8, 0x1, !P3 ;  /* 0x0000000108087807 */ /* 0x000fe40005800000 */
[----:B----4-:R-:W-:Y:S02]  /*13f0*/  SHF.R.S32.HI R4, RZ, 0x1f, R16 ;  /* 0x0000001fff047819 */ /* 0x010fe40000011410 */
[----:B------:R-:W-:Y:S02]  /*1400*/  LOP3.LUT P4, RZ, R8, 0xff, RZ, 0xc0, !PT ;  /* 0x000000ff08ff7812 */ /* 0x000fe4000788c0ff */
[----:B------:R-:W-:Y:S02]  /*1410*/  IADD3 R5, P5, P6, R16, UR10, R11 ;  /* 0x0000000a10057c10 */ /* 0x000fe4000febe00b */
[----:B------:R-:W-:Y:S02]  /*1420*/  @!P3 SEL R2, R15, R6, !P2 ;  /* 0x000000060f02b207 */ /* 0x000fe40005000000 */
[----:B------:R-:W-:-:S02]  /*1430*/  @!P3 SEL R3, R12, R7, !P2 ;  /* 0x000000070c03b207 */ /* 0x000fc40005000000 */
[-C--:B---3--:R-:W-:Y:S02]  /*1440*/  ISETP.NE.AND P3, PT, R18, R19.reuse, P4 ;  /* 0x000000131200720c */ /* 0x088fe40002765270 */
[----:B------:R-:W-:Y:S02]  /*1450*/  IADD3.X R4, PT, PT, R4, UR11, RZ, P5, P6 ;  /* 0x0000000b04047c10 */ /* 0x000fe4000afec4ff */
[----:B------:R-:W-:Y:S02]  /*1460*/  ISETP.LT.U32.AND P0, PT, R5, R2, PT ;  /* 0x000000020500720c */ /* 0x000fe40003f01070 */
[----:B------:R-:W-:Y:S02]  /*1470*/  ISETP.NE.AND P2, PT, R18, R19, PT ;  /* 0x000000131200720c */ /* 0x000fe40003f45270 */
[----:B------:R-:W-:Y:S02]  /*1480*/  ISETP.LT.AND.EX P0, PT, R4, R3, PT, P0 ;  /* 0x000000030400720c */ /* 0x000fe40003f01300 */
[----:B------:R-:W-:-:S02]  /*1490*/  @!P4 SEL R8, RZ, 0x1, !P2 ;  /* 0x00000001ff08c807 */ /* 0x000fc40005000000 */
[CC--:B------:R-:W-:Y:S02]  /*14a0*/  SEL R6, R5.reuse, R2.reuse, P0 ;  /* 0x0000000205067207 */ /* 0x0c0fe40000000000 */
[-C--:B------:R-:W-:Y:S02]  /*14b0*/  SEL R7, R4, R3.reuse, P0 ;  /* 0x0000000304077207 */ /* 0x080fe40000000000 */
[----:B------:R-:W-:Y:S02]  /*14c0*/  SEL R8, R8, 0x1, !P3 ;  /* 0x0000000108087807 */ /* 0x000fe40005800000 */
[----:B------:R-:W-:Y:S02]  /*14d0*/  @!P3 SEL R6, R5, R2, !P4 ;  /* 0x000000020506b207 */ /* 0x000fe40006000000 */
[----:B------:R-:W-:-:S07]  /*14e0*/  @!P3 SEL R7, R4, R3, !P4 ;  /* 0x000000030407b207 */ /* 0x000fce0006000000 */
.L_x_701:
[----:B------:R-:W-:Y:S05]  /*14f0*/  BSYNC.RECONVERGENT B2 ;  /* 0x0000000000027941 */ /* 0x000fea0003800200 */
.L_x_700:
[----:B------:R-:W-:Y:S05]  /*1500*/  @P1 BRA `(.L_x_693) ;  /* 0x00000000006c1947 */ /* 0x000fea0003800000 */
        /* <DEDUP_REMOVED lines=11> */
[----:B------:R-:W2:Y:S01]  /*15c0*/  LDG.E R5, desc[UR12][R4.64] ;  /* 0x0000000c04057981 */ /* 0x000ea2000c1e1900 */
[----:B------:R-:W-:Y:S02]  /*15d0*/  LOP3.LUT P3, RZ, R8, 0xff, RZ, 0xc0, !PT ;  /* 0x000000ff08ff7812 */ /* 0x000fe4000786c0ff */
[----:B-1----:R-:W-:-:S04]  /*15e0*/  IADD3 R13, P0, PT, R11, UR10, RZ ;  /* 0x0000000a0b0d7c10 */ /* 0x002fc8000ff1e0ff */
[----:B------:R-:W-:Y:S02]  /*15f0*/  IADD3.X R12, PT, PT, R12, UR11, RZ, P0, !PT ;  /* 0x0000000b0c0c7c10 */ /* 0x000fe400087fe4ff */
[----:B------:R-:W-:-:S04]  /*1600*/  ISETP.LT.U32.AND P0, PT, R13, R6, PT ;  /* 0x000000060d00720c */ /* 0x000fc80003f01070 */
[----:B------:R-:W-:-:S04]  /*1610*/  ISETP.LT.AND.EX P0, PT, R12, R7, PT, P0 ;  /* 0x000000070c00720c */ /* 0x000fc80003f01300 */
[----:B------:R-:W-:Y:S02]  /*1620*/  SEL R11, R13, R6, P0 ;  /* 0x000000060d0b7207 */ /* 0x000fe40000000000 */
[CC--:B--2---:R-:W-:Y:S02]  /*1630*/  ISETP.NE.AND P2, PT, R2.reuse, R5.reuse, P3 ;  /* 0x000000050200720c */ /* 0x0c4fe40001f45270 */
[----:B------:R-:W-:Y:S02]  /*1640*/  ISETP.NE.AND P1, PT, R2, R5, PT ;  /* 0x000000050200720c */ /* 0x000fe40003f25270 */
[----:B------:R-:W-:Y:S02]  /*1650*/  SEL R2, R12, R7, P0 ;  /* 0x000000070c027207 */ /* 0x000fe40000000000 */
[----:B------:R-:W-:-:S04]  /*1660*/  @!P3 SEL R8, RZ, 0x1, !P1 ;  /* 0x00000001ff08b807 */ /* 0x000fc80004800000 */
[----:B------:R-:W-:-:S03]  /*1670*/  SEL R8, R8, 0x1, !P2 ;  /* 0x0000000108087807 */ /* 0x000fc60005000000 */
[----:B------:R-:W-:Y:S02]  /*1680*/  @!P2 SEL R11, R13, R6, !P3 ;  /* 0x000000060d0ba207 */ /* 0x000fe40005800000 */
[----:B------:R-:W-:-:S03]  /*1690*/  @!P2 SEL R2, R12, R7, !P3 ;  /* 0x000000070c02a207 */ /* 0x000fc60005800000 */
[----:B------:R-:W-:Y:S02]  /*16a0*/  IMAD.MOV.U32 R6, RZ, RZ, R11 ;  /* 0x000000ffff067224 */ /* 0x000fe400078e000b */
[----:B------:R-:W-:-:S07]  /*16b0*/  IMAD.MOV.U32 R7, RZ, RZ, R2 ;  /* 0x000000ffff077224 */ /* 0x000fce00078e0002 */
.L_x_693:
[----:B------:R-:W-:Y:S05]  /*16c0*/  BSYNC.RECONVERGENT B1 ;  /* 0x0000000000017941 */ /* 0x000fea0003800200 */
.L_x_692:
[----:B------:R-:W-:-:S13]  /*16d0*/  ISETP.GE.AND P0, PT, R9, 0x100, PT ;  /* 0x000001000900780c */ /* 0x000fda0003f06270 */
[----:B------:R-:W-:Y:S05]  /*16e0*/  @!P0 BRA `(.L_x_702) ;  /* 0x0000000c00408947 */ /* 0x000fea0003800000 */
[----:B------:R-:W0:Y:S01]  /*16f0*/  S2R R9, SR_LANEID ;  /* 0x0000000000097919 */ /* 0x000e220000000000 */
[----:B------:R-:W-:Y:S01]  /*1700*/  LOP3.LUT R2, R8, 0xff, RZ, 0xc0, !PT ;  /* 0x000000ff08027812 */ /* 0x000fe200078ec0ff */
[----:B------:R-:W-:Y:S01]  /*1710*/  BSSY.RECONVERGENT B1, `(.L_x_703) ;  /* 0x0000016000017945 */ /* 0x000fe20003800200 */
[----:B------:R1:W2:Y:S04]  /*1720*/  SHFL.DOWN PT, R5, R6, 0x1, 0x1f ;  /* 0x08201f0006057f89 */ /* 0x0002a800000e0000 */
[----:B------:R1:W3:Y:S04]  /*1730*/  SHFL.DOWN PT, R4, R7, 0x1, 0x1f ;  /* 0x08201f0007047f89 */ /* 0x0002e800000e0000 */
[----:B------:R1:W4:Y:S01]  /*1740*/  SHFL.DOWN PT, R3, R2, 0x1, 0x1f ;  /* 0x08201f0002037f89 */ /* 0x00032200000e0000 */
        /* <DEDUP_REMOVED lines=18> */
.L_x_704:
[----:B------:R-:W-:Y:S05]  /*1870*/  BSYNC.RECONVERGENT B1 ;  /* 0x0000000000017941 */ /* 0x000fea0003800200 */
.L_x_703:
        /* <DEDUP_REMOVED lines=23> */
.L_x_706:
[----:B------:R-:W-:Y:S05]  /*19f0*/  BSYNC.RECONVERGENT B1 ;  /* 0x0000000000017941 */ /* 0x000fea0003800200 */
.L_x_705:
        /* <DEDUP_REMOVED lines=20> */
.L_x_708:
[----:B------:R-:W-:Y:S05]  /*1b40*/  BSYNC.RECONVERGENT B1 ;  /* 0x0000000000017941 */ /* 0x000fea0003800200 */
.L_x_707:
        /* <DEDUP_REMOVED lines=20> */
.L_x_710:
[----:B------:R-:W-:Y:S05]  /*1c90*/  BSYNC.RECONVERGENT B1 ;  /* 0x0000000000017941 */ /* 0x000fea0003800200 */
.L_x_709:
        /* <DEDUP_REMOVED lines=20> */
.L_x_712:
[----:B------:R-:W-:Y:S05]  /*1de0*/  BSYNC.RECONVERGENT B1 ;  /* 0x0000000000017941 */ /* 0x000fea0003800200 */
.L_x_711:
        /* <DEDUP_REMOVED lines=10> */
.L_x_714:
[----:B------:R-:W-:Y:S05]  /*1e90*/  BSYNC.RECONVERGENT B1 ;  /* 0x0000000000017941 */ /* 0x000fea0003800200 */
.L_x_713:
        /* <DEDUP_REMOVED lines=8> */
[----:B------:R-:W1:Y:S04]  /*1f20*/  LDS.64 R12, [UR4+0x20] ;  /* 0x00002004ff0c7984 */ /* 0x000e680008000a00 */
[----:B------:R-:W3:Y:S04]  /*1f30*/  LDS.U8 R16, [UR4+0x28] ;  /* 0x00002804ff107984 */ /* 0x000ee80008000000 */
[----:B------:R-:W3:Y:S04]  /*1f40*/  LDS.64 R10, [UR4+0x30] ;  /* 0x00003004ff0a7984 */ /* 0x000ee80008000a00 */
[----:B------:R-:W3:Y:S04]  /*1f50*/  LDS.U8 R17, [UR4+0x38] ;  /* 0x00003804ff117984 */ /* 0x000ee80008000000 */
[----:B0-----:R-:W0:Y:S04]  /*1f60*/  LDS.64 R2, [UR4+0x40] ;  /* 0x00004004ff027984 */ /* 0x001e280008000a00 */
[----:B------:R-:W0:Y:S04]  /*1f70*/  LDS.U8 R14, [UR4+0x48] ;  /* 0x00004804ff0e7984 */ /* 0x000e280008000000 */
[----:B--2-4-:R-:W2:Y:S01]  /*1f80*/  LDS.64 R4, [UR4+0x50] ;  /* 0x00005004ff047984 */ /* 0x014ea20008000a00 */
[----:B-----5:R-:W-:-:S04]  /*1f90*/  ISETP.NE.AND P2, PT, R9, RZ, PT ;  /* 0x000000ff0900720c */ /* 0x020fc80003f45270 */
[----:B------:R-:W-:Y:S02]  /*1fa0*/  @P4 SEL R9, R8, 0x1, !P2 ;  /* 0x0000000108094807 */ /* 0x000fe40005000000 */
[-C--:B-1----:R-:W-:Y:S02]  /*1fb0*/  ISETP.LT.U32.AND P0, PT, R12, R6.reuse, PT ;  /* 0x000000060c00720c */ /* 0x082fe40003f01070 */
[----:B------:R-:W-:Y:S02]  /*1fc0*/  LOP3.LUT P3, RZ, R9, 0xff, RZ, 0xc0, !PT ;  /* 0x000000ff09ff7812 */ /* 0x000fe4000786c0ff */
[----:B------:R-:W-:Y:S02]  /*1fd0*/  ISETP.LT.AND.EX P0, PT, R13, R7, PT, P0 ;  /* 0x000000070d00720c */ /* 0x000fe40003f01300 */
[----:B---3--:R-:W-:Y:S02]  /*1fe0*/  ISETP.NE.AND P5, PT, R16, RZ, PT ;  /* 0x000000ff1000720c */ /* 0x008fe40003fa5270 */
[----:B------:R-:W-:-:S02]  /*1ff0*/  @P2 SEL R6, R12, R6, P0 ;  /* 0x000000060c062207 */ /* 0x000fc40000000000 */
[C---:B------:R-:W-:Y:S02]  /*2000*/  @P2 SEL R7, R13.reuse, R7, P0 ;  /* 0x000000070d072207 */ /* 0x040fe40000000000 */
[----:B------:R-:W-:Y:S02]  /*2010*/  SEL R15, R12, R6, !P4 ;  /* 0x000000060c0f7207 */ /* 0x000fe40006000000 */
[----:B------:R-:W-:Y:S01]  /*2020*/  SEL R7, R13, R7, !P4 ;  /* 0x000000070d077207 */ /* 0x000fe20006000000 */
[----:B------:R-:W1:Y:S01]  /*2030*/  LDS.U8 R12, [UR4+0x58] ;  /* 0x00005804ff0c7984 */ /* 0x000e620008000000 */
[----:B------:R-:W-:Y:S02]  /*2040*/  ISETP.LT.U32.AND P0, PT, R10, R15, PT ;  /* 0x0000000f0a00720c */ /* 0x000fe40003f01070 */
[----:B------:R-:W-:Y:S02]  /*2050*/  @P3 SEL R16, R9, 0x1, !P5 ;  /* 0x0000000109103807 */ /* 0x000fe40006800000 */
[----:B------:R-:W-:Y:S01]  /*2060*/  ISETP.LT.AND.EX P0, PT, R11, R7, PT, P0 ;  /* 0x000000070b00720c */ /* 0x000fe20003f01300 */
[----:B------:R-:W3:Y:S01]  /*2070*/  LDS.64 R8, [UR4+0x60] ;  /* 0x00006004ff087984 */ /* 0x000ee20008000a00 */
[----:B------:R-:W-:-:S02]  /*2080*/  LOP3.LUT P2, RZ, R16, 0xff, RZ, 0xc0, !PT ;  /* 0x000000ff10ff7812 */ /* 0x000fc4000784c0ff */
[C---:B------:R-:W-:Y:S02]  /*2090*/  @P5 SEL R15, R10.reuse, R15, P0 ;  /* 0x0000000f0a0f5207 */ /* 0x040fe40000000000 */
[----:B------:R-:W-:Y:S02]  /*20a0*/  ISETP.NE.AND P4, PT, R17, RZ, PT ;  /* 0x000000ff1100720c */ /* 0x000fe40003f85270 */
[C---:B------:R-:W-:Y:S02]  /*20b0*/  @P5 SEL R7, R11.reuse, R7, P0 ;  /* 0x000000070b075207 */ /* 0x040fe40000000000 */
[----:B------:R-:W-:Y:S02]  /*20c0*/  SEL R13, R10, R15, !P3 ;  /* 0x0000000f0a0d7207 */ /* 0x000fe40005800000 */
[----:B------:R-:W-:Y:S01]  /*20d0*/  SEL R15, R11, R7, !P3 ;  /* 0x000000070b0f7207 */ /* 0x000fe20005800000 */
[----:B------:R-:W-:Y:S01]  /*20e0*/  LDS.U8 R10, [UR4+0x78] ;  /* 0x00007804ff0a7984 */ /* 0x000fe20008000000 */
[----:B0-----:R-:W-:-:S02]  /*20f0*/  ISETP.LT.U32.AND P0, PT, R2, R13, PT ;  /* 0x0000000d0200720c */ /* 0x001fc40003f01070 */
[----:B------:R-:W-:Y:S01]  /*2100*/  @P2 SEL R17, R16, 0x1, !P4 ;  /* 0x0000000110112807 */ /* 0x000fe20006000000 */
[----:B------:R-:W-:Y:S01]  /*2110*/  LDS.64 R6, [UR4+0x70] ;  /* 0x00007004ff067984 */ /* 0x000fe20008000a00 */
[----:B------:R-:W-:Y:S02]  /*2120*/  ISETP.LT.AND.EX P0, PT, R3, R15, PT, P0 ;  /* 0x0000000f0300720c */ /* 0x000fe40003f01300 */
[----:B------:R-:W-:Y:S01]  /*2130*/  LOP3.LUT P5, RZ, R17, 0xff, RZ, 0xc0, !PT ;  /* 0x000000ff11ff7812 */ /* 0x000fe200078ac0ff */
[----:B------:R-:W0:Y:S01]  /*2140*/  LDS.U8 R16, [UR4+0x68] ;  /* 0x00006804ff107984 */ /* 0x000e220008000000 */
[----:B------:R-:W-:Y:S02]  /*2150*/  @P4 SEL R13, R2, R13, P0 ;  /* 0x0000000d020d4207 */ /* 0x000fe40000000000 */
[----:B------:R-:W-:Y:S02]  /*2160*/  ISETP.NE.AND P3, PT, R14, RZ, PT ;  /* 0x000000ff0e00720c */ /* 0x000fe40003f65270 */
[----:B------:R-:W-:-:S02]  /*2170*/  @P4 SEL R15, R3, R15, P0 ;  /* 0x0000000f030f4207 */ /* 0x000fc40000000000 */
[----:B------:R-:W-:Y:S02]  /*2180*/  SEL R11, R2, R13, !P2 ;  /* 0x0000000d020b7207 */ /* 0x000fe40005000000 */
[----:B------:R-:W-:Y:S02]  /*2190*/  SEL R13, R3, R15, !P2 ;  /* 0x0000000f030d7207 */ /* 0x000fe40005000000 */
[----:B--2---:R-:W-:Y:S01]  /*21a0*/  ISETP.LT.U32.AND P0, PT, R4, R11, PT ;  /* 0x0000000b0400720c */ /* 0x004fe20003f01070 */
[----:B------:R-:W2:Y:S01]  /*21b0*/  LDS.64 R2, [UR4+0x80] ;  /* 0x00008004ff027984 */ /* 0x000ea20008000a00 */
[----:B------:R-:W-:Y:S02]  /*21c0*/  @P5 SEL R14, R17, 0x1, !P3 ;  /* 0x00000001110e5807 */ /* 0x000fe40005800000 */
[----:B------:R-:W-:Y:S02]  /*21d0*/  ISETP.LT.AND.EX P0, PT, R5, R13, PT, P0 ;  /* 0x0000000d0500720c */ /* 0x000fe40003f01300 */
[----:B------:R-:W-:-:S02]  /*21e0*/  LOP3.LUT P4, RZ, R14, 0xff, RZ, 0xc0, !PT ;  /* 0x000000ff0eff7812 */ /* 0x000fc4000788c0ff */
[----:B------:R-:W-:Y:S02]  /*21f0*/  @P3 SEL R11, R4, R11, P0 ;  /* 0x0000000b040b3207 */ /* 0x000fe40000000000 */
[----:B-1----:R-:W-:Y:S02]  /*2200*/  ISETP.NE.AND P2, PT, R12, RZ, PT ;  /* 0x000000ff0c00720c */ /* 0x002fe40003f45270 */
[C---:B------:R-:W-:Y:S02]  /*2210*/  @P3 SEL R13, R5.reuse, R13, P0 ;  /* 0x0000000d050d3207 */ /* 0x040fe40000000000 */
[----:B------:R-:W-:Y:S02]  /*2220*/  SEL R11, R4, R11, !P5 ;  /* 0x0000000b040b7207 */ /* 0x000fe40006800000 */
[----:B------:R-:W-:Y:S02]  /*2230*/  SEL R13, R5, R13, !P5 ;  /* 0x0000000d050d7207 */ /* 0x000fe40006800000 */
[----:B---3--:R-:W-:-:S02]  /*2240*/  ISETP.LT.U32.AND P0, PT, R8, R11, PT ;  /* 0x0000000b0800720c */ /* 0x008fc40003f01070 */
[----:B------:R-:W-:Y:S02]  /*2250*/  @P4 SEL R12, R14, 0x1, !P2 ;  /* 0x000000010e0c4807 */ /* 0x000fe40005000000 */
[C---:B------:R-:W-:Y:S02]  /*2260*/  ISETP.LT.AND.EX P0, PT, R9.reuse, R13, PT, P0 ;  /* 0x0000000d0900720c */ /* 0x040fe40003f01300 */
[----:B------:R-:W-:Y:S02]  /*2270*/  LOP3.LUT P5, RZ, R12, 0xff, RZ, 0xc0, !PT ;  /* 0x000000ff0cff7812 */ /* 0x000fe400078ac0ff */
[----:B------:R-:W-:Y:S02]  /*2280*/  @P2 SEL R11, R8, R11, P0 ;  /* 0x0000000b080b2207 */ /* 0x000fe40000000000 */
[----:B------:R-:W-:Y:S02]  /*2290*/  @P2 SEL R13, R9, R13, P0 ;  /* 0x0000000d090d2207 */ /* 0x000fe40000000000 */
[----:B0-----:R-:W-:-:S02]  /*22a0*/  ISETP.NE.AND P3, PT, R16, RZ, PT ;  /* 0x000000ff1000720c */ /* 0x001fc40003f65270 */
[----:B------:R-:W-:Y:S02]  /*22b0*/  SEL R5, R8, R11, !P4 ;  /* 0x0000000b08057207 */ /* 0x000fe40006000000 */
[----:B------:R-:W-:Y:S02]  /*22c0*/  SEL R9, R9, R13, !P4 ;  /* 0x0000000d09097207 */ /* 0x000fe40006000000 */
[----:B------:R-:W-:Y:S02]  /*22d0*/  ISETP.LT.U32.AND P0, PT, R6, R5, PT ;  /* 0x000000050600720c */ /* 0x000fe40003f01070 */
[----:B------:R-:W-:Y:S02]  /*22e0*/  @P5 SEL R16, R12, 0x1, !P3 ;  /* 0x000000010c105807 */ /* 0x000fe40005800000 */
[----:B------:R-:W-:Y:S02]  /*22f0*/  ISETP.LT.AND.EX P0, PT, R7, R9, PT, P0 ;  /* 0x000000090700720c */ /* 0x000fe40003f01300 */
[----:B------:R-:W-:-:S02]  /*2300*/  ISETP.NE.AND P4, PT, R10, RZ, PT ;  /* 0x000000ff0a00720c */ /* 0x000fc40003f85270 */
[----:B------:R-:W-:Y:S02]  /*2310*/  @P3 SEL R5, R6, R5, P0 ;  /* 0x0000000506053207 */ /* 0x000fe40000000000 */
[----:B------:R-:W-:Y:S02]  /*2320*/  LOP3.LUT P2, RZ, R16, 0xff, RZ, 0xc0, !PT ;  /* 0x000000ff10ff7812 */ /* 0x000fe4000784c0ff */
[C---:B------:R-:W-:Y:S02]  /*2330*/  @P3 SEL R9, R7.reuse, R9, P0 ;  /* 0x0000000907093207 */ /* 0x040fe40000000000 */
[----:B------:R-:W-:Y:S02]  /*2340*/  SEL R5, R6, R5, !P5 ;  /* 0x0000000506057207 */ /* 0x000fe40006800000 */
[----:B------:R-:W-:Y:S02]  /*2350*/  SEL R7, R7, R9, !P5 ;  /* 0x0000000907077207 */ /* 0x000fe40006800000 */
[----:B--2---:R-:W-:-:S04]  /*2360*/  ISETP.LT.U32.AND P0, PT, R2, R5, PT ;  /* 0x000000050200720c */ /* 0x004fc80003f01070 */
        /* <DEDUP_REMOVED lines=8> */
.L_x_702:
[----:B------:R-:W0:Y:S01]  /*23f0*/  S2R R13, SR_LANEID ;  /* 0x00000000000d7919 */ /* 0x000e220000000000 */
[----:B------:R-:W-:Y:S01]  /*2400*/  LOP3.LUT R2, R10, 0x3e0, RZ, 0xc0, !PT ;  /* 0x000003e00a027812 */ /* 0x000fe200078ec0ff */
[----:B------:R-:W-:Y:S04]  /*2410*/  BSSY.RECONVERGENT B1, `(.L_x_716) ;  /* 0x0000022000017945 */ /* 0x000fe80003800200 */
[----:B------:R-:W-:Y:S01]  /*2420*/  VIADD R4, R2, 0x20 ;  /* 0x0000002002047836 */ /* 0x000fe20000000000 */
[----:B------:R-:W-:-:S04]  /*2430*/  LOP3.LUT R2, RZ, R2, RZ, 0x33, !PT ;  /* 0x00000002ff027212 */ /* 0x000fc800078e33ff */
[----:B------:R-:W-:Y:S01]  /*2440*/  ISETP.GT.AND P0, PT, R4, R9, PT ;  /* 0x000000090400720c */ /* 0x000fe20003f04270 */
[----:B------:R-:W-:-:S05]  /*2450*/  IMAD.IADD R2, R9, 0x1, R2 ;  /* 0x0000000109027824 */ /* 0x000fca00078e0202 */
[----:B------:R-:W-:-:S05]  /*2460*/  SEL R2, R2, 0x1f, P0 ;  /* 0x0000001f02027807 */ /* 0x000fca0000000000 */
[----:B------:R1:W2:Y:S01]  /*2470*/  SHFL.DOWN PT, R4, R7, 0x1, R2 ;  /* 0x0820000007047989 */ /* 0x0002a200000e0002 */
[C---:B0-----:R-:W-:Y:S01]  /*2480*/  VIADD R3, R13.reuse, 0x2 ;  /* 0x000000020d037836 */ /* 0x041fe20000000000 */
[CC--:B------:R-:W-:Y:S01]  /*2490*/  ISETP.GE.AND P0, PT, R13.reuse, R2.reuse, PT ;  /* 0x000000020d00720c */ /* 0x0c0fe20003f06270 */
[C---:B------:R-:W-:Y:S01]  /*24a0*/  VIADD R11, R13.reuse, 0x8 ;  /* 0x000000080d0b7836 */ /* 0x040fe20000000000 */
[C---:B------:R-:W-:Y:S01]  /*24b0*/  ISETP.NE.AND P1, PT, R13.reuse, RZ, PT ;  /* 0x000000ff0d00720c */ /* 0x040fe20003f25270 */
[----:B------:R-:W-:Y:S01]  /*24c0*/  VIADD R5, R13, 0x4 ;  /* 0x000000040d057836 */ /* 0x000fe20000000000 */
[-C--:B------:R-:W-:Y:S02]  /*24d0*/  ISETP.GT.AND P5, PT, R3, R2.reuse, PT ;  /* 0x000000020300720c */ /* 0x080fe40003fa4270 */
[----:B------:R-:W-:Y:S02]  /*24e0*/  LOP3.LUT R3, R8, 0xff, RZ, 0xc0, !PT ;  /* 0x000000ff08037812 */ /* 0x000fe400078ec0ff */
[----:B------:R-:W-:-:S02]  /*24f0*/  ISETP.GT.AND P2, PT, R11, R2, PT ;  /* 0x000000020b00720c */ /* 0x000fc40003f44270 */
[----:B------:R1:W0:Y:S01]  /*2500*/  SHFL.DOWN PT, R11, R6, 0x1, R2 ;  /* 0x08200000060b7989 */ /* 0x00022200000e0002 */
[----:B------:R-:W-:Y:S01]  /*2510*/  ISETP.GT.AND P3, PT, R5, R2, PT ;  /* 0x000000020500720c */ /* 0x000fe20003f64270 */
[----:B------:R-:W-:Y:S02]  /*2520*/  VIADD R5, R13, 0x10 ;  /* 0x000000100d057836 */ /* 0x000fe40000000000 */
[----:B------:R1:W3:Y:S01]  /*2530*/  SHFL.DOWN PT, R3, R3, 0x1, R2 ;  /* 0x0820000003037989 */ /* 0x0002e200000e0002 */
[----:B--2---:R-:W-:Y:S09]  /*2540*/  @P0 BRA `(.L_x_717) ;  /* 0x0000000000380947 */ /* 0x004ff20003800000 */
[----:B---3--:R-:W-:Y:S01]  /*2550*/  LOP3.LUT P0, RZ, R3, 0xff, RZ, 0xc0, !PT ;  /* 0x000000ff03ff7812 */ /* 0x008fe2000780c0ff */
[----:B------:R-:W-:Y:S01]  /*2560*/  IMAD.MOV.U32 R13, RZ, RZ, 0x1 ;  /* 0x00000001ff0d7424 */ /* 0x000fe200078e00ff */
[----:B------:R-:W-:-:S04]  /*2570*/  LOP3.LUT P4, R12, R8, 0xff, RZ, 0xc0, !PT ;  /* 0x000000ff080c7812 */ /* 0x000fc8000788c0ff */
[----:B------:R-:W-:-:S13]  /*2580*/  PLOP3.LUT P0, PT, P4, P0, PT, 0x2f, 0xf2 ;  /* 0x0000000000f2781c */ /* 0x000fda0002700577 */
[----:B0-----:R-:W-:Y:S02]  /*2590*/  @!P0 ISETP.LT.U32.AND P4, PT, R11, R6, PT ;  /* 0x000000060b00820c */ /* 0x001fe40003f81070 */
[----:B------:R-:W-:Y:S02]  /*25a0*/  @P0 ISETP.NE.AND P6, PT, R12, RZ, PT ;  /* 0x000000ff0c00020c */ /* 0x000fe40003fc5270 */
[----:B------:R-:W-:Y:S02]  /*25b0*/  @!P0 PRMT R8, R13, 0x7610, R8 ;  /* 0x000076100d088816 */ /* 0x000fe40000000008 */
[----:B------:R-:W-:Y:S02]  /*25c0*/  @!P0 ISETP.LT.AND.EX P4, PT, R4, R7, PT, P4 ;  /* 0x000000070400820c */ /* 0x000fe40003f81340 */
[----:B------:R-:W-:Y:S02]  /*25d0*/  @P0 SEL R3, R3, R8, !P6 ;  /* 0x0000000803030207 */ /* 0x000fe40007000000 */
[----:B-1----:R-:W-:-:S02]  /*25e0*/  @!P0 SEL R6, R11, R6, P4 ;  /* 0x000000060b068207 */ /* 0x002fc40002000000 */
[C---:B------:R-:W-:Y:S02]  /*25f0*/  @!P0 SEL R7, R4.reuse, R7, P4 ;  /* 0x0000000704078207 */ /* 0x040fe40002000000 */
[----:B------:R-:W-:Y:S02]  /*2600*/  @P0 PRMT R8, R3, 0x7610, R8 ;  /* 0x0000761003080816 */ /* 0x000fe40000000008 */
[----:B------:R-:W-:Y:S02]  /*2610*/  @P0 SEL R6, R11, R6, !P6 ;  /* 0x000000060b060207 */ /* 0x000fe40007000000 */
[----:B------:R-:W-:-:S07]  /*2620*/  @P0 SEL R7, R4, R7, !P6 ;  /* 0x0000000704070207 */ /* 0x000fce0007000000 */
.L_x_717:
[----:B------:R-:W-:Y:S05]  /*2630*/  BSYNC.RECONVERGENT B1 ;  /* 0x0000000000017941 */ /* 0x000fea0003800200 */
.L_x_716:
[----:B---3--:R-:W-:Y:S01]  /*2640*/  LOP3.LUT R3, R8, 0xff, RZ, 0xc0, !PT ;  /* 0x000000ff08037812 */ /* 0x008fe200078ec0ff */
[----:B------:R2:W3:Y:S01]  /*2650*/  SHFL.DOWN PT, R4, R7, 0x2, R2 ;  /* 0x0840000007047989 */ /* 0x0004e200000e0002 */
[----:B------:R-:W-:Y:S01]  /*2660*/  ISETP.GT.AND P4, PT, R5, R2, PT ;  /* 0x000000020500720c */ /* 0x000fe20003f84270 */
[----:B------:R-:W-:Y:S02]  /*2670*/  BSSY.RECONVERGENT B1, `(.L_x_718) ;  /* 0x0000012000017945 */ /* 0x000fe40003800200 */
[----:B------:R2:W4:Y:S04]  /*2680*/  SHFL.DOWN PT, R5, R6, 0x2, R2 ;  /* 0x0840000006057989 */ /* 0x00052800000e0002 */
[----:B------:R2:W0:Y:S01]  /*2690*/  SHFL.DOWN PT, R3, R3, 0x2, R2 ;  /* 0x0840000003037989 */ /* 0x00042200000e0002 */
        /* <DEDUP_REMOVED lines=10> */
[----:B-12---:R-:W-:-:S02]  /*2740*/  @!P0 SEL R6, R5, R6, P5 ;  /* 0x0000000605068207 */ /* 0x006fc40002800000 */
[C---:B------:R-:W-:Y:S02]  /*2750*/  @!P0 SEL R7, R4.reuse, R7, P5 ;  /* 0x0000000704078207 */ /* 0x040fe40002800000 */
[----:B------:R-:W-:Y:S02]  /*2760*/  @P0 PRMT R8, R3, 0x7610, R8 ;  /* 0x0000761003080816 */ /* 0x000fe40000000008 */
[----:B------:R-:W-:Y:S02]  /*2770*/  @P0 SEL R6, R5, R6, !P6 ;  /* 0x0000000605060207 */ /* 0x000fe40007000000 */
[----:B------:R-:W-:-:S07]  /*2780*/  @P0 SEL R7, R4, R7, !P6 ;  /* 0x0000000704070207 */ /* 0x000fce0007000000 */
.L_x_719:
[----:B------:R-:W-:Y:S05]  /*2790*/  BSYNC.RECONVERGENT B1 ;  /* 0x0000000000017941 */ /* 0x000fea0003800200 */
.L_x_718:
[----:B0-----:R-:W-:Y:S01]  /*27a0*/  LOP3.LUT R3, R8, 0xff, RZ, 0xc0, !PT ;  /* 0x000000ff08037812 */ /* 0x001fe200078ec0ff */
[----:B----4-:R0:W4:Y:S01]  /*27b0*/  SHFL.DOWN PT, R5, R6, 0x4, R2 ;  /* 0x0880000006057989 */ /* 0x01012200000e0002 */
[----:B------:R-:W-:Y:S03]  /*27c0*/  BSSY.RECONVERGENT B1, `(.L_x_720) ;  /* 0x0000012000017945 */ /* 0x000fe60003800200 */
[----:B---3--:R0:W3:Y:S04]  /*27d0*/  SHFL.DOWN PT, R4, R7, 0x4, R2 ;  /* 0x0880000007047989 */ /* 0x0080e800000e0002 */
        /* <DEDUP_REMOVED lines=16> */
.L_x_721:
[----:B------:R-:W-:Y:S05]  /*28e0*/  BSYNC.RECONVERGENT B1 ;  /* 0x0000000000017941 */ /* 0x000fea0003800200 */
.L_x_720:
        /* <DEDUP_REMOVED lines=20> */
.L_x_723:
[----:B------:R-:W-:Y:S05]  /*2a30*/  BSYNC.RECONVERGENT B1 ;  /* 0x0000000000017941 */ /* 0x000fea0003800200 */
.L_x_722:
        /* <DEDUP_REMOVED lines=8> */
[----:B-12---:R-:W-:-:S04]  /*2ac0*/  LOP3.LUT P2, R2, R8, 0xff, RZ, 0xc0, !PT ;  /* 0x000000ff08027812 */ /* 0x006fc8000784c0ff */
[----:B------:R-:W-:-:S13]  /*2ad0*/  PLOP3.LUT P0, PT, P2, P0, PT, 0x2f, 0xf2 ;  /* 0x0000000000f2781c */ /* 0x000fda0001700577 */
[----:B----4-:R-:W-:Y:S02]  /*2ae0*/  @!P0 ISETP.LT.U32.AND P2, PT, R5, R6, PT ;  /* 0x000000060500820c */ /* 0x010fe40003f41070 */
[----:B------:R-:W-:Y:S02]  /*2af0*/  @P0 ISETP.NE.AND P3, PT, R2, RZ, PT ;  /* 0x000000ff0200020c */ /* 0x000fe40003f65270 */
[----:B------:R-:W-:Y:S02]  /*2b00*/  @!P0 PRMT R8, R11, 0x7610, R8 ;  /* 0x000076100b088816 */ /* 0x000fe40000000008 */
[----:B---3--:R-:W-:Y:S02]  /*2b10*/  @!P0 ISETP.LT.AND.EX P2, PT, R4, R7, PT, P2 ;  /* 0x000000070400820c */ /* 0x008fe40003f41320 */
[----:B------:R-:W-:Y:S02]  /*2b20*/  @P0 SEL R2, R3, R8, !P3 ;  /* 0x0000000803020207 */ /* 0x000fe40005800000 */
[----:B------:R-:W-:-:S02]  /*2b30*/  @!P0 SEL R6, R5, R6, P2 ;  /* 0x0000000605068207 */ /* 0x000fc40001000000 */
[----:B------:R-:W-:Y:S02]  /*2b40*/  @!P0 SEL R7, R4, R7, P2 ;  /* 0x0000000704078207 */ /* 0x000fe40001000000 */
[----:B------:R-:W-:Y:S02]  /*2b50*/  @P0 PRMT R8, R2, 0x7610, R8 ;  /* 0x0000761002080816 */ /* 0x000fe40000000008 */
[----:B------:R-:W-:Y:S02]  /*2b60*/  @P0 SEL R6, R5, R6, !P3 ;  /* 0x0000000605060207 */ /* 0x000fe40005800000 */
[----:B------:R-:W-:-:S07]  /*2b70*/  @P0 SEL R7, R4, R7, !P3 ;  /* 0x0000000704070207 */ /* 0x000fce0005800000 */
.L_x_725:
[----:B------:R-:W-:Y:S05]  /*2b80*/  BSYNC.RECONVERGENT B1 ;  /* 0x0000000000017941 */ /* 0x000fea0003800200 */
.L_x_724:
[----:B------:R-:W-:Y:S04]  /*2b90*/  BSSY.RECONVERGENT B1, `(.L_x_726) ;  /* 0x000000a000017945 */ /* 0x000fe80003800200 */
[----:B------:R-:W-:Y:S05]  /*2ba0*/  @P1 BRA `(.L_x_727) ;  /* 0x0000000000201947 */ /* 0x000fea0003800000 */
[----:B---3--:R-:W3:Y:S01]  /*2bb0*/  S2R R4, SR_CgaCtaId ;  /* 0x0000000000047919 */ /* 0x008ee20000008800 */
[----:B0-----:R-:W-:Y:S02]  /*2bc0*/  MOV R3, 0x400 ;  /* 0x0000040000037802 */ /* 0x001fe40000000f00 */
[----:B-12---:R-:W-:-:S04]  /*2bd0*/  SHF.R.U32.HI R2, RZ, 0x1, R10 ;  /* 0x00000001ff027819 */ /* 0x006fc8000001160a */
[----:B------:R-:W-:Y:S02]  /*2be0*/  LOP3.LUT R2, R2, 0x1f0, RZ, 0xc0, !PT ;  /* 0x000001f002027812 */ /* 0x000fe400078ec0ff */
[----:B---3--:R-:W-:-:S05]  /*2bf0*/  LEA R3, R4, R3, 0x18 ;  /* 0x0000000304037211 */ /* 0x008fca00078ec0ff */
[----:B------:R-:W-:-:S05]  /*2c00*/  IMAD.IADD R3, R2, 0x1, R3 ;  /* 0x0000000102037824 */ /* 0x000fca00078e0203 */
[----:B------:R0:W-:Y:S04]  /*2c10*/  STS.64 [R3+0x10], R6 ;  /* 0x0000100603007388 */ /* 0x0001e80000000a00 */
[----:B------:R0:W-:Y:S02]  /*2c20*/  STS.U8 [R3+0x8], R8 ;  /* 0x0000080803007388 */ /* 0x0001e40000000000 */
.L_x_727:
[----:B------:R-:W-:Y:S05]  /*2c30*/  BSYNC.RECONVERGENT B1 ;  /* 0x0000000000017941 */ /* 0x000fea0003800200 */
.L_x_726:
[----:B------:R-:W-:Y:S01]  /*2c40*/  BAR.SYNC.DEFER_BLOCKING 0x0 ;  /* 0x0000000000007b1d */ /* 0x000fe20000010000 */
[----:B------:R-:W-:-:S13]  /*2c50*/  ISETP.NE.AND P1, PT, R10, RZ, PT ;  /* 0x000000ff0a00720c */ /* 0x000fda0003f25270 */
[----:B------:R-:W-:Y:S05]  /*2c60*/  @P1 BRA `(.L_x_715) ;  /* 0x0000003000481947 */ /* 0x000fea0003800000 */
[C---:B------:R-:W-:Y:S02]  /*2c70*/  ISETP.GE.AND P0, PT, R9.reuse, 0x21, PT ;  /* 0x000000210900780c */ /* 0x040fe40003f06270 */
[C---:B------:R-:W-:Y:S02]  /*2c80*/  ISETP.GE.AND P2, PT, R9.reuse, 0x41, PT ;  /* 0x000000410900780c */ /* 0x040fe40003f46270 */
[C---:B------:R-:W-:Y:S02]  /*2c90*/  ISETP.GE.AND P3, PT, R9.reuse, 0x61, PT ;  /* 0x000000610900780c */ /* 0x040fe40003f66270 */
[----:B------:R-:W-:-:S07]  /*2ca0*/  ISETP.GE.AND P4, PT, R9, 0x81, PT ;  /* 0x000000810900780c */ /* 0x000fce0003f86270 */
[----:B------:R-:W-:Y:S06]  /*2cb0*/  @!P0 BRA `(.L_x_728) ;  /* 0x00000000003c8947 */ /* 0x000fec0003800000 */
[----:B------:R-:W5:Y:S01]  /*2cc0*/  S2UR UR5, SR_CgaCtaId ;  /* 0x00000000000579c3 */ /* 0x000f620000008800 */
[----:B------:R-:W-:Y:S01]  /*2cd0*/  UMOV UR4, 0x400 ;  /* 0x0000040000047882 */ /* 0x000fe20000000000 */
[----:B------:R-:W-:Y:S01]  /*2ce0*/  LOP3.LUT P5, RZ, R8, 0xff, RZ, 0xc0, !PT ;  /* 0x000000ff08ff7812 */ /* 0x000fe200078ac0ff */
[----:B-----5:R-:W-:-:S09]  /*2cf0*/  ULEA UR4, UR5, UR4, 0x18 ;  /* 0x0000000405047291 */ /* 0x020fd2000f8ec0ff */
[----:B---3--:R-:W3:Y:S04]  /*2d00*/  LDS.U8 R4, [UR4+0x18] ;  /* 0x00001804ff047984 */ /* 0x008ee80008000000 */
[----:B012---:R-:W0:Y:S01]  /*2d10*/  LDS.64 R2, [UR4+0x20] ;  /* 0x00002004ff027984 */ /* 0x007e220008000a00 */
[----:B---3--:R-:W-:Y:S02]  /*2d20*/  ISETP.NE.AND P6, PT, R4, RZ, PT ;  /* 0x000000ff0400720c */ /* 0x008fe40003fc5270 */
        /* <DEDUP_REMOVED lines=8> */
.L_x_728:
[----:B------:R-:W-:Y:S01]  /*2db0*/  ISETP.GE.AND P5, PT, R9, 0xa1, PT ;  /* 0x000000a10900780c */ /* 0x000fe20003fa6270 */
[----:B------:R-:W-:-:S12]  /*2dc0*/  @!P2 BRA `(.L_x_729) ;  /* 0x00000000003ca947 */ /* 0x000fd80003800000 */
        /* <DEDUP_REMOVED lines=15> */
.L_x_729:
        /* <DEDUP_REMOVED lines=17> */
.L_x_730:
        /* <DEDUP_REMOVED lines=17> */
.L_x_731:
[----:B------:R-:W-:Y:S05]  /*30e0*/  @!P5 BRA `(.L_x_732) ;  /* 0x00000000003cd947 */ /* 0x000fea0003800000 */
        /* <DEDUP_REMOVED lines=15> */
.L_x_732:
        /* <DEDUP_REMOVED lines=16> */
.L_x_733:
        /* <DEDUP_REMOVED lines=17> */
.L_x_691:
[----:B------:R-:W0:Y:S01]  /*33f0*/  S2R R4, SR_TID.X ;  /* 0x0000000000047919 */ /* 0x000e220000002100 */
[----:B------:R-:W1:Y:S01]  /*3400*/  LDCU.128 UR8, c[0x0][0x380] ;  /* 0x00007000ff0877ac */ /* 0x000e620008000c00 */
[----:B------:R-:W2:Y:S01]  /*3410*/  LDCU.64 UR6, c[0x0][0x3a0] ;  /* 0x00007400ff0677ac */ /* 0x000ea20008000a00 */
[----:B0-----:R-:W-:-:S05]  /*3420*/  IADD3 R5, P0, PT, R11, R4, RZ ;  /* 0x000000040b057210 */ /* 0x001fca0007f1e0ff */
[----:B------:R-:W-:Y:S02]  /*3430*/  IMAD.SHL.U32 R6, R5, 0x4, RZ ;  /* 0x0000000405067824 */ /* 0x000fe400078e00ff */
[----:B------:R-:W-:-:S03]  /*3440*/  IMAD.X R8, RZ, RZ, RZ, P0 ;  /* 0x000000ffff087224 */ /* 0x000fc600000e06ff */
[C---:B-1----:R-:W-:Y:S02]  /*3450*/  IADD3 R12, P0, PT, R6.reuse, UR8, RZ ;  /* 0x00000008060c7c10 */ /* 0x042fe4000ff1e0ff */
[----:B------:R-:W-:Y:S02]  /*3460*/  SHF.L.U64.HI R5, R5, 0x2, R8 ;  /* 0x0000000205057819 */ /* 0x000fe40000010208 */
[----:B------:R-:W-:Y:S02]  /*3470*/  IADD3 R6, P1, PT, R6, UR10, RZ ;  /* 0x0000000a06067c10 */ /* 0x000fe4000ff3e0ff */
[C---:B------:R-:W-:Y:S02]  /*3480*/  IADD3.X R13, PT, PT, R5.reuse, UR9, RZ, P0, !PT ;  /* 0x00000009050d7c10 */ /* 0x040fe400087fe4ff */
[----:B------:R-:W-:-:S03]  /*3490*/  IADD3.X R7, PT, PT, R5, UR11, RZ, P1, !PT ;  /* 0x0000000b05077c10 */ /* 0x000fc60008ffe4ff */
[----:B------:R-:W3:Y:S04]  /*34a0*/  LDG.E R9, desc[UR12][R12.64] ;  /* 0x0000000c0c097981 */ /* 0x000ee8000c1e1900 */
[----:B------:R-:W3:Y:S04]  /*34b0*/  LDG.E R14, desc[UR12][R6.64] ;  /* 0x0000000c060e7981 */ /* 0x000ee8000c1e1900 */
[----:B------:R-:W4:Y:S04]  /*34c0*/  LDG.E R8, desc[UR12][R12.64+0x800] ;  /* 0x0008000c0c087981 */ /* 0x000f28000c1e1900 */
[----:B------:R-:W4:Y:S04]  /*34d0*/  LDG.E R5, desc[UR12][R6.64+0x800] ;  /* 0x0008000c06057981 */ /* 0x000f28000c1e1900 */
[----:B------:R-:W5:Y:S04]  /*34e0*/  LDG.E R15, desc[UR12][R12.64+0x400] ;  /* 0x0004000c0c0f7981 */ /* 0x000f68000c1e1900 */
[----:B------:R-:W5:Y:S04]  /*34f0*/  LDG.E R16, desc[UR12][R6.64+0x400] ;  /* 0x0004000c06107981 */ /* 0x000f68000c1e1900 */
[----:B------:R0:W5:Y:S04]  /*3500*/  LDG.E R10, desc[UR12][R12.64+0xc00] ;  /* 0x000c000c0c0a7981 */ /* 0x000168000c1e1900 */
[----:B------:R1:W5:Y:S01]  /*3510*/  LDG.E R17, desc[UR12][R6.64+0xc00] ;  /* 0x000c000c06117981 */ /* 0x000362000c1e1900 */
[----:B--2---:R-:W-:-:S02]  /*3520*/  IADD3 R23, P1, PT, R11, UR6, RZ ;  /* 0x000000060b177c10 */ /* 0x004fc4000ff3e0ff */
[----:B---3--:R-:W-:Y:S01]  /*3530*/  ISETP.NE.AND P0, PT, R9, R14, PT ;  /* 0x0000000e0900720c */ /* 0x008fe20003f05270 */
[C---:B------:R-:W-:Y:S02]  /*3540*/  VIADD R9, R4.reuse, 0x100 ;  /* 0x0000010004097836 */ /* 0x040fe40000000000 */
[----:B------:R-:W-:-:S03]  /*3550*/  VIADD R14, R4, 0x200 ;  /* 0x00000200040e7836 */ /* 0x000fc60000000000 */
[----:B------:R-:W-:Y:S01]  /*3560*/  SEL R18, R4, R9, P0 ;  /* 0x0000000904127207 */ /* 0x000fe20000000000 */
[----:B------:R-:W-:Y:S01]  /*3570*/  IMAD.U32 R9, RZ, RZ, UR7 ;  /* 0x00000007ff097e24 */ /* 0x000fe2000f8e00ff */
[-C--:B------:R-:W-:Y:S02]  /*3580*/  IADD3 R19, P3, PT, R14, R23.reuse, RZ ;  /* 0x000000170e137210 */ /* 0x080fe40007f7e0ff */
[----:B------:R-:W-:Y:S01]  /*3590*/  IADD3 R14, P4, PT, R18, R23, RZ ;  /* 0x00000017120e7210 */ /* 0x000fe20007f9e0ff */
[----:B0-----:R-:W-:Y:S01]  /*35a0*/  IMAD.X R13, RZ, RZ, R9, P1 ;  /* 0x000000ffff0d7224 */ /* 0x001fe200008e0609 */
[----:B----4-:R-:W-:Y:S02]  /*35b0*/  ISETP.NE.AND P2, PT, R8, R5, PT ;  /* 0x000000050800720c */ /* 0x010fe40003f45270 */
[----:B------:R-:W-:Y:S01]  /*35c0*/  ISETP.LT.U32.AND P1, PT, R19, R14, PT ;  /* 0x0000000e1300720c */ /* 0x000fe20003f21070 */
[--C-:B------:R-:W-:Y:S01]  /*35d0*/  IMAD.X R12, RZ, RZ, R13.reuse, P3 ;  /* 0x000000ffff0c7224 */ /* 0x100fe200018e060d */
[----:B-----5:R-:W-:Y:S01]  /*35e0*/  ISETP.NE.OR P0, PT, R15, R16, P0 ;  /* 0x000000100f00720c */ /* 0x020fe20000705670 */
[----:B-1----:R-:W-:Y:S01]  /*35f0*/  IMAD.X R7, RZ, RZ, R13, P4 ;  /* 0x000000ffff077224 */ /* 0x002fe200020e060d */
[----:B------:R-:W-:-:S04]  /*3600*/  IADD3 R13, P4, PT, R19, 0x100, RZ ;  /* 0x00000100130d7810 */ /* 0x000fc80007f9e0ff */
[----:B------:R-:W-:Y:S02]  /*3610*/  ISETP.LT.AND.EX P1, PT, R12, R7, PT, P1 ;  /* 0x000000070c00720c */ /* 0x000fe40003f21310 */
[----:B------:R-:W-:Y:S02]  /*3620*/  ISETP.NE.AND P3, PT, R10, R17, PT ;  /* 0x000000110a00720c */ /* 0x000fe40003f65270 */
[----:B------:R-:W-:Y:S02]  /*3630*/  @P2 SEL R14, R19, R14, P1 ;  /* 0x0000000e130e2207 */ /* 0x000fe40000800000 */
[----:B------:R-:W-:Y:S02]  /*3640*/  @P2 SEL R7, R12, R7, P1 ;  /* 0x000000070c072207 */ /* 0x000fe40000800000 */
[----:B------:R-:W-:Y:S02]  /*3650*/  ISETP.GE.U32.AND P1, PT, R21, UR5, PT ;  /* 0x0000000515007c0c */ /* 0x000fe4000bf26070 */
[----:B------:R-:W-:-:S02]  /*3660*/  SEL R6, R14, R19, P0 ;  /* 0x000000130e067207 */ /* 0x000fc40000000000 */
[----:B------:R-:W-:Y:S02]  /*3670*/  ISETP.GE.U32.AND.EX P1, PT, R20, UR4, PT, P1 ;  /* 0x0000000414007c0c */ /* 0x000fe4000bf26110 */
[----:B------:R-:W-:Y:S01]  /*3680*/  SEL R7, R7, R12, P0 ;  /* 0x0000000c07077207 */ /* 0x000fe20000000000 */
[----:B------:R-:W-:Y:S01]  /*3690*/  IMAD.X R12, RZ, RZ, R12, P4 ;  /* 0x000000ffff0c7224 */ /* 0x000fe200020e060c */
[----:B------:R-:W-:Y:S02]  /*36a0*/  ISETP.LT.U32.AND P2, PT, R13, R6, PT ;  /* 0x000000060d00720c */ /* 0x000fe40003f41070 */
[----:B------:R-:W-:Y:S02]  /*36b0*/  ISETP.NE.OR P0, PT, R8, R5, P0 ;  /* 0x000000050800720c */ /* 0x000fe40000705670 */
[----:B------:R-:W-:Y:S02]  /*36c0*/  ISETP.LT.AND.EX P2, PT, R12, R7, PT, P2 ;  /* 0x000000070c00720c */ /* 0x000fe40003f41320 */
[----:B------:R-:W-:-:S02]  /*36d0*/  ISETP.NE.OR P4, PT, R10, R17, P0 ;  /* 0x000000110a00720c */ /* 0x000fc40000785670 */
[----:B------:R-:W-:Y:S02]  /*36e0*/  @P3 SEL R6, R13, R6, P2 ;  /* 0x000000060d063207 */ /* 0x000fe40001000000 */
[----:B------:R-:W-:Y:S02]  /*36f0*/  @P3 SEL R7, R12, R7, P2 ;  /* 0x000000070c073207 */ /* 0x000fe40001000000 */
[----:B------:R-:W-:Y:S02]  /*3700*/  SEL R8, RZ, 0x1, !P4 ;  /* 0x00000001ff087807 */ /* 0x000fe40006000000 */
[----:B------:R-:W-:Y:S02]  /*3710*/  SEL R6, R6, R13, P0 ;  /* 0x0000000d06067207 */ /* 0x000fe40000000000 */
[----:B------:R-:W-:Y:S01]  /*3720*/  SEL R7, R7, R12, P0 ;  /* 0x0000000c07077207 */ /* 0x000fe20000000000 */
[----:B------:R-:W-:Y:S06]  /*3730*/  @!P1 BRA `(.L_x_734) ;  /* 0x0000001800549947 */ /* 0x000fec0003800000 */
[----:B------:R-:W-:Y:S02]  /*3740*/  IADD3 R10, P1, PT, R11, UR5, RZ ;  /* 0x000000050b0a7c10 */ /* 0x000fe4000ff3e0ff */
[----:B------:R-:W-:Y:S02]  /*3750*/  IADD3 R13, P2, PT, R2, -0x400, RZ ;  /* 0xfffffc00020d7810 */ /* 0x000fe40007f5e0ff */
[----:B------:R-:W-:Y:S01]  /*3760*/  LOP3.LUT R5, RZ, R4, RZ, 0x33, !PT ;  /* 0x00000004ff057212 */ /* 0x000fe200078e33ff */
[----:B------:R-:W-:Y:S01]  /*3770*/  IMAD.X R12, RZ, RZ, UR4, P1 ;  /* 0x00000004ff0c7e24 */ /* 0x000fe200088e06ff */
[----:B------:R-:W-:Y:S01]  /*3780*/  ISETP.GT.U32.AND P0, PT, R10, R13, PT ;  /* 0x0000000d0a00720c */ /* 0x000fe20003f04070 */
[----:B------:R-:W-:Y:S01]  /*3790*/  UMOV UR4, URZ ;  /* 0x000000ff00047c82 */ /* 0x000fe20008000000 */
[----:B------:R-:W-:Y:S02]  /*37a0*/  IADD3.X R17, PT, PT, R3, -0x1, RZ, P2, !PT ;  /* 0xffffffff03117810 */ /* 0x000fe400017fe4ff */
[----:B------:R-:W-:-:S02]  /*37b0*/  IADD3 R16, PT, PT, R2, -UR5, R5 ;  /* 0x8000000502107c10 */ /* 0x000fc4000fffe005 */
[----:B------:R-:W-:-:S03]  /*37c0*/  ISETP.GT.U32.AND.EX P0, PT, R12, R17, PT, P0 ;  /* 0x000000110c00720c */ /* 0x000fc60003f04100 */
[----:B------:R-:W-:-:S10]  /*37d0*/  IMAD.IADD R16, R16, 0x1, -R11 ;  /* 0x0000000110107824 */ /* 0x000fd400078e0a0b */
[----:B------:R-:W-:Y:S05]  /*37e0*/  @P0 BRA `(.L_x_735) ;  /* 0x0000000400540947 */ /* 0x000fea0003800000 */
[----:B------:R-:W0:Y:S01]  /*37f0*/  LDC.64 R2, c[0x0][0x3d8] ;  /* 0x0000f600ff027b82 */ /* 0x000e220000000a00 */
[----:B------:R-:W1:Y:S01]  /*3800*/  LDCU.64 UR6, c[0x0][0x3a0] ;  /* 0x00007400ff0677ac */ /* 0x000e620008000a00 */
[----:B------:R-:W2:Y:S01]  /*3810*/  LDCU.128 UR8, c[0x0][0x380] ;  /* 0x00007000ff0877ac */ /* 0x000ea20008000c00 */
[----:B------:R-:W-:Y:S01]  /*3820*/  NOP ;  /* 0x0000000000007918 */ /* 0x000fe20000000000 */
.L_x_736:
[----:B------:R-:W3:Y:S02]  /*3830*/  S2R R21, SR_TID.X ;  /* 0x0000000000157919 */ /* 0x000ee40000002100 */
[----:B---3--:R-:W-:-:S05]  /*3840*/  IADD3 R21, P0, PT, R21, R10, RZ ;  /* 0x0000000a15157210 */ /* 0x008fca0007f1e0ff */
[----:B------:R-:W-:Y:S02]  /*3850*/  IMAD.X R24, RZ, RZ, R12, P0 ;  /* 0x000000ffff187224 */ /* 0x000fe400000e060c */
[----:B------:R-:W-:-:S03]  /*3860*/  IMAD.SHL.U32 R4, R21, 0x4, RZ ;  /* 0x0000000415047824 */ /* 0x000fc600078e00ff */
[----:B------:R-:W-:Y:S02]  /*3870*/  SHF.L.U64.HI R5, R21, 0x2, R24 ;  /* 0x0000000215057819 */ /* 0x000fe40000010218 */
[C---:B--2---:R-:W-:Y:S02]  /*3880*/  IADD3 R14, P0, PT, R4.reuse, UR8, RZ ;  /* 0x00000008040e7c10 */ /* 0x044fe4000ff1e0ff */
        /* <DEDUP_REMOVED lines=9> */
[----:B------:R5:W4:Y:S04]  /*3920*/  LDG.E R11, desc[UR12][R14.64+0xc00] ;  /* 0x000c000c0e0b7981 */ /* 0x000b28000c1e1900 */
[----:B------:R0:W4:Y:S01]  /*3930*/  LDG.E R18, desc[UR12][R4.64+0xc00] ;  /* 0x000c000c04127981 */ /* 0x000122000c1e1900 */
[----:B-1----:R-:W-:Y:S01]  /*3940*/  IADD3 R21, P0, PT, R21, UR6, RZ ;  /* 0x0000000615157c10 */ /* 0x002fe2000ff1e0ff */
[----:B------:R-:W-:Y:S01]  /*3950*/  IMAD.MOV.U32 R25, RZ, RZ, R7 ;  /* 0x000000ffff197224 */ /* 0x000fe200078e0007 */
[----:B------:R-:W-:Y:S01]  /*3960*/  LOP3.LUT P4, RZ, R8, 0xff, RZ, 0xc0, !PT ;  /* 0x000000ff08ff7812 */ /* 0x000fe2000788c0ff */
[----:B------:R-:W-:Y:S01]  /*3970*/  USHF.R.S32.HI UR14, URZ, 0x1f, UR5 ;  /* 0x0000001fff0e7899 */ /* 0x000fe20008011405 */
[----:B-----5:R-:W-:-:S02]  /*3980*/  IADD3 R15, P5, PT, R21, 0x100, RZ ;  /* 0x00000100150f7810 */ /* 0x020fc40007fbe0ff */
[----:B--2---:R-:W-:Y:S01]  /*3990*/  ISETP.NE.AND P2, PT, R9, R26, PT ;  /* 0x0000001a0900720c */ /* 0x004fe20003f45270 */
[----:B------:R-:W-:Y:S02]  /*39a0*/  IMAD.U32 R9, RZ, RZ, UR7 ;  /* 0x00000007ff097e24 */ /* 0x000fe4000f8e00ff */
[----:B------:R-:W-:Y:S01]  /*39b0*/  IMAD.MOV.U32 R26, RZ, RZ, R6 ;  /* 0x000000ffff1a7224 */ /* 0x000fe200078e0006 */
[----:B------:R-:W-:Y:S01]  /*39c0*/  SEL R7, RZ, 0x1, !P2 ;  /* 0x00000001ff077807 */ /* 0x000fe20005000000 */
[----:B------:R-:W-:-:S04]  /*39d0*/  IMAD.X R6, R24, 0x1, R9, P0 ;  /* 0x0000000118067824 */ /* 0x000fc800000e0609 */
[----:B------:R-:W-:Y:S02]  /*39e0*/  @P4 SEL R7, R8, 0x1, !P2 ;  /* 0x0000000108074807 */ /* 0x000fe40005000000 */
[----:B------:R-:W-:Y:S01]  /*39f0*/  ISETP.LT.U32.AND P0, PT, R21, R26, PT ;  /* 0x0000001a1500720c */ /* 0x000fe20003f01070 */
[----:B------:R-:W-:Y:S01]  /*3a00*/  IMAD.X R8, RZ, RZ, R6, P5 ;  /* 0x000000ffff087224 */ /* 0x000fe200028e0606 */
[----:B---3--:R-:W-:Y:S02]  /*3a10*/  ISETP.NE.AND P3, PT, R23, R22, PT ;  /* 0x000000161700720c */ /* 0x008fe40003f65270 */
[----:B------:R-:W-:Y:S02]  /*3a20*/  ISETP.LT.AND.EX P0, PT, R6, R25, PT, P0 ;  /* 0x000000190600720c */ /* 0x000fe40003f01300 */
[----:B------:R-:W-:Y:S02]  /*3a30*/  LOP3.LUT P1, RZ, R7, 0xff, RZ, 0xc0, !PT ;  /* 0x000000ff07ff7812 */ /* 0x000fe4000782c0ff */
[----:B------:R-:W-:-:S02]  /*3a40*/  @P2 SEL R26, R21, R26, P0 ;  /* 0x0000001a151a2207 */ /* 0x000fc40000000000 */
[C---:B------:R-:W-:Y:S02]  /*3a50*/  @P2 SEL R25, R6.reuse, R25, P0 ;  /* 0x0000001906192207 */ /* 0x040fe40000000000 */
[----:B0-----:R-:W-:Y:S02]  /*3a60*/  SEL R4, R21, R26, !P4 ;  /* 0x0000001a15047207 */ /* 0x001fe40006000000 */
[----:B------:R-:W-:Y:S02]  /*3a70*/  SEL R5, R6, R25, !P4 ;  /* 0x0000001906057207 */ /* 0x000fe40006000000 */
[----:B------:R-:W-:Y:S02]  /*3a80*/  ISETP.LT.U32.AND P0, PT, R15, R4, PT ;  /* 0x000000040f00720c */ /* 0x000fe40003f01070 */
[----:B----4-:R-:W-:Y:S02]  /*3a90*/  ISETP.NE.AND P2, PT, R19, R20, PT ;  /* 0x000000141300720c */ /* 0x010fe40003f45270 */
[----:B------:R-:W-:-:S02]  /*3aa0*/  ISETP.LT.AND.EX P0, PT, R8, R5, PT, P0 ;  /* 0x000000050800720c */ /* 0x000fc40003f01300 */
[----:B------:R-:W-:Y:S02]  /*3ab0*/  SEL R14, RZ, 0x1, !P3 ;  /* 0x00000001ff0e7807 */ /* 0x000fe40005800000 */
[----:B------:R-:W-:Y:S02]  /*3ac0*/  @P3 SEL R4, R15, R4, P0 ;  /* 0x000000040f043207 */ /* 0x000fe40000000000 */
[----:B------:R-:W-:Y:S02]  /*3ad0*/  @P3 SEL R5, R8, R5, P0 ;  /* 0x0000000508053207 */ /* 0x000fe40000000000 */
[----:B------:R-:W-:Y:S02]  /*3ae0*/  IADD3 R19, P0, PT, R21, 0x200, RZ ;  /* 0x0000020015137810 */ /* 0x000fe40007f1e0ff */
[----:B------:R-:W-:Y:S02]  /*3af0*/  SEL R4, R15, R4, !P1 ;  /* 0x000000040f047207 */ /* 0x000fe40004800000 */
[----:B------:R-:W-:-:S02]  /*3b00*/  @P1 SEL R14, R7, 0x1, !P3 ;  /* 0x00000001070e1807 */ /* 0x000fc40005800000 */
[----:B------:R-:W-:Y:S01]  /*3b10*/  SEL R7, R8, R5, !P1 ;  /* 0x0000000508077207 */ /* 0x000fe20004800000 */
[----:B------:R-:W-:Y:S01]  /*3b20*/  IMAD.X R8, RZ, RZ, R6, P0 ;  /* 0x000000ffff087224 */ /* 0x000fe200000e0606 */
[----:B------:R-:W-:Y:S02]  /*3b30*/  ISETP.LT.U32.AND P0, PT, R19, R4, PT ;  /* 0x000000041300720c */ /* 0x000fe40003f01070 */
[----:B------:R-:W-:Y:S02]  /*3b40*/  LOP3.LUT P1, RZ, R14, 0xff, RZ, 0xc0, !PT ;  /* 0x000000ff0eff7812 */ /* 0x000fe4000782c0ff */
[CC--:B------:R-:W-:Y:S02]  /*3b50*/  ISETP.LT.AND.EX P0, PT, R8.reuse, R7.reuse, PT, P0 ;  /* 0x000000070800720c */ /* 0x0c0fe40003f01300 */
[----:B------:R-:W-:Y:S02]  /*3b60*/  SEL R5, RZ, 0x1, !P2 ;  /* 0x00000001ff057807 */ /* 0x000fe40005000000 */
[----:B------:R-:W-:-:S02]  /*3b70*/  @P2 SEL R7, R8, R7, P0 ;  /* 0x0000000708072207 */ /* 0x000fc40000000000 */
[----:B------:R-:W-:Y:S02]  /*3b80*/  @P2 SEL R4, R19, R4, P0 ;  /* 0x0000000413042207 */ /* 0x000fe40000000000 */
[----:B------:R-:W-:Y:S02]  /*3b90*/  SEL R7, R8, R7, !P1 ;  /* 0x0000000708077207 */ /* 0x000fe40004800000 */
[----:B------:R-:W-:Y:S02]  /*3ba0*/  IADD3 R21, P0, PT, R21, 0x300, RZ ;  /* 0x0000030015157810 */ /* 0x000fe40007f1e0ff */
[----:B------:R-:W-:Y:S02]  /*3bb0*/  IADD3 R8, P4, PT, -R10, R2, RZ ;  /* 0x000000020a087210 */ /* 0x000fe40007f9e1ff */
[----:B------:R-:W-:Y:S01]  /*3bc0*/  @P1 SEL R5, R14, 0x1, !P2 ;  /* 0x000000010e051807 */ /* 0x000fe20005000000 */
[----:B------:R-:W-:Y:S01]  /*3bd0*/  IMAD.X R14, RZ, RZ, R6, P0 ;  /* 0x000000ffff0e7224 */ /* 0x000fe200000e0606 */
[----:B------:R-:W-:Y:S01]  /*3be0*/  ISETP.GE.U32.AND P0, PT, R8, UR5, PT ;  /* 0x0000000508007c0c */ /* 0x000fe2000bf06070 */
[----:B------:R-:W-:Y:S01]  /*3bf0*/  IMAD.X R6, R3, 0x1, ~R12, P4 ;  /* 0x0000000103067824 */ /* 0x000fe200020e0e0c */
[----:B------:R-:W-:-:S02]  /*3c00*/  ISETP.NE.AND P2, PT, R11, R18, PT ;  /* 0x000000120b00720c */ /* 0x000fc40003f45270 */
[----:B------:R-:W-:Y:S02]  /*3c10*/  SEL R4, R19, R4, !P1 ;  /* 0x0000000413047207 */ /* 0x000fe40004800000 */
[----:B------:R-:W-:Y:S02]  /*3c20*/  ISETP.GE.U32.AND.EX P0, PT, R6, UR14, PT, P0 ;  /* 0x0000000e06007c0c */ /* 0x000fe4000bf06100 */
[----:B------:R-:W-:Y:S02]  /*3c30*/  LOP3.LUT P3, RZ, R5, 0xff, RZ, 0xc0, !PT ;  /* 0x000000ff05ff7812 */ /* 0x000fe4000786c0ff */
[----:B------:R-:W-:Y:S02]  /*3c40*/  ISETP.LT.U32.AND P1, PT, R21, R4, PT ;  /* 0x000000041500720c */ /* 0x000fe40003f21070 */
[----:B------:R-:W-:Y:S02]  /*3c50*/  SEL R8, RZ, 0x1, !P2 ;  /* 0x00000001ff087807 */ /* 0x000fe40005000000 */
[----:B------:R-:W-:-:S04]  /*3c60*/  ISETP.LT.AND.EX P1, PT, R14, R7, PT, P1 ;  /* 0x000000070e00720c */ /* 0x000fc80003f21310 */
[----:B------:R-:W-:Y:S02]  /*3c70*/  @P2 SEL R4, R21, R4, P1 ;  /* 0x0000000415042207 */ /* 0x000fe40000800000 */
[C---:B------:R-:W-:Y:S02]  /*3c80*/  @P2 SEL R7, R14.reuse, R7, P1 ;  /* 0x000000070e072207 */ /* 0x040fe40000800000 */
[----:B------:R-:W-:Y:S02]  /*3c90*/  @P3 SEL R8, R5, 0x1, !P2 ;  /* 0x0000000105083807 */ /* 0x000fe40005000000 */
[----:B------:R-:W-:Y:S02]  /*3ca0*/  SEL R6, R21, R4, !P3 ;  /* 0x0000000415067207 */ /* 0x000fe40005800000 */
[----:B------:R-:W-:Y:S01]  /*3cb0*/  SEL R7, R14, R7, !P3 ;  /* 0x000000070e077207 */ /* 0x000fe20005800000 */
[----:B------:R-:W-:Y:S06]  /*3cc0*/  @!P0 BRA `(.L_x_734) ;  /* 0x0000001000f08947 */ /* 0x000fec0003800000 */
[----:B------:R-:W-:Y:S01]  /*3cd0*/  IADD3 R10, P0, PT, R10, UR5, RZ ;  /* 0x000000050a0a7c10 */ /* 0x000fe2000ff1e0ff */
[----:B------:R-:W-:Y:S01]  /*3ce0*/  UIADD3 UR4, UPT, UPT, UR4, 0x1, URZ ;  /* 0x0000000104047890 */ /* 0x000fe2000fffe0ff */
[----:B------:R-:W-:Y:S02]  /*3cf0*/  VIADD R16, R16, -UR5 ;  /* 0x8000000510107c36 */ /* 0x000fe40008000000 */
[----:B------:R-:W-:Y:S02]  /*3d00*/  IADD3.X R12, PT, PT, R12, UR14, RZ, P0, !PT ;  /* 0x0000000e0c0c7c10 */ /* 0x000fe400087fe4ff */
[----:B------:R-:W-:-:S04]  /*3d10*/  ISETP.GT.U32.AND P0, PT, R10, R13, PT ;  /* 0x0000000d0a00720c */ /* 0x000fc80003f04070 */
[----:B------:R-:W-:-:S13]  /*3d20*/  ISETP.GT.U32.AND.EX P0, PT, R12, R17, PT, P0 ;  /* 0x000000110c00720c */ /* 0x000fda0003f04100 */
[----:B------:R-:W-:Y:S05]  /*3d30*/  @!P0 BRA `(.L_x_736) ;  /* 0xfffffff800bc8947 */ /* 0x000fea000383ffff */
.L_x_735:
[----:B------:R-:W0:Y:S01]  /*3d40*/  S2R R13, SR_TID.X ;  /* 0x00000000000d7919 */ /* 0x000e220000002100 */
[----:B------:R-:W-:Y:S01]  /*3d50*/  IMAD.IADD R4, R2, 0x1, -R10 ;  /* 0x0000000102047824 */ /* 0x000fe200078e0a0a */
[----:B------:R-:W-:Y:S01]  /*3d60*/  ISETP.GE.U32.AND P1, PT, R10, R2, PT ;  /* 0x000000020a00720c */ /* 0x000fe20003f26070 */
[----:B------:R-:W-:Y:S03]  /*3d70*/  BSSY.RECONVERGENT B1, `(.L_x_734) ;  /* 0x0000131000017945 */ /* 0x000fe60003800200 */
[----:B0-----:R-:W-:-:S04]  /*3d80*/  ISETP.GE.AND P0, PT, R13, R4, PT ;  /* 0x000000040d00720c */ /* 0x001fc80003f06270 */
[----:B------:R-:W-:-:S13]  /*3d90*/  ISETP.GE.U32.OR.EX P0, PT, R12, R3, P0, P1 ;  /* 0x000000030c00720c */ /* 0x000fda0000706510 */
[----:B------:R-:W-:Y:S05]  /*3da0*/  @P0 BRA `(.L_x_737) ;  /* 0x0000001000b40947 */ /* 0x000fea0003800000 */
[----:B------:R-:W0:Y:S01]  /*3db0*/  LDC R3, c[0x0][0x3e0] ;  /* 0x0000f800ff037b82 */ /* 0x000e220000000800 */
[----:B------:R-:W-:Y:S01]  /*3dc0*/  LOP3.LUT R11, RZ, R13, RZ, 0x33, !PT ;  /* 0x0000000dff0b7212 */ /* 0x000fe200078e33ff */
[----:B------:R-:W-:Y:S01]  /*3dd0*/  IMAD.SHL.U32 R4, R0, 0x400, RZ ;  /* 0x0000040000047824 */ /* 0x000fe200078e00ff */
[----:B------:R-:W-:Y:S03]  /*3de0*/  BSSY.RECONVERGENT B2, `(.L_x_738) ;  /* 0x0000093000027945 */ /* 0x000fe60003800200 */
[----:B------:R-:W-:-:S05]  /*3df0*/  IMAD.IADD R11, R11, 0x1, R2 ;  /* 0x000000010b0b7824 */ /* 0x000fca00078e0202 */
[----:B------:R-:W-:Y:S01]  /*3e00*/  IADD3 R2, PT, PT, R11, -UR5, -R4 ;  /* 0x800000050b027c10 */ /* 0x000fe2000fffe804 */
[----:B0-----:R-:W-:-:S04]  /*3e10*/  IMAD R3, R3, UR4, RZ ;  /* 0x0000000403037c24 */ /* 0x001fc8000f8e02ff */
[----:B------:R-:W-:-:S05]  /*3e20*/  IMAD R2, R3, -0x400, R2 ;  /* 0xfffffc0003027824 */ /* 0x000fca00078e0202 */
[C---:B------:R-:W-:Y:S02]  /*3e30*/  ISETP.GE.U32.AND P0, PT, R2.reuse, 0x700, PT ;  /* 0x000007000200780c */ /* 0x040fe40003f06070 */
[----:B------:R-:W-:-:S04]  /*3e40*/  LEA.HI R14, R2, 0x1, RZ, 0x18 ;  /* 0x00000001020e7811 */ /* 0x000fc800078fc0ff */
[----:B------:R-:W-:-:S04]  /*3e50*/  LOP3.LUT R26, R14, 0x7, RZ, 0xc0, !PT ;  /* 0x000000070e1a7812 */ /* 0x000fc800078ec0ff */
[----:B------:R-:W-:-:S03]  /*3e60*/  ISETP.NE.AND P1, PT, R26, RZ, PT ;  /* 0x000000ff1a00720c */ /* 0x000fc60003f25270 */
[----:B------:R-:W-:Y:S10]  /*3e70*/  @!P0 BRA `(.L_x_739) ;  /* 0x0000000800248947 */ /* 0x000ff40003800000 */
[----:B------:R-:W-:-:S04]  /*3e80*/  LEA.HI R16, R16, 0x1, RZ, 0x18 ;  /* 0x0000000110107811 */ /* 0x000fc800078fc0ff */
[----:B------:R-:W-:-:S05]  /*3e90*/  LOP3.LUT R16, R16, 0x1fffff8, RZ, 0xc0, !PT ;  /* 0x01fffff810107812 */ /* 0x000fca00078ec0ff */
[----:B------:R-:W-:-:S07]  /*3ea0*/  IMAD.MOV R15, RZ, RZ, -R16 ;  /* 0x000000ffff0f7224 */ /* 0x000fce00078e0a10 */
.L_x_740:
[----:B------:R-:W-:-:S05]  /*3eb0*/  IADD3 R17, P0, PT, R13, R10, RZ ;  /* 0x0000000a0d117210 */ /* 0x000fca0007f1e0ff */
[----:B------:R-:W-:Y:S02]  /*3ec0*/  IMAD.X R22, RZ, RZ, R12, P0 ;  /* 0x000000ffff167224 */ /* 0x000fe400000e060c */
        /* <DEDUP_REMOVED lines=15> */
[----:B------:R-:W-:-:S03]  /*3fc0*/  LOP3.LUT P3, RZ, R25, 0xff, RZ, 0xc0, !PT ;  /* 0x000000ff19ff7812 */ /* 0x000fc6000786c0ff */
[----:B------:R-:W-:Y:S01]  /*3fd0*/  IMAD.X R8, R22, 0x1, R9, P0 ;  /* 0x0000000116087824 */ /* 0x000fe200000e0609 */
[----:B------:R-:W-:-:S04]  /*3fe0*/  ISETP.LT.U32.AND P0, PT, R17, R6, PT ;  /* 0x000000061100720c */ /* 0x000fc80003f01070 */
[----:B------:R-:W-:-:S04]  /*3ff0*/  ISETP.LT.AND.EX P0, PT, R8, R7, PT, P0 ;  /* 0x000000070800720c */ /* 0x000fc80003f01300 */
[----:B------:R-:W-:Y:S02]  /*4000*/  SEL R24, R17, R6, P0 ;  /* 0x0000000611187207 */ /* 0x000fe40000000000 */
[CC--:B--2---:R-:W-:Y:S02]  /*4010*/  ISETP.NE.AND P2, PT, R16.reuse, R19.reuse, PT ;  /* 0x000000131000720c */ /* 0x0c4fe40003f45270 */
[----:B------:R-:W-:Y:S02]  /*4020*/  ISETP.NE.AND P4, PT, R16, R19, P3 ;  /* 0x000000131000720c */ /* 0x000fe40001f85270 */
[----:B------:R-:W-:Y:S02]  /*4030*/  @!P3 SEL R25, RZ, 0x1, !P2 ;  /* 0x00000001ff19b807 */ /* 0x000fe40005000000 */
[----:B------:R-:W-:Y:S02]  /*4040*/  SEL R19, R8, R7, P0 ;  /* 0x0000000708137207 */ /* 0x000fe40000000000 */
[----:B------:R-:W-:-:S02]  /*4050*/  SEL R16, R25, 0x1, !P4 ;  /* 0x0000000119107807 */ /* 0x000fc40006000000 */
[----:B------:R-:W-:Y:S02]  /*4060*/  IADD3 R25, P0, PT, R17, 0x100, RZ ;  /* 0x0000010011197810 */ /* 0x000fe40007f1e0ff */
[----:B------:R-:W-:-:S03]  /*4070*/  LOP3.LUT P2, RZ, R16, 0xff, RZ, 0xc0, !PT ;  /* 0x000000ff10ff7812 */ /* 0x000fc6000784c0ff */
[----:B------:R-:W-:Y:S01]  /*4080*/  @!P4 SEL R24, R17, R6, !P3 ;  /* 0x000000061118c207 */ /* 0x000fe20005800000 */
[----:B------:R-:W-:Y:S01]  /*4090*/  IMAD.X R6, RZ, RZ, R8, P0 ;  /* 0x000000ffff067224 */ /* 0x000fe200000e0608 */
[----:B------:R-:W-:Y:S02]  /*40a0*/  @!P4 SEL R19, R8, R7, !P3 ;  /* 0x000000070813c207 */ /* 0x000fe40005800000 */
[CC--:B---3--:R-:W-:Y:S01]  /*40b0*/  ISETP.NE.AND P3, PT, R18.reuse, R23.reuse, PT ;  /* 0x000000171200720c */ /* 0x0c8fe20003f65270 */
[----:B------:R-:W2:Y:S01]  /*40c0*/  LDG.E R7, desc[UR12][R2.64+0xc00] ;  /* 0x000c000c02077981 */ /* 0x000ea2000c1e1900 */
[----:B------:R-:W-:-:S03]  /*40d0*/  ISETP.NE.AND P4, PT, R18, R23, P2 ;  /* 0x000000171200720c */ /* 0x000fc60001785270 */
[----:B------:R-:W2:Y:S01]  /*40e0*/  LDG.E R18, desc[UR12][R4.64+0xc00] ;  /* 0x000c000c04127981 */ /* 0x000ea2000c1e1900 */
[----:B------:R-:W-:Y:S02]  /*40f0*/  ISETP.LT.U32.AND P0, PT, R25, R24, PT ;  /* 0x000000181900720c */ /* 0x000fe40003f01070 */
[----:B------:R-:W-:Y:S02]  /*4100*/  @!P2 SEL R16, RZ, 0x1, !P3 ;  /* 0x00000001ff10a807 */ /* 0x000fe40005800000 */
[----:B------:R-:W-:-:S04]  /*4110*/  ISETP.LT.AND.EX P0, PT, R6, R19, PT, P0 ;  /* 0x000000130600720c */ /* 0x000fc80003f01300 */
[CC--:B------:R-:W-:Y:S02]  /*4120*/  SEL R23, R6.reuse, R19.reuse, P0 ;  /* 0x0000001306177207 */ /* 0x0c0fe40000000000 */
[----:B------:R-:W-:Y:S02]  /*4130*/  @!P4 SEL R23, R6, R19, !P2 ;  /* 0x000000130617c207 */ /* 0x000fe40005000000 */
[----:B------:R-:W-:Y:S01]  /*4140*/  SEL R6, R16, 0x1, !P4 ;  /* 0x0000000110067807 */ /* 0x000fe20006000000 */
[----:B------:R-:W3:Y:S04]  /*4150*/  LDG.E R19, desc[UR12][R4.64+0x1000] ;  /* 0x0010000c04137981 */ /* 0x000ee8000c1e1900 */
[----:B------:R-:W3:Y:S01]  /*4160*/  LDG.E R16, desc[UR12][R2.64+0x1000] ;  /* 0x0010000c02107981 */ /* 0x000ee2000c1e1900 */
[----:B------:R-:W-:-:S02]  /*4170*/  LOP3.LUT P3, RZ, R6, 0xff, RZ, 0xc0, !PT ;  /* 0x000000ff06ff7812 */ /* 0x000fc4000786c0ff */
[CC--:B------:R-:W-:Y:S02]  /*4180*/  SEL R22, R25.reuse, R24.reuse, P0 ;  /* 0x0000001819167207 */ /* 0x0c0fe40000000000 */
[----:B------:R-:W-:Y:S02]  /*4190*/  @!P4 SEL R22, R25, R24, !P2 ;  /* 0x000000181916c207 */ /* 0x000fe40005000000 */
[CC--:B----4-:R-:W-:Y:S02]  /*41a0*/  ISETP.NE.AND P2, PT, R20.reuse, R21.reuse, PT ;  /* 0x000000151400720c */ /* 0x0d0fe40003f45270 */
[----:B------:R-:W-:Y:S02]  /*41b0*/  ISETP.NE.AND P4, PT, R20, R21, P3 ;  /* 0x000000151400720c */ /* 0x000fe40001f85270 */
[----:B------:R-:W4:Y:S01]  /*41c0*/  LDG.E R20, desc[UR12][R4.64+0x1400] ;  /* 0x0014000c04147981 */ /* 0x000f22000c1e1900 */
[----:B------:R-:W-:-:S03]  /*41d0*/  IADD3 R27, P0, PT, R17, 0x200, RZ ;  /* 0x00000200111b7810 */ /* 0x000fc60007f1e0ff */
[----:B------:R-:W4:Y:S02]  /*41e0*/  LDG.E R21, desc[UR12][R2.64+0x1400] ;  /* 0x0014000c02157981 */ /* 0x000f24000c1e1900 */
[----:B------:R-:W-:Y:S01]  /*41f0*/  IMAD.X R24, RZ, RZ, R8, P0 ;  /* 0x000000ffff187224 */ /* 0x000fe200000e0608 */
[----:B------:R-:W-:-:S04]  /*4200*/  ISETP.LT.U32.AND P0, PT, R27, R22, PT ;  /* 0x000000161b00720c */ /* 0x000fc80003f01070 */
[----:B------:R-:W-:-:S04]  /*4210*/  ISETP.LT.AND.EX P0, PT, R24, R23, PT, P0 ;  /* 0x000000171800720c */ /* 0x000fc80003f01300 */
[CC--:B------:R-:W-:Y:S02]  /*4220*/  SEL R25, R27.reuse, R22.reuse, P0 ;  /* 0x000000161b197207 */ /* 0x0c0fe40000000000 */
[----:B------:R-:W-:Y:S02]  /*4230*/  @!P4 SEL R25, R27, R22, !P3 ;  /* 0x000000161b19c207 */ /* 0x000fe40005800000 */
[CC--:B------:R-:W-:Y:S01]  /*4240*/  SEL R22, R24.reuse, R23.reuse, P0 ;  /* 0x0000001718167207 */ /* 0x0c0fe20000000000 */
[----:B------:R-:W5:Y:S01]  /*4250*/  LDG.E R27, desc[UR12][R4.64+0x1c00] ;  /* 0x001c000c041b7981 */ /* 0x000f62000c1e1900 */
[----:B------:R-:W-:-:S03]  /*4260*/  @!P4 SEL R22, R24, R23, !P3 ;  /* 0x000000171816c207 */ /* 0x000fc60005800000 */
[----:B------:R-:W5:Y:S04]  /*4270*/  LDG.E R23, desc[UR12][R4.64+0x1800] ;  /* 0x0018000c04177981 */ /* 0x000f68000c1e1900 */
[----:B------:R0:W5:Y:S01]  /*4280*/  LDG.E R24, desc[UR12][R2.64+0x1800] ;  /* 0x0018000c02187981 */ /* 0x000162000c1e1900 */
[----:B------:R-:W-:-:S04]  /*4290*/  @!P3 SEL R6, RZ, 0x1, !P2 ;  /* 0x00000001ff06b807 */ /* 0x000fc80005000000 */
[----:B------:R-:W-:-:S04]  /*42a0*/  SEL R6, R6, 0x1, !P4 ;  /* 0x0000000106067807 */ /* 0x000fc80006000000 */
[----:B------:R-:W-:Y:S01]  /*42b0*/  LOP3.LUT P4, RZ, R6, 0xff, RZ, 0xc0, !PT ;  /* 0x000000ff06ff7812 */ /* 0x000fe2000788c0ff */
[----:B------:R-:W-:Y:S02]  /*42c0*/  VIADD R15, R15, 0x8 ;  /* 0x000000080f0f7836 */ /* 0x000fe40000000000 */
[----:B------:R-:W-:Y:S01]  /*42d0*/  VIADD R13, R13, 0x800 ;  /* 0x000008000d0d7836 */ /* 0x000fe20000000000 */
[CC--:B--2---:R-:W-:Y:S02]  /*42e0*/  ISETP.NE.AND P0, PT, R18.reuse, R7.reuse, PT ;  /* 0x000000071200720c */ /* 0x0c4fe40003f05270 */
[----:B------:R-:W-:-:S07]  /*42f0*/  ISETP.NE.AND P5, PT, R18, R7, P4 ;  /* 0x000000071200720c */ /* 0x000fce00027a5270 */
[----:B------:R-:W-:Y:S02]  /*4300*/  @!P4 SEL R6, RZ, 0x1, !P0 ;  /* 0x00000001ff06c807 */ /* 0x000fe40004000000 */
[----:B------:R-:W-:Y:S02]  /*4310*/  IADD3 R18, P2, PT, R17, 0x300, RZ ;  /* 0x0000030011127810 */ /* 0x000fe40007f5e0ff */
[----:B------:R-:W-:-:S03]  /*4320*/  SEL R6, R6, 0x1, !P5 ;  /* 0x0000000106067807 */ /* 0x000fc60006800000 */
[----:B------:R-:W-:Y:S01]  /*4330*/  IMAD.X R7, RZ, RZ, R8, P2 ;  /* 0x000000ffff077224 */ /* 0x000fe200010e0608 */
[----:B------:R-:W-:Y:S02]  /*4340*/  LOP3.LUT P2, RZ, R6, 0xff, RZ, 0xc0, !PT ;  /* 0x000000ff06ff7812 */ /* 0x000fe4000784c0ff */
[----:B------:R-:W-:-:S04]  /*4350*/  ISETP.LT.U32.AND P0, PT, R18, R25, PT ;  /* 0x000000191200720c */ /* 0x000fc80003f01070 */
[----:B------:R-:W-:Y:S02]  /*4360*/  ISETP.LT.AND.EX P0, PT, R7, R22, PT, P0 ;  /* 0x000000160700720c */ /* 0x000fe40003f01300 */
[CC--:B---3--:R-:W-:Y:S02]  /*4370*/  ISETP.NE.AND P6, PT, R19.reuse, R16.reuse, PT ;  /* 0x000000101300720c */ /* 0x0c8fe40003fc5270 */
[CC--:B0-----:R-:W-:Y:S02]  /*4380*/  SEL R3, R18.reuse, R25.reuse, P0 ;  /* 0x0000001912037207 */ /* 0x0c1fe40000000000 */
[----:B------:R-:W-:Y:S02]  /*4390*/  @!P5 SEL R3, R18, R25, !P4 ;  /* 0x000000191203d207 */ /* 0x000fe40006000000 */
[----:B------:R-:W-:Y:S02]  /*43a0*/  ISETP.NE.AND P3, PT, R19, R16, P2 ;  /* 0x000000101300720c */ /* 0x000fe40001765270 */
[----:B------:R-:W-:-:S02]  /*43b0*/  @!P2 SEL R6, RZ, 0x1, !P6 ;  /* 0x00000001ff06a807 */ /* 0x000fc40007000000 */
[-C--:B------:R-:W-:Y:S02]  /*43c0*/  SEL R18, R7, R22.reuse, P0 ;  /* 0x0000001607127207 */ /* 0x080fe40000000000 */
[----:B------:R-:W-:Y:S02]  /*43d0*/  IADD3 R16, P0, PT, R17, 0x400, RZ ;  /* 0x0000040011107810 */ /* 0x000fe40007f1e0ff */
[----:B------:R-:W-:Y:S02]  /*43e0*/  SEL R6, R6, 0x1, !P3 ;  /* 0x0000000106067807 */ /* 0x000fe40005800000 */
[----:B------:R-:W-:Y:S01]  /*43f0*/  @!P5 SEL R18, R7, R22, !P4 ;  /* 0x000000160712d207 */ /* 0x000fe20006000000 */
[----:B------:R-:W-:Y:S01]  /*4400*/  IMAD.X R5, RZ, RZ, R8, P0 ;  /* 0x000000ffff057224 */ /* 0x000fe200000e0608 */
[----:B------:R-:W-:Y:S02]  /*4410*/  ISETP.LT.U32.AND P0, PT, R16, R3, PT ;  /* 0x000000031000720c */ /* 0x000fe40003f01070 */
[----:B------:R-:W-:-:S02]  /*4420*/  LOP3.LUT P4, RZ, R6, 0xff, RZ, 0xc0, !PT ;  /* 0x000000ff06ff7812 */ /* 0x000fc4000788c0ff */
[----:B------:R-:W-:-:S04]  /*4430*/  ISETP.LT.AND.EX P0, PT, R5, R18, PT, P0 ;  /* 0x000000120500720c */ /* 0x000fc80003f01300 */
[----:B------:R-:W-:Y:S02]  /*4440*/  SEL R4, R16, R3, P0 ;  /* 0x0000000310047207 */ /* 0x000fe40000000000 */
[CC--:B------:R-:W-:Y:S02]  /*4450*/  SEL R2, R5.reuse, R18.reuse, P0 ;  /* 0x0000001205027207 */ /* 0x0c0fe40000000000 */
[----:B----4-:R-:W-:Y:S02]  /*4460*/  ISETP.NE.AND P0, PT, R20, R21, PT ;  /* 0x000000151400720c */ /* 0x010fe40003f05270 */
[----:B------:R-:W-:Y:S02]  /*4470*/  @!P3 SEL R4, R16, R3, !P2 ;  /* 0x000000031004b207 */ /* 0x000fe40005000000 */
[----:B------:R-:W-:Y:S02]  /*4480*/  @!P3 SEL R2, R5, R18, !P2 ;  /* 0x000000120502b207 */ /* 0x000fe40005000000 */
[----:B------:R-:W-:-:S02]  /*4490*/  ISETP.NE.AND P3, PT, R20, R21, P4 ;  /* 0x000000151400720c */ /* 0x000fc40002765270 */
[----:B------:R-:W-:Y:S02]  /*44a0*/  @!P4 SEL R6, RZ, 0x1, !P0 ;  /* 0x00000001ff06c807 */ /* 0x000fe40004000000 */
[----:B------:R-:W-:Y:S02]  /*44b0*/  IADD3 R3, P5, PT, R17, 0x500, RZ ;  /* 0x0000050011037810 */ /* 0x000fe40007fbe0ff */
[----:B------:R-:W-:Y:S02]  /*44c0*/  SEL R6, R6, 0x1, !P3 ;  /* 0x0000000106067807 */ /* 0x000fe40005800000 */
[----:B------:R-:W-:Y:S01]  /*44d0*/  ISETP.LT.U32.AND P0, PT, R3, R4, PT ;  /* 0x000000040300720c */ /* 0x000fe20003f01070 */
[----:B------:R-:W-:Y:S01]  /*44e0*/  IMAD.X R7, RZ, RZ, R8, P5 ;  /* 0x000000ffff077224 */ /* 0x000fe200028e0608 */
[----:B------:R-:W-:-:S04]  /*44f0*/  LOP3.LUT P2, RZ, R6, 0xff, RZ, 0xc0, !PT ;  /* 0x000000ff06ff7812 */ /* 0x000fc8000784c0ff */
[----:B------:R-:W-:-:S04]  /*4500*/  ISETP.LT.AND.EX P0, PT, R7, R2, PT, P0 ;  /* 0x000000020700720c */ /* 0x000fc80003f01300 */
[----:B------:R-:W-:Y:S02]  /*4510*/  SEL R16, R3, R4, P0 ;  /* 0x0000000403107207 */ /* 0x000fe40000000000 */
[----:B------:R-:W-:Y:S02]  /*4520*/  SEL R18, R7, R2, P0 ;  /* 0x0000000207127207 */ /* 0x000fe40000000000 */
[----:B------:R-:W-:Y:S02]  /*4530*/  @!P3 SEL R16, R3, R4, !P4 ;  /* 0x000000040310b207 */ /* 0x000fe40006000000 */
[----:B------:R-:W-:Y:S02]  /*4540*/  @!P3 SEL R18, R7, R2, !P4 ;  /* 0x000000020712b207 */ /* 0x000fe40006000000 */
[----:B-----5:R-:W-:Y:S02]  /*4550*/  ISETP.NE.AND P3, PT, R23, R24, PT ;  /* 0x000000181700720c */ /* 0x020fe40003f65270 */
[----:B------:R-:W-:-:S02]  /*4560*/  IADD3 R5, P0, PT, R17, 0x600, RZ ;  /* 0x0000060011057810 */ /* 0x000fc40007f1e0ff */
[----:B------:R-:W-:Y:S02]  /*4570*/  ISETP.NE.AND P4, PT, R23, R24, P2 ;  /* 0x000000181700720c */ /* 0x000fe40001785270 */
[----:B------:R-:W-:Y:S01]  /*4580*/  @!P2 SEL R6, RZ, 0x1, !P3 ;  /* 0x00000001ff06a807 */ /* 0x000fe20005800000 */
[----:B------:R-:W-:Y:S01]  /*4590*/  IMAD.X R7, RZ, RZ, R8, P0 ;  /* 0x000000ffff077224 */ /* 0x000fe200000e0608 */
[----:B------:R-:W-:Y:S02]  /*45a0*/  ISETP.LT.U32.AND P0, PT, R5, R16, PT ;  /* 0x000000100500720c */ /* 0x000fe40003f01070 */
[----:B------:R-:W-:Y:S02]  /*45b0*/  SEL R2, R6, 0x1, !P4 ;  /* 0x0000000106027807 */ /* 0x000fe40006000000 */
[----:B------:R-:W-:Y:S02]  /*45c0*/  IADD3 R17, P5, PT, R17, 0x700, RZ ;  /* 0x0000070011117810 */ /* 0x000fe40007fbe0ff */
[----:B------:R-:W-:-:S02]  /*45d0*/  LOP3.LUT P3, RZ, R2, 0xff, RZ, 0xc0, !PT ;  /* 0x000000ff02ff7812 */ /* 0x000fc4000786c0ff */
[----:B------:R-:W-:Y:S01]  /*45e0*/  ISETP.LT.AND.EX P0, PT, R7, R18, PT, P0 ;  /* 0x000000120700720c */ /* 0x000fe20003f01300 */
[----:B------:R-:W-:Y:S01]  /*45f0*/  IMAD.X R8, RZ, RZ, R8, P5 ;  /* 0x000000ffff087224 */ /* 0x000fe200028e0608 */
[----:B------:R-:W-:Y:S02]  /*4600*/  ISETP.NE.AND P5, PT, R15, RZ, PT ;  /* 0x000000ff0f00720c */ /* 0x000fe40003fa5270 */
[----:B------:R-:W-:Y:S02]  /*4610*/  SEL R4, R5, R16, P0 ;  /* 0x0000001005047207 */ /* 0x000fe40000000000 */
[----:B------:R-:W-:Y:S02]  /*4620*/  SEL R3, R7, R18, P0 ;  /* 0x0000001207037207 */ /* 0x000fe40000000000 */
[----:B------:R-:W-:Y:S02]  /*4630*/  @!P4 SEL R4, R5, R16, !P2 ;  /* 0x000000100504c207 */ /* 0x000fe40005000000 */
[----:B------:R-:W-:-:S02]  /*4640*/  @!P4 SEL R3, R7, R18, !P2 ;  /* 0x000000120703c207 */ /* 0x000fc40005000000 */
[CC--:B------:R-:W-:Y:S02]  /*4650*/  ISETP.NE.AND P4, PT, R27.reuse, R28.reuse, P3 ;  /* 0x0000001c1b00720c */ /* 0x0c0fe40001f85270 */
[----:B------:R-:W-:Y:S02]  /*4660*/  ISETP.NE.AND P2, PT, R27, R28, PT ;  /* 0x0000001c1b00720c */ /* 0x000fe40003f45270 */
[----:B------:R-:W-:Y:S02]  /*4670*/  ISETP.LT.U32.AND P0, PT, R17, R4, PT ;  /* 0x000000041100720c */ /* 0x000fe40003f01070 */
[----:B------:R-:W-:Y:S02]  /*4680*/  @!P3 SEL R2, RZ, 0x1, !P2 ;  /* 0x00000001ff02b807 */ /* 0x000fe40005000000 */
[----:B------:R-:W-:Y:S02]  /*4690*/  ISETP.LT.AND.EX P0, PT, R8, R3, PT, P0 ;  /* 0x000000030800720c */ /* 0x000fe40003f01300 */
[----:B------:R-:W-:-:S02]  /*46a0*/  SEL R2, R2, 0x1, !P4 ;  /* 0x0000000102027807 */ /* 0x000fc40006000000 */
[CC--:B------:R-:W-:Y:S02]  /*46b0*/  SEL R7, R8.reuse, R3.reuse, P0 ;  /* 0x0000000308077207 */ /* 0x0c0fe40000000000 */
[CC--:B------:R-:W-:Y:S02]  /*46c0*/  SEL R6, R17.reuse, R4.reuse, P0 ;  /* 0x0000000411067207 */ /* 0x0c0fe40000000000 */
[----:B------:R-:W-:Y:S02]  /*46d0*/  @!P4 SEL R7, R8, R3, !P3 ;  /* 0x000000030807c207 */ /* 0x000fe40005800000 */
[----:B------:R-:W-:Y:S02]  /*46e0*/  @!P4 SEL R6, R17, R4, !P3 ;  /* 0x000000041106c207 */ /* 0x000fe40005800000 */
[----:B------:R-:W-:Y:S01]  /*46f0*/  PRMT R8, R2, 0x7610, R8 ;  /* 0x0000761002087816 */ /* 0x000fe20000000008 */
[----:B------:R-:W-:Y:S06]  /*4700*/  @P5 BRA `(.L_x_740) ;  /* 0xfffffff400e85947 */ /* 0x000fec000383ffff */
.L_x_739:
[----:B------:R-:W-:Y:S05]  /*4710*/  BSYNC.RECONVERGENT B2 ;  /* 0x0000000000027941 */ /* 0x000fea0003800200 */
.L_x_738:
[----:B------:R-:W-:Y:S05]  /*4720*/  @!P1 BRA `(.L_x_737) ;  /* 0x0000000800549947 */ /* 0x000fea0003800000 */
[----:B------:R-:W-:Y:S01]  /*4730*/  ISETP.GE.U32.AND P0, PT, R26, 0x4, PT ;  /* 0x000000041a00780c */ /* 0x000fe20003f06070 */
[----:B------:R-:W-:Y:S01]  /*4740*/  BSSY.RECONVERGENT B2, `(.L_x_741) ;  /* 0x000004b000027945 */ /* 0x000fe20003800200 */
[----:B------:R-:W-:-:S11]  /*4750*/  LOP3.LUT P1, R14, R14, 0x3, RZ, 0xc0, !PT ;  /* 0x000000030e0e7812 */ /* 0x000fd6000782c0ff */
[----:B------:R-:W-:Y:S05]  /*4760*/  @!P0 BRA `(.L_x_742) ;  /* 0x0000000400208947 */ /* 0x000fea0003800000 */
        /* <DEDUP_REMOVED lines=14> */
[----:B------:R-:W5:Y:S04]  /*4850*/  LDG.E R15, desc[UR12][R4.64+0xc00] ;  /* 0x000c000c040f7981 */ /* 0x000f68000c1e1900 */
[----:B------:R0:W5:Y:S01]  /*4860*/  LDG.E R16, desc[UR12][R2.64+0xc00] ;  /* 0x000c000c02107981 */ /* 0x000162000c1e1900 */
[----:B------:R-:W-:-:S02]  /*4870*/  LOP3.LUT P4, RZ, R8, 0xff, RZ, 0xc0, !PT ;  /* 0x000000ff08ff7812 */ /* 0x000fc4000788c0ff */
[----:B------:R-:W-:Y:S01]  /*4880*/  IADD3 R23, P2, PT, R23, UR6, RZ ;  /* 0x0000000617177c10 */ /* 0x000fe2000ff5e0ff */
[----:B0-----:R-:W-:-:S05]  /*4890*/  VIADD R3, R13, 0x100 ;  /* 0x000001000d037836 */ /* 0x001fca0000000000 */
[----:B------:R-:W-:Y:S01]  /*48a0*/  IADD3 R2, P5, P6, R10, UR6, R3 ;  /* 0x000000060a027c10 */ /* 0x000fe2000febe003 */
[----:B------:R-:W-:-:S03]  /*48b0*/  VIADD R3, R13, 0x200 ;  /* 0x000002000d037836 */ /* 0x000fc60000000000 */
[----:B------:R-:W-:Y:S02]  /*48c0*/  IADD3.X R4, PT, PT, R12, R9, RZ, P5, P6 ;  /* 0x000000090c047210 */ /* 0x000fe40002fec4ff */
[CC--:B--2---:R-:W-:Y:S02]  /*48d0*/  ISETP.NE.AND P0, PT, R21.reuse, R22.reuse, PT ;  /* 0x000000161500720c */ /* 0x0c4fe40003f05270 */
[----:B------:R-:W-:Y:S01]  /*48e0*/  ISETP.NE.AND P3, PT, R21, R22, P4 ;  /* 0x000000161500720c */ /* 0x000fe20002765270 */
[----:B------:R-:W-:Y:S01]  /*48f0*/  IMAD.X R22, R24, 0x1, R9, P2 ;  /* 0x0000000118167824 */ /* 0x000fe200010e0609 */
[----:B------:R-:W-:Y:S02]  /*4900*/  @!P4 SEL R8, RZ, 0x1, !P0 ;  /* 0x00000001ff08c807 */ /* 0x000fe40004000000 */
[----:B------:R-:W-:Y:S02]  /*4910*/  ISETP.LT.U32.AND P0, PT, R23, R6, PT ;  /* 0x000000061700720c */ /* 0x000fe40003f01070 */
[----:B------:R-:W-:-:S02]  /*4920*/  SEL R8, R8, 0x1, !P3 ;  /* 0x0000000108087807 */ /* 0x000fc40005800000 */
[-C--:B------:R-:W-:Y:S02]  /*4930*/  ISETP.LT.AND.EX P0, PT, R22, R7.reuse, PT, P0 ;  /* 0x000000071600720c */ /* 0x080fe40003f01300 */
[----:B------:R-:W-:Y:S02]  /*4940*/  LOP3.LUT P2, RZ, R8, 0xff, RZ, 0xc0, !PT ;  /* 0x000000ff08ff7812 */ /* 0x000fe4000784c0ff */
[----:B------:R-:W-:Y:S02]  /*4950*/  SEL R5, R23, R6, P0 ;  /* 0x0000000617057207 */ /* 0x000fe40000000000 */
[----:B------:R-:W-:Y:S02]  /*4960*/  SEL R21, R22, R7, P0 ;  /* 0x0000000716157207 */ /* 0x000fe40000000000 */
[----:B---3--:R-:W-:Y:S02]  /*4970*/  ISETP.NE.AND P0, PT, R19, R20, PT ;  /* 0x000000141300720c */ /* 0x008fe40003f05270 */
[----:B------:R-:W-:-:S02]  /*4980*/  @!P3 SEL R5, R23, R6, !P4 ;  /* 0x000000061705b207 */ /* 0x000fc40006000000 */
[----:B------:R-:W-:Y:S02]  /*4990*/  @!P3 SEL R21, R22, R7, !P4 ;  /* 0x000000071615b207 */ /* 0x000fe40006000000 */
[----:B------:R-:W-:Y:S02]  /*49a0*/  ISETP.NE.AND P3, PT, R19, R20, P2 ;  /* 0x000000141300720c */ /* 0x000fe40001765270 */
[----:B------:R-:W-:Y:S02]  /*49b0*/  @!P2 SEL R8, RZ, 0x1, !P0 ;  /* 0x00000001ff08a807 */ /* 0x000fe40004000000 */
[----:B------:R-:W-:Y:S02]  /*49c0*/  ISETP.LT.U32.AND P0, PT, R2, R5, PT ;  /* 0x000000050200720c */ /* 0x000fe40003f01070 */
[----:B------:R-:W-:Y:S02]  /*49d0*/  SEL R8, R8, 0x1, !P3 ;  /* 0x0000000108087807 */ /* 0x000fe40005800000 */
[----:B------:R-:W-:-:S02]  /*49e0*/  ISETP.LT.AND.EX P0, PT, R4, R21, PT, P0 ;  /* 0x000000150400720c */ /* 0x000fc40003f01300 */
[----:B------:R-:W-:Y:S02]  /*49f0*/  LOP3.LUT P4, RZ, R8, 0xff, RZ, 0xc0, !PT ;  /* 0x000000ff08ff7812 */ /* 0x000fe4000788c0ff */
[----:B------:R-:W-:Y:S02]  /*4a00*/  SEL R7, R2, R5, P0 ;  /* 0x0000000502077207 */ /* 0x000fe40000000000 */
[----:B------:R-:W-:Y:S02]  /*4a10*/  SEL R19, R4, R21, P0 ;  /* 0x0000001504137207 */ /* 0x000fe40000000000 */
[----:B------:R-:W-:Y:S02]  /*4a20*/  @!P3 SEL R7, R2, R5, !P2 ;  /* 0x000000050207b207 */ /* 0x000fe40005000000 */
[----:B------:R-:W-:Y:S02]  /*4a30*/  @!P3 SEL R19, R4, R21, !P2 ;  /* 0x000000150413b207 */ /* 0x000fe40005000000 */
[----:B----4-:R-:W-:-:S02]  /*4a40*/  ISETP.NE.AND P3, PT, R17, R18, PT ;  /* 0x000000121100720c */ /* 0x010fc40003f65270 */
[----:B------:R-:W-:Y:S01]  /*4a50*/  IADD3 R2, P5, P0, R10, UR6, R3 ;  /* 0x000000060a027c10 */ /* 0x000fe2000f8be003 */
[----:B------:R-:W-:Y:S01]  /*4a60*/  VIADD R3, R13, 0x300 ;  /* 0x000003000d037836 */ /* 0x000fe20000000000 */
[----:B------:R-:W-:Y:S01]  /*4a70*/  ISETP.NE.AND P2, PT, R17, R18, P4 ;  /* 0x000000121100720c */ /* 0x000fe20002745270 */
[----:B------:R-:W-:Y:S01]  /*4a80*/  VIADD R13, R13, 0x400 ;  /* 0x000004000d0d7836 */ /* 0x000fe20000000000 */
[----:B------:R-:W-:Y:S02]  /*4a90*/  @!P4 SEL R8, RZ, 0x1, !P3 ;  /* 0x00000001ff08c807 */ /* 0x000fe40005800000 */
[----:B------:R-:W-:Y:S02]  /*4aa0*/  IADD3.X R6, PT, PT, R12, R9, RZ, P5, P0 ;  /* 0x000000090c067210 */ /* 0x000fe40002fe04ff */
[----:B------:R-:W-:Y:S02]  /*4ab0*/  ISETP.LT.U32.AND P0, PT, R2, R7, PT ;  /* 0x000000070200720c */ /* 0x000fe40003f01070 */
[----:B------:R-:W-:-:S02]  /*4ac0*/  SEL R8, R8, 0x1, !P2 ;  /* 0x0000000108087807 */ /* 0x000fc40005000000 */
[----:B------:R-:W-:Y:S02]  /*4ad0*/  ISETP.LT.AND.EX P0, PT, R6, R19, PT, P0 ;  /* 0x000000130600720c */ /* 0x000fe40003f01300 */
[----:B------:R-:W-:Y:S02]  /*4ae0*/  LOP3.LUT P3, RZ, R8, 0xff, RZ, 0xc0, !PT ;  /* 0x000000ff08ff7812 */ /* 0x000fe4000786c0ff */
[----:B------:R-:W-:Y:S02]  /*4af0*/  SEL R4, R2, R7, P0 ;  /* 0x0000000702047207 */ /* 0x000fe40000000000 */
[----:B------:R-:W-:Y:S02]  /*4b00*/  SEL R5, R6, R19, P0 ;  /* 0x0000001306057207 */ /* 0x000fe40000000000 */
[----:B------:R-:W-:Y:S02]  /*4b10*/  @!P2 SEL R4, R2, R7, !P4 ;  /* 0x000000070204a207 */ /* 0x000fe40006000000 */
[----:B------:R-:W-:-:S02]  /*4b20*/  @!P2 SEL R5, R6, R19, !P4 ;  /* 0x000000130605a207 */ /* 0x000fc40006000000 */
[----:B------:R-:W-:Y:S02]  /*4b30*/  IADD3 R3, P5, P6, R10, UR6, R3 ;  /* 0x000000060a037c10 */ /* 0x000fe4000febe003 */
[----:B-----5:R-:W-:Y:S02]  /*4b40*/  ISETP.NE.AND P4, PT, R15, R16, P3 ;  /* 0x000000100f00720c */ /* 0x020fe40001f85270 */
[----:B------:R-:W-:Y:S02]  /*4b50*/  IADD3.X R2, PT, PT, R12, R9, RZ, P5, P6 ;  /* 0x000000090c027210 */ /* 0x000fe40002fec4ff */
[----:B------:R-:W-:Y:S02]  /*4b60*/  ISETP.LT.U32.AND P0, PT, R3, R4, PT ;  /* 0x000000040300720c */ /* 0x000fe40003f01070 */
[----:B------:R-:W-:Y:S02]  /*4b70*/  ISETP.NE.AND P2, PT, R15, R16, PT ;  /* 0x000000100f00720c */ /* 0x000fe40003f45270 */
[----:B------:R-:W-:-:S02]  /*4b80*/  ISETP.LT.AND.EX P0, PT, R2, R5, PT, P0 ;  /* 0x000000050200720c */ /* 0x000fc40003f01300 */
[----:B------:R-:W-:Y:S02]  /*4b90*/  @!P3 SEL R8, RZ, 0x1, !P2 ;  /* 0x00000001ff08b807 */ /* 0x000fe40005000000 */
[CC--:B------:R-:W-:Y:S02]  /*4ba0*/  SEL R6, R3.reuse, R4.reuse, P0 ;  /* 0x0000000403067207 */ /* 0x0c0fe40000000000 */
[-C--:B------:R-:W-:Y:S02]  /*4bb0*/  SEL R7, R2, R5.reuse, P0 ;  /* 0x0000000502077207 */ /* 0x080fe40000000000 */
[----:B------:R-:W-:Y:S02]  /*4bc0*/  SEL R8, R8, 0x1, !P4 ;  /* 0x0000000108087807 */ /* 0x000fe40006000000 */
[----:B------:R-:W-:Y:S02]  /*4bd0*/  @!P4 SEL R6, R3, R4, !P3 ;  /* 0x000000040306c207 */ /* 0x000fe40005800000 */
[----:B------:R-:W-:-:S07]  /*4be0*/  @!P4 SEL R7, R2, R5, !P3 ;  /* 0x000000050207c207 */ /* 0x000fce0005800000 */
.L_x_742:
[----:B------:R-:W-:Y:S05]  /*4bf0*/  BSYNC.RECONVERGENT B2 ;  /* 0x0000000000027941 */ /* 0x000fea0003800200 */
.L_x_741:
[----:B------:R-:W-:Y:S05]  /*4c00*/  @!P1 BRA `(.L_x_737) ;  /* 0x00000004001c9947 */ /* 0x000fea0003800000 */
[----:B------:R-:W-:Y:S01]  /*4c10*/  ISETP.NE.AND P0, PT, R14, 0x1, PT ;  /* 0x000000010e00780c */ /* 0x000fe20003f05270 */
[----:B------:R-:W-:Y:S01]  /*4c20*/  BSSY.RECONVERGENT B2, `(.L_x_743) ;  /* 0x000002b000027945 */ /* 0x000fe20003800200 */
[----:B------:R-:W-:-:S11]  /*4c30*/  LOP3.LUT P1, RZ, R11, 0x100, RZ, 0xc0, !PT ;  /* 0x000001000bff7812 */ /* 0x000fd6000782c0ff */
        /* <DEDUP_REMOVED lines=14> */
[----:B------:R-:W-:-:S05]  /*4d20*/  IADD3 R11, P0, PT, R11, UR6, RZ ;  /* 0x000000060b0b7c10 */ /* 0x000fca000ff1e0ff */
[----:B------:R-:W-:Y:S01]  /*4d30*/  IMAD.X R14, R14, 0x1, R9, P0 ;  /* 0x000000010e0e7824 */ /* 0x000fe200000e0609 */
        /* <DEDUP_REMOVED lines=10> */
[----:B------:R-:W-:Y:S02]  /*4de0*/  IADD3 R15, P5, P6, R10, UR6, R15 ;  /* 0x000000060a0f7c10 */ /* 0x000fe4000febe00f */
[----:B------:R-:W-:Y:S02]  /*4df0*/  LOP3.LUT P4, RZ, R8, 0xff, RZ, 0xc0, !PT ;  /* 0x000000ff08ff7812 */ /* 0x000fe4000788c0ff */
[----:B-1----:R-:W-:Y:S02]  /*4e00*/  IADD3.X R4, PT, PT, R12, R9, RZ, P5, P6 ;  /* 0x000000090c047210 */ /* 0x002fe40002fec4ff */
[----:B------:R-:W-:Y:S02]  /*4e10*/  @!P3 SEL R2, R11, R6, !P2 ;  /* 0x000000060b02b207 */ /* 0x000fe40005000000 */
[----:B------:R-:W-:-:S02]  /*4e20*/  @!P3 SEL R3, R14, R7, !P2 ;  /* 0x000000070e03b207 */ /* 0x000fc40005000000 */
[----:B---3--:R-:W-:Y:S02]  /*4e30*/  ISETP.NE.AND P3, PT, R17, R18, P4 ;  /* 0x000000121100720c */ /* 0x008fe40002765270 */
[----:B------:R-:W-:Y:S02]  /*4e40*/  ISETP.LT.U32.AND P0, PT, R15, R2, PT ;  /* 0x000000020f00720c */ /* 0x000fe40003f01070 */
[----:B------:R-:W-:Y:S02]  /*4e50*/  ISETP.NE.AND P2, PT, R17, R18, PT ;  /* 0x000000121100720c */ /* 0x000fe40003f45270 */
[----:B------:R-:W-:Y:S02]  /*4e60*/  ISETP.LT.AND.EX P0, PT, R4, R3, PT, P0 ;  /* 0x000000030400720c */ /* 0x000fe40003f01300 */
[----:B------:R-:W-:Y:S02]  /*4e70*/  @!P4 SEL R8, RZ, 0x1, !P2 ;  /* 0x00000001ff08c807 */ /* 0x000fe40005000000 */
[----:B------:R-:W-:-:S02]  /*4e80*/  SEL R6, R15, R2, P0 ;  /* 0x000000020f067207 */ /* 0x000fc40000000000 */
[-C--:B------:R-:W-:Y:S02]  /*4e90*/  SEL R7, R4, R3.reuse, P0 ;  /* 0x0000000304077207 */ /* 0x080fe40000000000 */
[----:B------:R-:W-:Y:S02]  /*4ea0*/  SEL R8, R8, 0x1, !P3 ;  /* 0x0000000108087807 */ /* 0x000fe40005800000 */
[----:B------:R-:W-:Y:S02]  /*4eb0*/  @!P3 SEL R6, R15, R2, !P4 ;  /* 0x000000020f06b207 */ /* 0x000fe40006000000 */
[----:B------:R-:W-:-:S07]  /*4ec0*/  @!P3 SEL R7, R4, R3, !P4 ;  /* 0x000000030407b207 */ /* 0x000fce0006000000 */
.L_x_744:
[----:B------:R-:W-:Y:S05]  /*4ed0*/  BSYNC.RECONVERGENT B2 ;  /* 0x0000000000027941 */ /* 0x000fea0003800200 */
.L_x_743:
[----:B------:R-:W-:Y:S05]  /*4ee0*/  @P1 BRA `(.L_x_737) ;  /* 0x0000000000641947 */ /* 0x000fea0003800000 */
        /* <DEDUP_REMOVED lines=9> */
[----:B------:R-:W2:Y:S01]  /*4f80*/  LDG.E R5, desc[UR12][R4.64] ;  /* 0x0000000c04057981 */ /* 0x000ea2000c1e1900 */
[----:B------:R-:W-:Y:S02]  /*4f90*/  LOP3.LUT P3, RZ, R8, 0xff, RZ, 0xc0, !PT ;  /* 0x000000ff08ff7812 */ /* 0x000fe4000786c0ff */
[----:B------:R-:W-:-:S05]  /*4fa0*/  IADD3 R11, P0, PT, R10, UR6, RZ ;  /* 0x000000060a0b7c10 */ /* 0x000fca000ff1e0ff */
[----:B------:R-:W-:Y:S01]  /*4fb0*/  IMAD.X R12, R12, 0x1, R9, P0 ;  /* 0x000000010c0c7824 */ /* 0x000fe200000e0609 */
[----:B------:R-:W-:-:S04]  /*4fc0*/  ISETP.LT.U32.AND P0, PT, R11, R6, PT ;  /* 0x000000060b00720c */ /* 0x000fc80003f01070 */
[----:B------:R-:W-:-:S04]  /*4fd0*/  ISETP.LT.AND.EX P0, PT, R12, R7, PT, P0 ;  /* 0x000000070c00720c */ /* 0x000fc80003f01300 */
[----:B------:R-:W-:Y:S02]  /*4fe0*/  SEL R9, R11, R6, P0 ;  /* 0x000000060b097207 */ /* 0x000fe40000000000 */
[----:B------:R-:W-:Y:S02]  /*4ff0*/  SEL R10, R12, R7, P0 ;  /* 0x000000070c0a7207 */ /* 0x000fe40000000000 */
[CC--:B--2---:R-:W-:Y:S02]  /*5000*/  ISETP.NE.AND P2, PT, R2.reuse, R5.reuse, P3 ;  /* 0x000000050200720c */ /* 0x0c4fe40001f45270 */
[----:B------:R-:W-:-:S04]  /*5010*/  ISETP.NE.AND P1, PT, R2, R5, PT ;  /* 0x000000050200720c */ /* 0x000fc80003f25270 */
[----:B------:R-:W-:-:S04]  /*5020*/  @!P3 SEL R8, RZ, 0x1, !P1 ;  /* 0x00000001ff08b807 */ /* 0x000fc80004800000 */
[----:B------:R-:W-:-:S03]  /*5030*/  SEL R8, R8, 0x1, !P2 ;  /* 0x0000000108087807 */ /* 0x000fc60005000000 */
[----:B------:R-:W-:Y:S02]  /*5040*/  @!P2 SEL R9, R11, R6, !P3 ;  /* 0x000000060b09a207 */ /* 0x000fe40005800000 */
[----:B------:R-:W-:-:S03]  /*5050*/  @!P2 SEL R10, R12, R7, !P3 ;  /* 0x000000070c0aa207 */ /* 0x000fc60005800000 */
[----:B------:R-:W-:Y:S02]  /*5060*/  IMAD.MOV.U32 R6, RZ, RZ, R9 ;  /* 0x000000ffff067224 */ /* 0x000fe400078e0009 */
[----:B------:R-:W-:-:S07]  /*5070*/  IMAD.MOV.U32 R7, RZ, RZ, R10 ;  /* 0x000000ffff077224 */ /* 0x000fce00078e000a */
.L_x_737:
[----:B------:R-:W-:Y:S05]  /*5080*/  BSYNC.RECONVERGENT B1 ;  /* 0x0000000000017941 */ /* 0x000fea0003800200 */
.L_x_734:
[----:B------:R-:W0:Y:S01]  /*5090*/  S2R R10, SR_LANEID ;  /* 0x00000000000a7919 */ /* 0x000e220000000000 */
[----:B------:R-:W-:Y:S01]  /*50a0*/  LOP3.LUT R3, R8, 0xff, RZ, 0xc0, !PT ;  /* 0x000000ff08037812 */ /* 0x000fe200078ec0ff */
[----:B------:R-:W-:Y:S01]  /*50b0*/  BSSY.RECONVERGENT B1, `(.L_x_745) ;  /* 0x0000016000017945 */ /* 0x000fe20003800200 */
[----:B------:R-:W1:Y:S01]  /*50c0*/  S2R R9, SR_TID.X ;  /* 0x0000000000097919 */ /* 0x000e620000002100 */
[----:B------:R2:W3:Y:S04]  /*50d0*/  SHFL.DOWN PT, R5, R6, 0x1, 0x1f ;  /* 0x08201f0006057f89 */ /* 0x0004e800000e0000 */
[----:B------:R2:W4:Y:S04]  /*50e0*/  SHFL.DOWN PT, R4, R7, 0x1, 0x1f ;  /* 0x08201f0007047f89 */ /* 0x00052800000e0000 */
[----:B------:R-:W1:Y:S01]  /*50f0*/  SHFL.DOWN PT, R3, R3, 0x1, 0x1f ;  /* 0x08201f0003037f89 */ /* 0x000e6200000e0000 */
[----:B0-----:R-:W-:-:S02]  /*5100*/  ISETP.GT.AND P0, PT, R10, 0x1e, PT ;  /* 0x0000001e0a00780c */ /* 0x001fc40003f04270 */
[----:B------:R-:W-:-:S11]  /*5110*/  ISETP.GT.AND P4, PT, R10, 0x1d, PT ;  /* 0x0000001d0a00780c */ /* 0x000fd60003f84270 */
        /* <DEDUP_REMOVED lines=15> */
.L_x_746:
[----:B------:R-:W-:Y:S05]  /*5210*/  BSYNC.RECONVERGENT B1 ;  /* 0x0000000000017941 */ /* 0x000fea0003800200 */
.L_x_745:
[----:B------:R-:W-:Y:S01]  /*5220*/  LOP3.LUT R3, R8, 0xff, RZ, 0xc0, !PT ;  /* 0x000000ff08037812 */ /* 0x000fe200078ec0ff */
[----:B------:R0:W1:Y:S01]  /*5230*/  SHFL.DOWN PT, R5, R6, 0x2, 0x1f ;  /* 0x08401f0006057f89 */ /* 0x00006200000e0000 */
[----:B------:R-:W-:Y:S01]  /*5240*/  BSSY.RECONVERGENT B1, `(.L_x_747) ;  /* 0x0000016000017945 */ /* 0x000fe20003800200 */
[C---:B------:R-:W-:Y:S02]  /*5250*/  ISETP.GT.AND P5, PT, R10.reuse, 0x1b, PT ;  /* 0x0000001b0a00780c */ /* 0x040fe40003fa4270 */
[----:B------:R0:W2:Y:S01]  /*5260*/  SHFL.DOWN PT, R4, R7, 0x2, 0x1f ;  /* 0x08401f0007047f89 */ /* 0x0000a200000e0000 */
[C---:B------:R-:W-:Y:S02]  /*5270*/  ISETP.GT.AND P3, PT, R10.reuse, 0x17, PT ;  /* 0x000000170a00780c */ /* 0x040fe40003f64270 */
[C---:B------:R-:W-:Y:S01]  /*5280*/  ISETP.GT.AND P2, PT, R10.reuse, 0xf, PT ;  /* 0x0000000f0a00780c */ /* 0x040fe20003f44270 */
[----:B------:R-:W3:Y:S01]  /*5290*/  SHFL.DOWN PT, R3, R3, 0x2, 0x1f ;  /* 0x08401f0003037f89 */ /* 0x000ee200000e0000 */
[----:B------:R-:W-:Y:S01]  /*52a0*/  ISETP.NE.AND P1, PT, R10, RZ, PT ;  /* 0x000000ff0a00720c */ /* 0x000fe20003f25270 */
[----:B------:R-:W-:-:S12]  /*52b0*/  @P4 BRA `(.L_x_748) ;  /* 0x0000000000384947 */ /* 0x000fd80003800000 */
        /* <DEDUP_REMOVED lines=14> */
.L_x_748:
[----:B------:R-:W-:Y:S05]  /*53a0*/  BSYNC.RECONVERGENT B1 ;  /* 0x0000000000017941 */ /* 0x000fea0003800200 */
.L_x_747:
        /* <DEDUP_REMOVED lines=20> */
.L_x_750:
[----:B------:R-:W-:Y:S05]  /*54f0*/  BSYNC.RECONVERGENT B1 ;  /* 0x0000000000017941 */ /* 0x000fea0003800200 */
.L_x_749:
        /* <DEDUP_REMOVED lines=20> */
.L_x_752:
[----:B------:R-:W-:Y:S05]  /*5640*/  BSYNC.RECONVERGENT B1 ;  /* 0x0000000000017941 */ /* 0x000fea0003800200 */
.L_x_751:
        /* <DEDUP_REMOVED lines=20> */
.L_x_754:
[----:B------:R-:W-:Y:S05]  /*5790*/  BSYNC.RECONVERGENT B1 ;  /* 0x0000000000017941 */ /* 0x000fea0003800200 */
.L_x_753:
        /* <DEDUP_REMOVED lines=10> */
.L_x_756:
[----:B------:R-:W-:Y:S05]  /*5840*/  BSYNC.RECONVERGENT B1 ;  /* 0x0000000000017941 */ /* 0x000fea0003800200 */
.L_x_755:
        /* <DEDUP_REMOVED lines=84> */
.L_x_715:
[----:B------:R-:W-:Y:S05]  /*5d90*/  BSYNC.RECONVERGENT B0 ;  /* 0x0000000000007941 */ /* 0x000fea0003800200 */
.L_x_690:
[----:B------:R-:W-:Y:S05]  /*5da0*/  @P1 EXIT ;  /* 0x000000000000194d */ /* 0x000fea0003800000 */
[----:B012---:R-:W0:Y:S02]  /*5db0*/  LDC.64 R2, c[0x0][0x3a8] ;  /* 0x0000ea00ff027b82 */ /* 0x007e240000000a00 */
[----:B0-----:R-:W-:-:S05]  /*5dc0*/  IMAD.WIDE.U32 R2, R0, 0x10, R2 ;  /* 0x0000001000027825 */ /* 0x001fca00078e0002 */
[----:B------:R-:W-:Y:S04]  /*5dd0*/  STG.E.64 desc[UR12][R2.64+0x8], R6 ;  /* 0x0000080602007986 */ /* 0x000fe8000c101b0c */
[----:B------:R-:W-:Y:S01]  /*5de0*/  STG.E.U8 desc[UR12][R2.64], R8 ;  /* 0x0000000802007986 */ /* 0x000fe2000c10110c */
[----:B------:R-:W-:Y:S05]  /*5df0*/  EXIT ;  /* 0x000000000000794d */ /* 0x000fea0003800000 */
.L_x_757:
        /* <DEDUP_REMOVED lines=16> */
.L_x_1560:


//--------------------- .text._ZN3cub18CUB_300001_SM_10006detail6reduce28DeviceReduceSingleTileKernelINS2_10policy_hubIN4cuda3std3__45tupleIJblEEEyN6thrust24THRUST_300001_SM_1000_NS8cuda_cub9__find_if7functorIS9_EEE10Policy1000ENSB_12zip_iteratorINS8_IJNSD_26transform_input_iterator_tIbNSC_6detail35transform_pair_of_input_iterators_tIbNSB_6detail15normal_iteratorINSB_10device_ptrIiEEEESQ_NS7_8equal_toIiEEEENS7_10__not_fn_tINS7_10__identityEEEEENSB_17counting_iteratorIlNSB_11use_defaultESZ_SZ_EEEEEEEPS9_ySF_S9_S9_SV_EEvT0_T1_T2_T3_T4_T6_ --------------------------
	.section	.text._ZN3cub18CUB_300001_SM_10006detail6reduce28DeviceReduceSingleTileKernelINS2_10policy_hubIN4cuda3std3__45tupleIJblEEEyN6thrust24THRUST_300001_SM_1000_NS8cuda_cub9__find_if7functorIS9_EEE10Policy1000ENSB_12zip_iteratorINS8_IJNSD_26transform_input_iterator_tIbNSC_6detail35transform_pair_of_input_iterators_tIbNSB_6detail15normal_iteratorINSB_10device_ptrIiEEEESQ_NS7_8equal_toIiEEEENS7_10__not_fn_tINS7_10__identityEEEEENSB_17counting_iteratorIlNSB_11use_defaultESZ_SZ_EEEEEEEPS9_ySF_S9_S9_SV_EEvT0_T1_T2_T3_T4_T6_,"ax",@progbits
	.align	128
        .global         _ZN3cub18CUB_300001_SM_10006detail6reduce28DeviceReduceSingleTileKernelINS2_10policy_hubIN4cuda3std3__45tupleIJblEEEyN6thrust24THRUST_300001_SM_1000_NS8cuda_cub9__find_if7functorIS9_EEE10Policy1000ENSB_12zip_iteratorINS8_IJNSD_26transform_input_iterator_tIbNSC_6detail35transform_pair_of_input_iterators_tIbNSB_6detail15normal_iteratorINSB_10device_ptrIiEEEESQ_NS7_8equal_toIiEEEENS7_10__not_fn_tINS7_10__identityEEEEENSB_17counting_iteratorIlNSB_11use_defaultESZ_SZ_EEEEEEEPS9_ySF_S9_S9_SV_EEvT0_T1_T2_T3_T4_T6_
        .type           _ZN3cub18CUB_300001_SM_10006detail6reduce28DeviceReduceSingleTileKernelINS2_10policy_hubIN4cuda3std3__45tupleIJblEEEyN6thrust24THRUST_300001_SM_1000_NS8cuda_cub9__find_if7functorIS9_EEE10Policy1000ENSB_12zip_iteratorINS8_IJNSD_26transform_input_iterator_tIbNSC_6detail35transform_pair_of_input_iterators_tIbNSB_6detail15normal_iteratorINSB_10device_ptrIiEEEESQ_NS7_8equal_toIiEEEENS7_10__not_fn_tINS7_10__identityEEEEENSB_17counting_iteratorIlNSB_11use_defaultESZ_SZ_EEEEEEEPS9_ySF_S9_S9_SV_EEvT0_T1_T2_T3_T4_T6_,@function
        .size           _ZN3cub18CUB_300001_SM_10006detail6reduce28DeviceReduceSingleTileKernelINS2_10policy_hubIN4cuda3std3__45tupleIJblEEEyN6thrust24THRUST_300001_SM_1000_NS8cuda_cub9__find_if7functorIS9_EEE10Policy1000ENSB_12zip_iteratorINS8_IJNSD_26transform_input_iterator_tIbNSC_6detail35transform_pair_of_input_iterators_tIbNSB_6detail15normal_iteratorINSB_10device_ptrIiEEEESQ_NS7_8equal_toIiEEEENS7_10__not_fn_tINS7_10__identityEEEEENSB_17counting_iteratorIlNSB_11use_defaultESZ_SZ_EEEEEEEPS9_ySF_S9_S9_SV_EEvT0_T1_T2_T3_T4_T6_,(.L_x_1561 - _ZN3cub18CUB_300001_SM_10006detail6reduce28DeviceReduceSingleTileKernelINS2_10policy_hubIN4cuda3std3__45tupleIJblEEEyN6thrust24THRUST_300001_SM_1000_NS8cuda_cub9__find_if7functorIS9_EEE10Policy1000ENSB_12zip_iteratorINS8_IJNSD_26transform_input_iterator_tIbNSC_6detail35transform_pair_of_input_iterators_tIbNSB_6detail15normal_iteratorINSB_10device_ptrIiEEEESQ_NS7_8equal_toIiEEEENS7_10__not_fn_tINS7_10__identityEEEEENSB_17counting_iteratorIlNSB_11use_defaultESZ_SZ_EEEEEEEPS9_ySF_S9_S9_SV_EEvT0_T1_T2_T3_T4_T6_)
        .other          _ZN3cub18CUB_300001_SM_10006detail6reduce28DeviceReduceSingleTileKernelINS2_10policy_hubIN4cuda3std3__45tupleIJblEEEyN6thrust24THRUST_300001_SM_1000_NS8cuda_cub9__find_if7functorIS9_EEE10Policy1000ENSB_12zip_iteratorINS8_IJNSD_26transform_input_iterator_tIbNSC_6detail35transform_pair_of_input_iterators_tIbNSB_6detail15normal_iteratorINSB_10device_ptrIiEEEESQ_NS7_8equal_toIiEEEENS7_10__not_fn_tINS7_10__identityEEEEENSB_17counting_iteratorIlNSB_11use_defaultESZ_SZ_EEEEEEEPS9_ySF_S9_S9_SV_EEvT0_T1_T2_T3_T4_T6_,@"STO_CUDA_ENTRY STV_DEFAULT"
_ZN3cub18CUB_300001_SM_10006detail6reduce28DeviceReduceSingleTileKernelINS2_10policy_hubIN4cuda3std3__45tupleIJblEEEyN6thrust24THRUST_300001_SM_1000_NS8cuda_cub9__find_if7functorIS9_EEE10Policy1000ENSB_12zip_iteratorINS8_IJNSD_26transform_input_iterator_tIbNSC_6detail35transform_pair_of_input_iterators_tIbNSB_6detail15normal_iteratorINSB_10device_ptrIiEEEESQ_NS7_8equal_toIiEEEENS7_10__not_fn_tINS7_10__identityEEEEENSB_17counting_iteratorIlNSB_11use_defaultESZ_SZ_EEEEEEEPS9_ySF_S9_S9_SV_EEvT0_T1_T2_T3_T4_T6_:
.text._ZN3cub18CUB_300001_SM_10006detail6reduce28DeviceReduceSingleTileKernelINS2_10policy_hubIN4cuda3std3__45tupleIJblEEEyN6thrust24THRUST_300001_SM_1000_NS8cuda_cub9__find_if7functorIS9_EEE10Policy1000ENSB_12zip_iteratorINS8_IJNSD_26transform_input_iterator_tIbNSC_6detail35transform_pair_of_input_iterators_tIbNSB_6detail15normal_iteratorINSB_10device_ptrIiEEEESQ_NS7_8equal_toIiEEEENS7_10__not_fn_tINS7_10__identityEEEEENSB_17counting_iteratorIlNSB_11use_defaultESZ_SZ_EEEEEEEPS9_ySF_S9_S9_SV_EEvT0_T1_T2_T3_T4_T6_:
[----:B------:R-:W-:Y:S01]  /*0000*/  LDC R1, c[0x0][0x37c] ;  /* 0x0000df00ff017b82 */ /* 0x000fe20000000800 */
[----:B------:R-:W0:Y:S07]  /*0010*/  LDCU.64 UR4, c[0x0][0x3b0] ;  /* 0x00007600ff0477ac */ /* 0x000e2e0008000a00 */
[----:B------:R-:W1:Y:S01]  /*0020*/  LDC.U8 R0, c[0x0][0x3c0] ;  /* 0x0000f000ff007b82 */ /* 0x000e620000000000 */
[----:B------:R-:W2:Y:S01]  /*0030*/  LDCU.64 UR8, c[0x0][0x358] ;  /* 0x00006b00ff0877ac */ /* 0x000ea20008000a00 */
[----:B0-----:R-:W-:-:S04]  /*0040*/  UISETP.NE.U32.AND UP0, UPT, UR4, URZ, UPT ;  /* 0x000000ff0400728c */ /* 0x001fc8000bf05070 */
[----:B------:R-:W-:-:S09]  /*0050*/  UISETP.NE.AND.EX UP0, UPT, UR5, URZ, UPT, UP0 ;  /* 0x000000ff0500728c */ /* 0x000fd2000bf05300 */
        /* <DEDUP_REMOVED lines=9> */
.L_x_758:
[----:B------:R-:W-:Y:S01]  /*00f0*/  UISETP.GT.U32.AND UP0, UPT, UR4, 0x3ff, UPT ;  /* 0x000003ff0400788c */ /* 0x000fe2000bf04070 */
[----:B------:R-:W-:Y:S03]  /*0100*/  BSSY.RECONVERGENT B0, `(.L_x_759) ;  /* 0x000058d000007945 */ /* 0x000fe60003800200 */
[----:B------:R-:W-:-:S09]  /*0110*/  UISETP.GT.U32.AND.EX UP0, UPT, UR5, URZ, UPT, UP0 ;  /* 0x000000ff0500728c */ /* 0x000fd2000bf04100 */
[----:B------:R-:W-:Y:S05]  /*0120*/  BRA.U UP0, `(.L_x_760) ;  /* 0x0000003100247547 */ /* 0x000fea000b800000 */
[----:B------:R-:W0:Y:S01]  /*0130*/  S2R R13, SR_TID.X ;  /* 0x00000000000d7919 */ /* 0x000e220000002100 */
[----:B------:R-:W2:Y:S08]  /*0140*/  LDC.64 R2, c[0x0][0x380] ;  /* 0x0000e000ff027b82 */ /* 0x000eb00000000a00 */
[----:B------:R-:W3:Y:S01]  /*0150*/  LDC.64 R4, c[0x0][0x388] ;  /* 0x0000e200ff047b82 */ /* 0x000ee20000000a00 */
[----:B------:R-:W-:Y:S01]  /*0160*/  CS2R R10, SRZ ;  /* 0x00000000000a7805 */ /* 0x000fe2000001ff00 */
[----:B------:R-:W4:Y:S01]  /*0170*/  LDCU.64 UR6, c[0x0][0x3a0] ;  /* 0x00007400ff0677ac */ /* 0x000f220008000a00 */
[----:B0-----:R-:W-:-:S13]  /*0180*/  ISETP.GE.U32.AND P1, PT, R13, UR4, PT ;  /* 0x000000040d007c0c */ /* 0x001fda000bf26070 */
[C---:B--2---:R-:W-:Y:S01]  /*0190*/  @!P1 IMAD.WIDE.U32 R2, R13.reuse, 0x4, R2 ;  /* 0x000000040d029825 */ /* 0x044fe200078e0002 */
[----:B------:R-:W0:Y:S03]  /*01a0*/  @!P1 LDC.64 R6, c[0x0][0x3a0] ;  /* 0x0000e800ff069b82 */ /* 0x000e260000000a00 */
[C---:B---3--:R-:W-:Y:S02]  /*01b0*/  @!P1 IMAD.WIDE.U32 R4, R13.reuse, 0x4, R4 ;  /* 0x000000040d049825 */ /* 0x048fe400078e0004 */
[----:B------:R-:W2:Y:S04]  /*01c0*/  @!P1 LDG.E R2, desc[UR8][R2.64] ;  /* 0x0000000802029981 */ /* 0x000ea8000c1e1900 */
[----:B------:R-:W2:Y:S01]  /*01d0*/  @!P1 LDG.E R5, desc[UR8][R4.64] ;  /* 0x0000000804059981 */ /* 0x000ea2000c1e1900 */
[----:B------:R-:W-:Y:S01]  /*01e0*/  IMAD.MOV.U32 R15, RZ, RZ, R13 ;  /* 0x000000ffff0f7224 */ /* 0x000fe200078e000d */
[----:B------:R-:W-:Y:S01]  /*01f0*/  PRMT R12, RZ, 0x7610, R12 ;  /* 0x00007610ff0c7816 */ /* 0x000fe2000000000c */
[----:B------:R-:W-:Y:S01]  /*0200*/  @!P1 VIADD R15, R13, 0x100 ;  /* 0x000001000d0f9836 */ /* 0x000fe20000000000 */
[----:B------:R-:W-:Y:S04]  /*0210*/  BSSY.RECONVERGENT B1, `(.L_x_761) ;  /* 0x0000121000017945 */ /* 0x000fe80003800200 */
[----:B------:R-:W-:-:S02]  /*0220*/  ISETP.GE.U32.AND P2, PT, R15, UR4, PT ;  /* 0x000000040f007c0c */ /* 0x000fc4000bf46070 */
[----:B0-----:R-:W-:-:S05]  /*0230*/  @!P1 IADD3 R10, P3, PT, R13, R6, RZ ;  /* 0x000000060d0a9210 */ /* 0x001fca0007f7e0ff */
[----:B------:R-:W-:Y:S01]  /*0240*/  @!P1 IMAD.X R11, RZ, RZ, R7, P3 ;  /* 0x000000ffff0b9224 */ /* 0x000fe200018e0607 */
[----:B--2---:R-:W-:-:S04]  /*0250*/  @!P1 ISETP.NE.AND P0, PT, R2, R5, PT ;  /* 0x000000050200920c */ /* 0x004fc80003f05270 */
[----:B------:R-:W-:-:S04]  /*0260*/  @!P1 SEL R2, RZ, 0x1, !P0 ;  /* 0x00000001ff029807 */ /* 0x000fc80004000000 */
[----:B------:R-:W-:Y:S01]  /*0270*/  @!P1 PRMT R12, R2, 0x7610, R12 ;  /* 0x00007610020c9816 */ /* 0x000fe2000000000c */
[----:B----4-:R-:W-:Y:S06]  /*0280*/  @P2 BRA `(.L_x_762) ;  /* 0x0000001000642947 */ /* 0x010fec0003800000 */
[----:B------:R-:W-:Y:S01]  /*0290*/  LOP3.LUT R14, RZ, R15, RZ, 0x33, !PT ;  /* 0x0000000fff0e7212 */ /* 0x000fe200078e33ff */
[----:B------:R-:W-:Y:S04]  /*02a0*/  BSSY.RECONVERGENT B2, `(.L_x_763) ;  /* 0x000008a000027945 */ /* 0x000fe80003800200 */
[----:B------:R-:W-:-:S05]  /*02b0*/  VIADD R14, R14, UR4 ;  /* 0x000000040e0e7c36 */ /* 0x000fca0008000000 */
[C---:B------:R-:W-:Y:S02]  /*02c0*/  ISETP.GE.U32.AND P0, PT, R14.reuse, 0x700, PT ;  /* 0x000007000e00780c */ /* 0x040fe40003f06070 */
[----:B------:R-:W-:-:S04]  /*02d0*/  LEA.HI R16, R14, 0x1, RZ, 0x18 ;  /* 0x000000010e107811 */ /* 0x000fc800078fc0ff */
[----:B------:R-:W-:-:S04]  /*02e0*/  LOP3.LUT R35, R16, 0x7, RZ, 0xc0, !PT ;  /* 0x0000000710237812 */ /* 0x000fc800078ec0ff */
[----:B------:R-:W-:-:S03]  /*02f0*/  ISETP.NE.AND P1, PT, R35, RZ, PT ;  /* 0x000000ff2300720c */ /* 0x000fc60003f25270 */
[----:B------:R-:W-:Y:S10]  /*0300*/  @!P0 BRA `(.L_x_764) ;  /* 0x00000008000c8947 */ /* 0x000ff40003800000 */
[----:B------:R-:W0:Y:S01]  /*0310*/  LDC.64 R2, c[0x0][0x380] ;  /* 0x0000e000ff027b82 */ /* 0x000e220000000a00 */
[----:B------:R-:W-:-:S05]  /*0320*/  LOP3.LUT R18, R16, 0x1fffff8, RZ, 0xc0, !PT ;  /* 0x01fffff810127812 */ /* 0x000fca00078ec0ff */
[----:B------:R-:W-:Y:S02]  /*0330*/  IMAD.MOV R18, RZ, RZ, -R18 ;  /* 0x000000ffff127224 */ /* 0x000fe400078e0a12 */
[----:B------:R-:W2:Y:S05]  /*0340*/  LDC.64 R4, c[0x0][0x388] ;  /* 0x0000e200ff047b82 */ /* 0x000eaa0000000a00 */
.L_x_765:
[----:B0-----:R-:W-:-:S04]  /*0350*/  IMAD.WIDE.U32 R8, R15, 0x4, R2 ;  /* 0x000000040f087825 */ /* 0x001fc800078e0002 */
[C---:B--2---:R-:W-:Y:S01]  /*0360*/  IMAD.WIDE.U32 R6, R15.reuse, 0x4, R4 ;  /* 0x000000040f067825 */ /* 0x044fe200078e0004 */
[----:B------:R-:W2:Y:S04]  /*0370*/  LDG.E R33, desc[UR8][R8.64] ;  /* 0x0000000808217981 */ /* 0x000ea8000c1e1900 */
[----:B------:R-:W2:Y:S04]  /*0380*/  LDG.E R34, desc[UR8][R6.64] ;  /* 0x0000000806227981 */ /* 0x000ea8000c1e1900 */
[----:B------:R-:W3:Y:S04]  /*0390*/  LDG.E R32, desc[UR8][R8.64+0x400] ;  /* 0x0004000808207981 */ /* 0x000ee8000c1e1900 */
[----:B------:R-:W3:Y:S04]  /*03a0*/  LDG.E R31, desc[UR8][R6.64+0x400] ;  /* 0x00040008061f7981 */ /* 0x000ee8000c1e1900 */
[----:B------:R-:W4:Y:S04]  /*03b0*/  LDG.E R28, desc[UR8][R8.64+0x800] ;  /* 0x00080008081c7981 */ /* 0x000f28000c1e1900 */
[----:B------:R-:W4:Y:S04]  /*03c0*/  LDG.E R25, desc[UR8][R6.64+0x800] ;  /* 0x0008000806197981 */ /* 0x000f28000c1e1900 */
[----:B------:R-:W5:Y:S04]  /*03d0*/  LDG.E R26, desc[UR8][R8.64+0xc00] ;  /* 0x000c0008081a7981 */ /* 0x000f68000c1e1900 */
[----:B------:R-:W5:Y:S04]  /*03e0*/  LDG.E R19, desc[UR8][R6.64+0xc00] ;  /* 0x000c000806137981 */ /* 0x000f68000c1e1900 */
[----:B------:R-:W5:Y:S04]  /*03f0*/  LDG.E R20, desc[UR8][R8.64+0x1000] ;  /* 0x0010000808147981 */ /* 0x000f68000c1e1900 */
[----:B------:R-:W5:Y:S04]  /*0400*/  LDG.E R17, desc[UR8][R6.64+0x1000] ;  /* 0x0010000806117981 */ /* 0x000f68000c1e1900 */
[----:B------:R-:W5:Y:S04]  /*0410*/  LDG.E R23, desc[UR8][R8.64+0x1400] ;  /* 0x0014000808177981 */ /* 0x000f68000c1e1900 */
[----:B------:R-:W5:Y:S04]  /*0420*/  LDG.E R24, desc[UR8][R6.64+0x1400] ;  /* 0x0014000806187981 */ /* 0x000f68000c1e1900 */
[----:B------:R-:W5:Y:S04]  /*0430*/  LDG.E R21, desc[UR8][R8.64+0x1800] ;  /* 0x0018000808157981 */ /* 0x000f68000c1e1900 */
[----:B------:R-:W5:Y:S04]  /*0440*/  LDG.E R22, desc[UR8][R6.64+0x1800] ;  /* 0x0018000806167981 */ /* 0x000f68000c1e1900 */
[----:B------:R0:W5:Y:S04]  /*0450*/  LDG.E R27, desc[UR8][R8.64+0x1c00] ;  /* 0x001c0008081b7981 */ /* 0x000168000c1e1900 */
[----:B------:R1:W5:Y:S01]  /*0460*/  LDG.E R30, desc[UR8][R6.64+0x1c00] ;  /* 0x001c0008061e7981 */ /* 0x000362000c1e1900 */
[----:B------:R-:W-:Y:S01]  /*0470*/  PRMT R36, R12, 0x7610, R36 ;  /* 0x000076100c247816 */ /* 0x000fe20000000024 */
[----:B------:R-:W-:Y:S01]  /*0480*/  VIADD R18, R18, 0x8 ;  /* 0x0000000812127836 */ /* 0x000fe20000000000 */
[C---:B------:R-:W-:Y:S01]  /*0490*/  IADD3 R29, P3, PT, R15.reuse, UR6, RZ ;  /* 0x000000060f1d7c10 */ /* 0x040fe2000ff7e0ff */
[----:B------:R-:W-:Y:S01]  /*04a0*/  VIADD R15, R15, 0x800 ;  /* 0x000008000f0f7836 */ /* 0x000fe20000000000 */
[----:B------:R-:W-:-:S03]  /*04b0*/  LOP3.LUT P5, RZ, R36, 0xff, RZ, 0xc0, !PT ;  /* 0x000000ff24ff7812 */ /* 0x000fc600078ac0ff */
[----:B------:R-:W-:Y:S01]  /*04c0*/  IMAD.X R12, RZ, RZ, UR7, P3 ;  /* 0x00000007ff0c7e24 */ /* 0x000fe200098e06ff */
[CC--:B--2---:R-:W-:Y:S02]  /*04d0*/  ISETP.NE.AND P0, PT, R33.reuse, R34.reuse, PT ;  /* 0x000000222100720c */ /* 0x0c4fe40003f05270 */
[----:B------:R-:W-:-:S07]  /*04e0*/  ISETP.NE.AND P2, PT, R33, R34, P5 ;  /* 0x000000222100720c */ /* 0x000fce0002f45270 */
[----:B------:R-:W-:Y:S02]  /*04f0*/  @!P5 SEL R36, RZ, 0x1, !P0 ;  /* 0x00000001ff24d807 */ /* 0x000fe40004000000 */
[----:B------:R-:W-:Y:S02]  /*0500*/  ISETP.LT.U32.AND P0, PT, R29, R10, PT ;  /* 0x0000000a1d00720c */ /* 0x000fe40003f01070 */
[----:B------:R-:W-:Y:S02]  /*0510*/  SEL R33, R36, 0x1, !P2 ;  /* 0x0000000124217807 */ /* 0x000fe40005000000 */
[----:B---3--:R-:W-:Y:S02]  /*0520*/  ISETP.NE.AND P6, PT, R32, R31, PT ;  /* 0x0000001f2000720c */ /* 0x008fe40003fc5270 */
[----:B------:R-:W-:Y:S02]  /*0530*/  LOP3.LUT P3, RZ, R33, 0xff, RZ, 0xc0, !PT ;  /* 0x000000ff21ff7812 */ /* 0x000fe4000786c0ff */
[----:B------:R-:W-:-:S02]  /*0540*/  ISETP.LT.AND.EX P0, PT, R12, R11, PT, P0 ;  /* 0x0000000b0c00720c */ /* 0x000fc40003f01300 */
[----:B------:R-:W-:Y:S02]  /*0550*/  ISETP.NE.AND P4, PT, R32, R31, P3 ;  /* 0x0000001f2000720c */ /* 0x000fe40001f85270 */
[CC--:B0-----:R-:W-:Y:S02]  /*0560*/  SEL R9, R29.reuse, R10.reuse, P0 ;  /* 0x0000000a1d097207 */ /* 0x0c1fe40000000000 */
[CC--:B------:R-:W-:Y:S02]  /*0570*/  SEL R8, R12.reuse, R11.reuse, P0 ;  /* 0x0000000b0c087207 */ /* 0x0c0fe40000000000 */
[----:B------:R-:W-:Y:S02]  /*0580*/  @!P2 SEL R9, R29, R10, !P5 ;  /* 0x0000000a1d09a207 */ /* 0x000fe40006800000 */
[----:B------:R-:W-:Y:S02]  /*0590*/  @!P2 SEL R8, R12, R11, !P5 ;  /* 0x0000000b0c08a207 */ /* 0x000fe40006800000 */
[----:B------:R-:W-:-:S02]  /*05a0*/  @!P3 SEL R33, RZ, 0x1, !P6 ;  /* 0x00000001ff21b807 */ /* 0x000fc40007000000 */
[----:B-1----:R-:W-:Y:S02]  /*05b0*/  IADD3 R6, P0, PT, R29, 0x100, RZ ;  /* 0x000001001d067810 */ /* 0x002fe40007f1e0ff */
[----:B------:R-:W-:Y:S02]  /*05c0*/  SEL R33, R33, 0x1, !P4 ;  /* 0x0000000121217807 */ /* 0x000fe40006000000 */
[----:B----4-:R-:W-:Y:S01]  /*05d0*/  ISETP.NE.AND P6, PT, R28, R25, PT ;  /* 0x000000191c00720c */ /* 0x010fe20003fc5270 */
[----:B------:R-:W-:Y:S01]  /*05e0*/  IMAD.X R7, RZ, RZ, R12, P0 ;  /* 0x000000ffff077224 */ /* 0x000fe200000e060c */
[----:B------:R-:W-:Y:S02]  /*05f0*/  LOP3.LUT P2, RZ, R33, 0xff, RZ, 0xc0, !PT ;  /* 0x000000ff21ff7812 */ /* 0x000fe4000784c0ff */
[----:B------:R-:W-:Y:S02]  /*0600*/  ISETP.LT.U32.AND P0, PT, R6, R9, PT ;  /* 0x000000090600720c */ /* 0x000fe40003f01070 */
[----:B------:R-:W-:-:S02]  /*0610*/  ISETP.NE.AND P5, PT, R28, R25, P2 ;  /* 0x000000191c00720c */ /* 0x000fc400017a5270 */
[----:B------:R-:W-:-:S04]  /*0620*/  ISETP.LT.AND.EX P0, PT, R7, R8, PT, P0 ;  /* 0x000000080700720c */ /* 0x000fc80003f01300 */
[CC--:B------:R-:W-:Y:S02]  /*0630*/  SEL R11, R6.reuse, R9.reuse, P0 ;  /* 0x00000009060b7207 */ /* 0x0c0fe40000000000 */
[-C--:B------:R-:W-:Y:S02]  /*0640*/  SEL R10, R7, R8.reuse, P0 ;  /* 0x00000008070a7207 */ /* 0x080fe40000000000 */
[----:B------:R-:W-:Y:S02]  /*0650*/  @!P2 SEL R33, RZ, 0x1, !P6 ;  /* 0x00000001ff21a807 */ /* 0x000fe40007000000 */
[----:B------:R-:W-:Y:S02]  /*0660*/  @!P4 SEL R11, R6, R9, !P3 ;  /* 0x00000009060bc207 */ /* 0x000fe40005800000 */
[----:B------:R-:W-:Y:S02]  /*0670*/  SEL R33, R33, 0x1, !P5 ;  /* 0x0000000121217807 */ /* 0x000fe40006800000 */
[----:B------:R-:W-:-:S02]  /*0680*/  @!P4 SEL R10, R7, R8, !P3 ;  /* 0x00000008070ac207 */ /* 0x000fc40005800000 */
[----:B------:R-:W-:Y:S02]  /*0690*/  LOP3.LUT P3, RZ, R33, 0xff, RZ, 0xc0, !PT ;  /* 0x000000ff21ff7812 */ /* 0x000fe4000786c0ff */
[----:B------:R-:W-:Y:S02]  /*06a0*/  IADD3 R6, P0, PT, R29, 0x200, RZ ;  /* 0x000002001d067810 */ /* 0x000fe40007f1e0ff */
[CC--:B-----5:R-:W-:Y:S02]  /*06b0*/  ISETP.NE.AND P6, PT, R26.reuse, R19.reuse, PT ;  /* 0x000000131a00720c */ /* 0x0e0fe40003fc5270 */
[----:B------:R-:W-:Y:S01]  /*06c0*/  ISETP.NE.AND P4, PT, R26, R19, P3 ;  /* 0x000000131a00720c */ /* 0x000fe20001f85270 */
[----:B------:R-:W-:Y:S01]  /*06d0*/  IMAD.X R7, RZ, RZ, R12, P0 ;  /* 0x000000ffff077224 */ /* 0x000fe200000e060c */
[----:B------:R-:W-:-:S04]  /*06e0*/  ISETP.LT.U32.AND P0, PT, R6, R11, PT ;  /* 0x0000000b0600720c */ /* 0x000fc80003f01070 */
[-C--:B------:R-:W-:Y:S02]  /*06f0*/  ISETP.LT.AND.EX P0, PT, R7, R10.reuse, PT, P0 ;  /* 0x0000000a0700720c */ /* 0x080fe40003f01300 */
[----:B------:R-:W-:Y:S02]  /*0700*/  @!P3 SEL R33, RZ, 0x1, !P6 ;  /* 0x00000001ff21b807 */ /* 0x000fe40007000000 */
[CC--:B------:R-:W-:Y:S02]  /*0710*/  SEL R9, R6.reuse, R11.reuse, P0 ;  /* 0x0000000b06097207 */ /* 0x0c0fe40000000000 */
[----:B------:R-:W-:Y:S02]  /*0720*/  SEL R33, R33, 0x1, !P4 ;  /* 0x0000000121217807 */ /* 0x000fe40006000000 */
[----:B------:R-:W-:Y:S02]  /*0730*/  @!P5 SEL R9, R6, R11, !P2 ;  /* 0x0000000b0609d207 */ /* 0x000fe40005000000 */
[----:B------:R-:W-:-:S02]  /*0740*/  SEL R8, R7, R10, P0 ;  /* 0x0000000a07087207 */ /* 0x000fc40000000000 */
[----:B------:R-:W-:Y:S02]  /*0750*/  IADD3 R6, P0, PT, R29, 0x300, RZ ;  /* 0x000003001d067810 */ /* 0x000fe40007f1e0ff */
[----:B------:R-:W-:Y:S02]  /*0760*/  @!P5 SEL R8, R7, R10, !P2 ;  /* 0x0000000a0708d207 */ /* 0x000fe40005000000 */
[----:B------:R-:W-:Y:S01]  /*0770*/  LOP3.LUT P2, RZ, R33, 0xff, RZ, 0xc0, !PT ;  /* 0x000000ff21ff7812 */ /* 0x000fe2000784c0ff */
[----:B------:R-:W-:Y:S01]  /*0780*/  IMAD.X R7, RZ, RZ, R12, P0 ;  /* 0x000000ffff077224 */ /* 0x000fe200000e060c */
[----:B------:R-:W-:Y:S02]  /*0790*/  ISETP.LT.U32.AND P0, PT, R6, R9, PT ;  /* 0x000000090600720c */ /* 0x000fe40003f01070 */
[----:B------:R-:W-:Y:S02]  /*07a0*/  ISETP.NE.AND P6, PT, R20, R17, PT ;  /* 0x000000111400720c */ /* 0x000fe40003fc5270 */
[----:B------:R-:W-:-:S02]  /*07b0*/  ISETP.LT.AND.EX P0, PT, R7, R8, PT, P0 ;  /* 0x000000080700720c */ /* 0x000fc40003f01300 */
[----:B------:R-:W-:Y:S02]  /*07c0*/  ISETP.NE.AND P5, PT, R20, R17, P2 ;  /* 0x000000111400720c */ /* 0x000fe400017a5270 */
[CC--:B------:R-:W-:Y:S02]  /*07d0*/  SEL R11, R6.reuse, R9.reuse, P0 ;  /* 0x00000009060b7207 */ /* 0x0c0fe40000000000 */
[----:B------:R-:W-:Y:S02]  /*07e0*/  @!P4 SEL R11, R6, R9, !P3 ;  /* 0x00000009060bc207 */ /* 0x000fe40005800000 */
[----:B------:R-:W-:Y:S02]  /*07f0*/  @!P2 SEL R33, RZ, 0x1, !P6 ;  /* 0x00000001ff21a807 */ /* 0x000fe40007000000 */
[----:B------:R-:W-:Y:S02]  /*0800*/  SEL R10, R7, R8, P0 ;  /* 0x00000008070a7207 */ /* 0x000fe40000000000 */
[----:B------:R-:W-:-:S02]  /*0810*/  IADD3 R6, P0, PT, R29, 0x400, RZ ;  /* 0x000004001d067810 */ /* 0x000fc40007f1e0ff */
[----:B------:R-:W-:Y:S02]  /*0820*/  SEL R33, R33, 0x1, !P5 ;  /* 0x0000000121217807 */ /* 0x000fe40006800000 */
[----:B------:R-:W-:Y:S01]  /*0830*/  @!P4 SEL R10, R7, R8, !P3 ;  /* 0x00000008070ac207 */ /* 0x000fe20005800000 */
[----:B------:R-:W-:Y:S01]  /*0840*/  IMAD.X R7, RZ, RZ, R12, P0 ;  /* 0x000000ffff077224 */ /* 0x000fe200000e060c */
[----:B------:R-:W-:Y:S02]  /*0850*/  ISETP.LT.U32.AND P0, PT, R6, R11, PT ;  /* 0x0000000b0600720c */ /* 0x000fe40003f01070 */
[----:B------:R-:W-:Y:S02]  /*0860*/  LOP3.LUT P3, RZ, R33, 0xff, RZ, 0xc0, !PT ;  /* 0x000000ff21ff7812 */ /* 0x000fe4000786c0ff */
[----:B------:R-:W-:Y:S02]  /*0870*/  ISETP.LT.AND.EX P0, PT, R7, R10, PT, P0 ;  /* 0x0000000a0700720c */ /* 0x000fe40003f01300 */
[----:B------:R-:W-:-:S02]  /*0880*/  ISETP.NE.AND P4, PT, R23, R24, P3 ;  /* 0x000000181700720c */ /* 0x000fc40001f85270 */
[CC--:B------:R-:W-:Y:S02]  /*0890*/  SEL R9, R6.reuse, R11.reuse, P0 ;  /* 0x0000000b06097207 */ /* 0x0c0fe40000000000 */
[----:B------:R-:W-:Y:S02]  /*08a0*/  SEL R8, R7, R10, P0 ;  /* 0x0000000a07087207 */ /* 0x000fe40000000000 */
[----:B------:R-:W-:Y:S02]  /*08b0*/  ISETP.NE.AND P0, PT, R23, R24, PT ;  /* 0x000000181700720c */ /* 0x000fe40003f05270 */
[----:B------:R-:W-:Y:S02]  /*08c0*/  @!P5 SEL R9, R6, R11, !P2 ;  /* 0x0000000b0609d207 */ /* 0x000fe40005000000 */
[----:B------:R-:W-:Y:S02]  /*08d0*/  IADD3 R6, P6, PT, R29, 0x500, RZ ;  /* 0x000005001d067810 */ /* 0x000fe40007fde0ff */
[----:B------:R-:W-:-:S02]  /*08e0*/  @!P3 SEL R33, RZ, 0x1, !P0 ;  /* 0x00000001ff21b807 */ /* 0x000fc40004000000 */
[----:B------:R-:W-:Y:S01]  /*08f0*/  @!P5 SEL R8, R7, R10, !P2 ;  /* 0x0000000a0708d207 */ /* 0x000fe20005000000 */
[----:B------:R-:W-:Y:S01]  /*0900*/  IMAD.X R7, RZ, RZ, R12, P6 ;  /* 0x000000ffff077224 */ /* 0x000fe200030e060c */
[CC--:B------:R-:W-:Y:S02]  /*0910*/  ISETP.LT.U32.AND P0, PT, R6.reuse, R9.reuse, PT ;  /* 0x000000090600720c */ /* 0x0c0fe40003f01070 */
[----:B------:R-:W-:Y:S02]  /*0920*/  SEL R33, R33, 0x1, !P4 ;  /* 0x0000000121217807 */ /* 0x000fe40006000000 */
[----:B------:R-:W-:Y:S02]  /*0930*/  ISETP.LT.AND.EX P0, PT, R7, R8, PT, P0 ;  /* 0x000000080700720c */ /* 0x000fe40003f01300 */
[----:B------:R-:W-:Y:S02]  /*0940*/  LOP3.LUT P2, RZ, R33, 0xff, RZ, 0xc0, !PT ;  /* 0x000000ff21ff7812 */ /* 0x000fe4000784c0ff */
[----:B------:R-:W-:-:S02]  /*0950*/  SEL R11, R6, R9, P0 ;  /* 0x00000009060b7207 */ /* 0x000fc40000000000 */
[-C--:B------:R-:W-:Y:S02]  /*0960*/  SEL R10, R7, R8.reuse, P0 ;  /* 0x00000008070a7207 */ /* 0x080fe40000000000 */
[----:B------:R-:W-:Y:S02]  /*0970*/  @!P4 SEL R11, R6, R9, !P3 ;  /* 0x00000009060bc207 */ /* 0x000fe40005800000 */
[----:B------:R-:W-:Y:S02]  /*0980*/  IADD3 R6, P0, PT, R29, 0x600, RZ ;  /* 0x000006001d067810 */ /* 0x000fe40007f1e0ff */
[----:B------:R-:W-:Y:S02]  /*0990*/  @!P4 SEL R10, R7, R8, !P3 ;  /* 0x00000008070ac207 */ /* 0x000fe40005800000 */
[CC--:B------:R-:W-:Y:S01]  /*09a0*/  ISETP.NE.AND P4, PT, R21.reuse, R22.reuse, P2 ;  /* 0x000000161500720c */ /* 0x0c0fe20001785270 */
[----:B------:R-:W-:Y:S01]  /*09b0*/  IMAD.X R9, RZ, RZ, R12, P0 ;  /* 0x000000ffff097224 */ /* 0x000fe200000e060c */
[----:B------:R-:W-:-:S02]  /*09c0*/  ISETP.NE.AND P3, PT, R21, R22, PT ;  /* 0x000000161500720c */ /* 0x000fc40003f65270 */
[CC--:B------:R-:W-:Y:S02]  /*09d0*/  ISETP.LT.U32.AND P0, PT, R6.reuse, R11.reuse, PT ;  /* 0x0000000b0600720c */ /* 0x0c0fe40003f01070 */
[----:B------:R-:W-:Y:S02]  /*09e0*/  @!P2 SEL R33, RZ, 0x1, !P3 ;  /* 0x00000001ff21a807 */ /* 0x000fe40005800000 */
[----:B------:R-:W-:Y:S02]  /*09f0*/  ISETP.LT.AND.EX P0, PT, R9, R10, PT, P0 ;  /* 0x0000000a0900720c */ /* 0x000fe40003f01300 */
[----:B------:R-:W-:Y:S02]  /*0a00*/  SEL R33, R33, 0x1, !P4 ;  /* 0x0000000121217807 */ /* 0x000fe40006000000 */
[----:B------:R-:W-:Y:S02]  /*0a10*/  IADD3 R29, P5, PT, R29, 0x700, RZ ;  /* 0x000007001d1d7810 */ /* 0x000fe40007fbe0ff */
[----:B------:R-:W-:-:S02]  /*0a20*/  SEL R8, R6, R11, P0 ;  /* 0x0000000b06087207 */ /* 0x000fc40000000000 */
[----:B------:R-:W-:Y:S02]  /*0a30*/  LOP3.LUT P3, RZ, R33, 0xff, RZ, 0xc0, !PT ;  /* 0x000000ff21ff7812 */ /* 0x000fe4000786c0ff */
[----:B------:R-:W-:Y:S01]  /*0a40*/  @!P4 SEL R8, R6, R11, !P2 ;  /* 0x0000000b0608c207 */ /* 0x000fe20005000000 */
[----:B------:R-:W-:Y:S01]  /*0a50*/  IMAD.X R6, RZ, RZ, R12, P5 ;  /* 0x000000ffff067224 */ /* 0x000fe200028e060c */
[CC--:B------:R-:W-:Y:S02]  /*0a60*/  SEL R7, R9.reuse, R10.reuse, P0 ;  /* 0x0000000a09077207 */ /* 0x0c0fe40000000000 */
[----:B------:R-:W-:Y:S02]  /*0a70*/  ISETP.NE.AND P5, PT, R18, RZ, PT ;  /* 0x000000ff1200720c */ /* 0x000fe40003fa5270 */
[----:B------:R-:W-:Y:S02]  /*0a80*/  @!P4 SEL R7, R9, R10, !P2 ;  /* 0x0000000a0907c207 */ /* 0x000fe40005000000 */
[----:B------:R-:W-:-:S02]  /*0a90*/  ISETP.NE.AND P4, PT, R27, R30, P3 ;  /* 0x0000001e1b00720c */ /* 0x000fc40001f85270 */
[----:B------:R-:W-:Y:S02]  /*0aa0*/  ISETP.LT.U32.AND P0, PT, R29, R8, PT ;  /* 0x000000081d00720c */ /* 0x000fe40003f01070 */
[----:B------:R-:W-:Y:S02]  /*0ab0*/  ISETP.NE.AND P2, PT, R27, R30, PT ;  /* 0x0000001e1b00720c */ /* 0x000fe40003f45270 */
[CC--:B------:R-:W-:Y:S02]  /*0ac0*/  ISETP.LT.AND.EX P0, PT, R6.reuse, R7.reuse, PT, P0 ;  /* 0x000000070600720c */ /* 0x0c0fe40003f01300 */
[----:B------:R-:W-:Y:S02]  /*0ad0*/  @!P3 SEL R33, RZ, 0x1, !P2 ;  /* 0x00000001ff21b807 */ /* 0x000fe40005000000 */
[----:B------:R-:W-:Y:S02]  /*0ae0*/  SEL R10, R29, R8, P0 ;  /* 0x000000081d0a7207 */ /* 0x000fe40000000000 */
[----:B------:R-:W-:-:S02]  /*0af0*/  SEL R11, R6, R7, P0 ;  /* 0x00000007060b7207 */ /* 0x000fc40000000000 */
[----:B------:R-:W-:Y:S02]  /*0b00*/  SEL R12, R33, 0x1, !P4 ;  /* 0x00000001210c7807 */ /* 0x000fe40006000000 */
[----:B------:R-:W-:Y:S02]  /*0b10*/  @!P4 SEL R10, R29, R8, !P3 ;  /* 0x000000081d0ac207 */ /* 0x000fe40005800000 */
[----:B------:R-:W-:Y:S01]  /*0b20*/  @!P4 SEL R11, R6, R7, !P3 ;  /* 0x00000007060bc207 */ /* 0x000fe20005800000 */
[----:B------:R-:W-:Y:S06]  /*0b30*/  @P5 BRA `(.L_x_765) ;  /* 0xfffffff800045947 */ /* 0x000fec000383ffff */
.L_x_764:
[----:B------:R-:W-:Y:S05]  /*0b40*/  BSYNC.RECONVERGENT B2 ;  /* 0x0000000000027941 */ /* 0x000fea0003800200 */
.L_x_763:
[----:B------:R-:W-:Y:S05]  /*0b50*/  @!P1 BRA `(.L_x_762) ;  /* 0x0000000800309947 */ /* 0x000fea0003800000 */
[----:B------:R-:W-:Y:S01]  /*0b60*/  ISETP.GE.U32.AND P0, PT, R35, 0x4, PT ;  /* 0x000000042300780c */ /* 0x000fe20003f06070 */
[----:B------:R-:W-:Y:S01]  /*0b70*/  BSSY.RECONVERGENT B2, `(.L_x_766) ;  /* 0x0000048000027945 */ /* 0x000fe20003800200 */
[----:B------:R-:W-:-:S11]  /*0b80*/  LOP3.LUT P1, R16, R16, 0x3, RZ, 0xc0, !PT ;  /* 0x0000000310107812 */ /* 0x000fd6000782c0ff */
[----:B------:R-:W-:Y:S05]  /*0b90*/  @!P0 BRA `(.L_x_767) ;  /* 0x0000000400148947 */ /* 0x000fea0003800000 */
[----:B------:R-:W0:Y:S01]  /*0ba0*/  LDC.64 R4, c[0x0][0x380] ;  /* 0x0000e000ff047b82 */ /* 0x000e220000000a00 */
[----:B------:R-:W2:Y:S07]  /*0bb0*/  LDCU.64 UR10, c[0x0][0x3a0] ;  /* 0x00007400ff0a77ac */ /* 0x000eae0008000a00 */
[----:B------:R-:W3:Y:S01]  /*0bc0*/  LDC.64 R6, c[0x0][0x388] ;  /* 0x0000e200ff067b82 */ /* 0x000ee20000000a00 */
[----:B0-----:R-:W-:-:S05]  /*0bd0*/  IMAD.WIDE.U32 R4, R15, 0x4, R4 ;  /* 0x000000040f047825 */ /* 0x001fca00078e0004 */
[----:B------:R-:W4:Y:S01]  /*0be0*/  LDG.E R3, desc[UR8][R4.64] ;  /* 0x0000000804037981 */ /* 0x000f22000c1e1900 */
[----:B---3--:R-:W-:-:S03]  /*0bf0*/  IMAD.WIDE.U32 R6, R15, 0x4, R6 ;  /* 0x000000040f067825 */ /* 0x008fc600078e0006 */
[----:B------:R-:W3:Y:S04]  /*0c00*/  LDG.E R9, desc[UR8][R4.64+0x400] ;  /* 0x0004000804097981 */ /* 0x000ee8000c1e1900 */
[----:B------:R-:W4:Y:S04]  /*0c10*/  LDG.E R8, desc[UR8][R6.64] ;  /* 0x0000000806087981 */ /* 0x000f28000c1e1900 */
[----:B------:R-:W3:Y:S04]  /*0c20*/  LDG.E R18, desc[UR8][R6.64+0x400] ;  /* 0x0004000806127981 */ /* 0x000ee8000c1e1900 */
[----:B------:R-:W5:Y:S04]  /*0c30*/  LDG.E R17, desc[UR8][R4.64+0x800] ;  /* 0x0008000804117981 */ /* 0x000f68000c1e1900 */
[----:B------:R-:W5:Y:S04]  /*0c40*/  LDG.E R20, desc[UR8][R6.64+0x800] ;  /* 0x0008000806147981 */ /* 0x000f68000c1e1900 */
[----:B------:R-:W5:Y:S04]  /*0c50*/  LDG.E R2, desc[UR8][R4.64+0xc00] ;  /* 0x000c000804027981 */ /* 0x000f68000c1e1900 */
[----:B------:R0:W5:Y:S01]  /*0c60*/  LDG.E R19, desc[UR8][R6.64+0xc00] ;  /* 0x000c000806137981 */ /* 0x000162000c1e1900 */
[----:B------:R-:W-:-:S02]  /*0c70*/  LOP3.LUT P3, RZ, R12, 0xff, RZ, 0xc0, !PT ;  /* 0x000000ff0cff7812 */ /* 0x000fc4000786c0ff */
[----:B--2---:R-:W-:Y:S02]  /*0c80*/  IADD3 R21, P2, PT, R15, UR10, RZ ;  /* 0x0000000a0f157c10 */ /* 0x004fe4000ff5e0ff */
[CC--:B----4-:R-:W-:Y:S02]  /*0c90*/  ISETP.NE.AND P0, PT, R3.reuse, R8.reuse, PT ;  /* 0x000000080300720c */ /* 0x0d0fe40003f05270 */
[----:B------:R-:W-:-:S07]  /*0ca0*/  ISETP.NE.AND P4, PT, R3, R8, P3 ;  /* 0x000000080300720c */ /* 0x000fce0001f85270 */
[----:B------:R-:W-:Y:S01]  /*0cb0*/  @!P3 SEL R12, RZ, 0x1, !P0 ;  /* 0x00000001ff0cb807 */ /* 0x000fe20004000000 */
[----:B------:R-:W-:-:S03]  /*0cc0*/  IMAD.X R8, RZ, RZ, UR11, P2 ;  /* 0x0000000bff087e24 */ /* 0x000fc600090e06ff */
[----:B------:R-:W-:Y:S02]  /*0cd0*/  SEL R12, R12, 0x1, !P4 ;  /* 0x000000010c0c7807 */ /* 0x000fe40006000000 */
[----:B------:R-:W-:Y:S02]  /*0ce0*/  ISETP.LT.U32.AND P0, PT, R21, R10, PT ;  /* 0x0000000a1500720c */ /* 0x000fe40003f01070 */
[----:B------:R-:W-:Y:S02]  /*0cf0*/  LOP3.LUT P2, RZ, R12, 0xff, RZ, 0xc0, !PT ;  /* 0x000000ff0cff7812 */ /* 0x000fe4000784c0ff */
[----:B------:R-:W-:Y:S01]  /*0d00*/  ISETP.LT.AND.EX P0, PT, R8, R11, PT, P0 ;  /* 0x0000000b0800720c */ /* 0x000fe20003f01300 */
[----:B------:R-:W-:-:S03]  /*0d10*/  VIADD R3, R15, 0x100 ;  /* 0x000001000f037836 */ /* 0x000fc60000000000 */
[----:B0-----:R-:W-:Y:S02]  /*0d20*/  SEL R7, R21, R10, P0 ;  /* 0x0000000a15077207 */ /* 0x001fe40000000000 */
[CC--:B------:R-:W-:Y:S02]  /*0d30*/  SEL R6, R8.reuse, R11.reuse, P0 ;  /* 0x0000000b08067207 */ /* 0x0c0fe40000000000 */
[----:B---3--:R-:W-:Y:S02]  /*0d40*/  ISETP.NE.AND P0, PT, R9, R18, PT ;  /* 0x000000120900720c */ /* 0x008fe40003f05270 */
[----:B------:R-:W-:Y:S02]  /*0d50*/  @!P4 SEL R7, R21, R10, !P3 ;  /* 0x0000000a1507c207 */ /* 0x000fe40005800000 */
[----:B------:R-:W-:Y:S02]  /*0d60*/  @!P4 SEL R6, R8, R11, !P3 ;  /* 0x0000000b0806c207 */ /* 0x000fe40005800000 */
[----:B------:R-:W-:-:S02]  /*0d70*/  ISETP.NE.AND P4, PT, R9, R18, P2 ;  /* 0x000000120900720c */ /* 0x000fc40001785270 */
[----:B------:R-:W-:Y:S02]  /*0d80*/  @!P2 SEL R12, RZ, 0x1, !P0 ;  /* 0x00000001ff0ca807 */ /* 0x000fe40004000000 */
[----:B------:R-:W-:Y:S02]  /*0d90*/  IADD3 R4, P5, PT, R3, UR10, RZ ;  /* 0x0000000a03047c10 */ /* 0x000fe4000ffbe0ff */
[----:B------:R-:W-:Y:S02]  /*0da0*/  SEL R12, R12, 0x1, !P4 ;  /* 0x000000010c0c7807 */ /* 0x000fe40006000000 */
[----:B------:R-:W-:Y:S01]  /*0db0*/  ISETP.LT.U32.AND P0, PT, R4, R7, PT ;  /* 0x000000070400720c */ /* 0x000fe20003f01070 */
[----:B------:R-:W-:Y:S01]  /*0dc0*/  IMAD.X R5, RZ, RZ, UR11, P5 ;  /* 0x0000000bff057e24 */ /* 0x000fe2000a8e06ff */
[----:B------:R-:W-:Y:S01]  /*0dd0*/  LOP3.LUT P3, RZ, R12, 0xff, RZ, 0xc0, !PT ;  /* 0x000000ff0cff7812 */ /* 0x000fe2000786c0ff */
[----:B------:R-:W-:-:S03]  /*0de0*/  VIADD R3, R15, 0x200 ;  /* 0x000002000f037836 */ /* 0x000fc60000000000 */
[----:B------:R-:W-:-:S04]  /*0df0*/  ISETP.LT.AND.EX P0, PT, R5, R6, PT, P0 ;  /* 0x000000060500720c */ /* 0x000fc80003f01300 */
[CC--:B------:R-:W-:Y:S02]  /*0e00*/  SEL R9, R4.reuse, R7.reuse, P0 ;  /* 0x0000000704097207 */ /* 0x0c0fe40000000000 */
[CC--:B------:R-:W-:Y:S02]  /*0e10*/  SEL R8, R5.reuse, R6.reuse, P0 ;  /* 0x0000000605087207 */ /* 0x0c0fe40000000000 */
[----:B------:R-:W-:Y:S02]  /*0e20*/  @!P4 SEL R9, R4, R7, !P2 ;  /* 0x000000070409c207 */ /* 0x000fe40005000000 */
[----:B------:R-:W-:Y:S02]  /*0e30*/  @!P4 SEL R8, R5, R6, !P2 ;  /* 0x000000060508c207 */ /* 0x000fe40005000000 */
[----:B------:R-:W-:Y:S02]  /*0e40*/  IADD3 R4, P0, PT, R3, UR10, RZ ;  /* 0x0000000a03047c10 */ /* 0x000fe4000ff1e0ff */
[----:B-----5:R-:W-:-:S02]  /*0e50*/  ISETP.NE.AND P2, PT, R17, R20, PT ;  /* 0x000000141100720c */ /* 0x020fc40003f45270 */
[----:B------:R-:W-:Y:S01]  /*0e60*/  ISETP.NE.AND P4, PT, R17, R20, P3 ;  /* 0x000000141100720c */ /* 0x000fe20001f85270 */
[----:B------:R-:W-:Y:S01]  /*0e70*/  IMAD.X R7, RZ, RZ, UR11, P0 ;  /* 0x0000000bff077e24 */ /* 0x000fe200080e06ff */
[----:B------:R-:W-:Y:S02]  /*0e80*/  @!P3 SEL R12, RZ, 0x1, !P2 ;  /* 0x00000001ff0cb807 */ /* 0x000fe40005000000 */
[----:B------:R-:W-:Y:S01]  /*0e90*/  ISETP.LT.U32.AND P0, PT, R4, R9, PT ;  /* 0x000000090400720c */ /* 0x000fe20003f01070 */
[----:B------:R-:W-:Y:S01]  /*0ea0*/  VIADD R3, R15, 0x300 ;  /* 0x000003000f037836 */ /* 0x000fe20000000000 */
[----:B------:R-:W-:Y:S02]  /*0eb0*/  SEL R12, R12, 0x1, !P4 ;  /* 0x000000010c0c7807 */ /* 0x000fe40006000000 */
[----:B------:R-:W-:Y:S02]  /*0ec0*/  ISETP.LT.AND.EX P0, PT, R7, R8, PT, P0 ;  /* 0x000000080700720c */ /* 0x000fe40003f01300 */
[----:B------:R-:W-:-:S02]  /*0ed0*/  LOP3.LUT P2, RZ, R12, 0xff, RZ, 0xc0, !PT ;  /* 0x000000ff0cff7812 */ /* 0x000fc4000784c0ff */
[----:B------:R-:W-:Y:S02]  /*0ee0*/  IADD3 R3, P5, PT, R3, UR10, RZ ;  /* 0x0000000a03037c10 */ /* 0x000fe4000ffbe0ff */
[CC--:B------:R-:W-:Y:S02]  /*0ef0*/  SEL R6, R4.reuse, R9.reuse, P0 ;  /* 0x0000000904067207 */ /* 0x0c0fe40000000000 */
[CC--:B------:R-:W-:Y:S02]  /*0f00*/  SEL R5, R7.reuse, R8.reuse, P0 ;  /* 0x0000000807057207 */ /* 0x0c0fe40000000000 */
[----:B------:R-:W-:Y:S02]  /*0f10*/  @!P4 SEL R6, R4, R9, !P3 ;  /* 0x000000090406c207 */ /* 0x000fe40005800000 */
[----:B------:R-:W-:Y:S02]  /*0f20*/  @!P4 SEL R5, R7, R8, !P3 ;  /* 0x000000080705c207 */ /* 0x000fe40005800000 */
[----:B------:R-:W-:Y:S01]  /*0f30*/  ISETP.NE.AND P4, PT, R2, R19, P2 ;  /* 0x000000130200720c */ /* 0x000fe20001785270 */
[----:B------:R-:W-:Y:S01]  /*0f40*/  IMAD.X R4, RZ, RZ, UR11, P5 ;  /* 0x0000000bff047e24 */ /* 0x000fe2000a8e06ff */
        /* <DEDUP_REMOVED lines=9> */
[----:B------:R-:W-:-:S07]  /*0fe0*/  @!P4 SEL R11, R4, R5, !P2 ;  /* 0x00000005040bc207 */ /* 0x000fce0005000000 */
.L_x_767:
[----:B------:R-:W-:Y:S05]  /*0ff0*/  BSYNC.RECONVERGENT B2 ;  /* 0x0000000000027941 */ /* 0x000fea0003800200 */
.L_x_766:
[----:B------:R-:W-:Y:S05]  /*1000*/  @!P1 BRA `(.L_x_762) ;  /* 0x0000000400049947 */ /* 0x000fea0003800000 */
[----:B------:R-:W-:Y:S01]  /*1010*/  ISETP.NE.AND P0, PT, R16, 0x1, PT ;  /* 0x000000011000780c */ /* 0x000fe20003f05270 */
[----:B------:R-:W-:Y:S01]  /*1020*/  BSSY.RECONVERGENT B2, `(.L_x_768) ;  /* 0x0000028000027945 */ /* 0x000fe20003800200 */
[----:B------:R-:W-:-:S11]  /*1030*/  LOP3.LUT P1, RZ, R14, 0x100, RZ, 0xc0, !PT ;  /* 0x000001000eff7812 */ /* 0x000fd6000782c0ff */
        /* <DEDUP_REMOVED lines=9> */
[----:B------:R0:W3:Y:S01]  /*10d0*/  LDG.E R17, desc[UR8][R4.64+0x400] ;  /* 0x0004000804117981 */ /* 0x0000e2000c1e1900 */
[----:B------:R-:W-:Y:S02]  /*10e0*/  LOP3.LUT P2, RZ, R12, 0xff, RZ, 0xc0, !PT ;  /* 0x000000ff0cff7812 */ /* 0x000fe4000784c0ff */
[C---:B--2---:R-:W-:Y:S01]  /*10f0*/  IADD3 R7, P4, PT, R15.reuse, UR10, RZ ;  /* 0x0000000a0f077c10 */ /* 0x044fe2000ff9e0ff */
[----:B------:R-:W-:-:S03]  /*1100*/  VIADD R8, R15, 0x100 ;  /* 0x000001000f087836 */ /* 0x000fc60000000000 */
[----:B------:R-:W-:Y:S01]  /*1110*/  ISETP.LT.U32.AND P0, PT, R7, R10, PT ;  /* 0x0000000a0700720c */ /* 0x000fe20003f01070 */
[----:B------:R-:W-:Y:S01]  /*1120*/  VIADD R15, R15, 0x200 ;  /* 0x000002000f0f7836 */ /* 0x000fe20000000000 */
[CC--:B----4-:R-:W-:Y:S02]  /*1130*/  ISETP.NE.AND P5, PT, R6.reuse, R9.reuse, PT ;  /* 0x000000090600720c */ /* 0x0d0fe40003fa5270 */
[----:B------:R-:W-:Y:S01]  /*1140*/  ISETP.NE.AND P3, PT, R6, R9, P2 ;  /* 0x000000090600720c */ /* 0x000fe20001765270 */
[----:B------:R-:W-:Y:S02]  /*1150*/  IMAD.X R6, RZ, RZ, UR11, P4 ;  /* 0x0000000bff067e24 */ /* 0x000fe4000a0e06ff */
[----:B------:R-:W-:-:S04]  /*1160*/  @!P2 SEL R12, RZ, 0x1, !P5 ;  /* 0x00000001ff0ca807 */ /* 0x000fc80006800000 */
[----:B------:R-:W-:Y:S02]  /*1170*/  SEL R12, R12, 0x1, !P3 ;  /* 0x000000010c0c7807 */ /* 0x000fe40005800000 */
[-C--:B------:R-:W-:Y:S02]  /*1180*/  ISETP.LT.AND.EX P0, PT, R6, R11.reuse, PT, P0 ;  /* 0x0000000b0600720c */ /* 0x080fe40003f01300 */
[----:B------:R-:W-:Y:S02]  /*1190*/  LOP3.LUT P4, RZ, R12, 0xff, RZ, 0xc0, !PT ;  /* 0x000000ff0cff7812 */ /* 0x000fe4000788c0ff */
[----:B0-----:R-:W-:Y:S02]  /*11a0*/  IADD3 R5, P5, PT, R8, UR10, RZ ;  /* 0x0000000a08057c10 */ /* 0x001fe4000ffbe0ff */
[----:B------:R-:W-:Y:S02]  /*11b0*/  SEL R2, R7, R10, P0 ;  /* 0x0000000a07027207 */ /* 0x000fe40000000000 */
[----:B------:R-:W-:-:S02]  /*11c0*/  SEL R3, R6, R11, P0 ;  /* 0x0000000b06037207 */ /* 0x000fc40000000000 */
[----:B------:R-:W-:Y:S02]  /*11d0*/  @!P3 SEL R2, R7, R10, !P2 ;  /* 0x0000000a0702b207 */ /* 0x000fe40005000000 */
[----:B------:R-:W-:Y:S02]  /*11e0*/  @!P3 SEL R3, R6, R11, !P2 ;  /* 0x0000000b0603b207 */ /* 0x000fe40005000000 */
[CC--:B---3--:R-:W-:Y:S01]  /*11f0*/  ISETP.NE.AND P3, PT, R14.reuse, R17.reuse, P4 ;  /* 0x000000110e00720c */ /* 0x0c8fe20002765270 */
[----:B------:R-:W-:Y:S01]  /*1200*/  IMAD.X R4, RZ, RZ, UR11, P5 ;  /* 0x0000000bff047e24 */ /* 0x000fe2000a8e06ff */
        /* <DEDUP_REMOVED lines=9> */
.L_x_769:
[----:B------:R-:W-:Y:S05]  /*12a0*/  BSYNC.RECONVERGENT B2 ;  /* 0x0000000000027941 */ /* 0x000fea0003800200 */
.L_x_768:
[----:B------:R-:W-:Y:S05]  /*12b0*/  @P1 BRA `(.L_x_762) ;  /* 0x0000000000581947 */ /* 0x000fea0003800000 */
[----:B------:R-:W0:Y:S01]  /*12c0*/  LDC.64 R2, c[0x0][0x380] ;  /* 0x0000e000ff027b82 */ /* 0x000e220000000a00 */
[----:B------:R-:W2:Y:S07]  /*12d0*/  LDCU.64 UR10, c[0x0][0x3a0] ;  /* 0x00007400ff0a77ac */ /* 0x000eae0008000a00 */
[----:B------:R-:W3:Y:S01]  /*12e0*/  LDC.64 R4, c[0x0][0x388] ;  /* 0x0000e200ff047b82 */ /* 0x000ee20000000a00 */
[----:B0-----:R-:W-:-:S06]  /*12f0*/  IMAD.WIDE.U32 R2, R15, 0x4, R2 ;  /* 0x000000040f027825 */ /* 0x001fcc00078e0002 */
[----:B------:R-:W4:Y:S01]  /*1300*/  LDG.E R2, desc[UR8][R2.64] ;  /* 0x0000000802027981 */ /* 0x000f22000c1e1900 */
[----:B---3--:R-:W-:-:S06]  /*1310*/  IMAD.WIDE.U32 R4, R15, 0x4, R4 ;  /* 0x000000040f047825 */ /* 0x008fcc00078e0004 */
[----:B------:R-:W4:Y:S01]  /*1320*/  LDG.E R5, desc[UR8][R4.64] ;  /* 0x0000000804057981 */ /* 0x000f22000c1e1900 */
[----:B------:R-:W-:Y:S02]  /*1330*/  LOP3.LUT P3, RZ, R12, 0xff, RZ, 0xc0, !PT ;  /* 0x000000ff0cff7812 */ /* 0x000fe4000786c0ff */
[----:B--2---:R-:W-:-:S05]  /*1340*/  IADD3 R7, P0, PT, R15, UR10, RZ ;  /* 0x0000000a0f077c10 */ /* 0x004fca000ff1e0ff */
[----:B------:R-:W-:Y:S01]  /*1350*/  IMAD.X R8, RZ, RZ, UR11, P0 ;  /* 0x0000000bff087e24 */ /* 0x000fe200080e06ff */
[----:B------:R-:W-:-:S04]  /*1360*/  ISETP.LT.U32.AND P0, PT, R7, R10, PT ;  /* 0x0000000a0700720c */ /* 0x000fc80003f01070 */
[----:B------:R-:W-:-:S04]  /*1370*/  ISETP.LT.AND.EX P0, PT, R8, R11, PT, P0 ;  /* 0x0000000b0800720c */ /* 0x000fc80003f01300 */
[----:B------:R-:W-:Y:S02]  /*1380*/  SEL R6, R7, R10, P0 ;  /* 0x0000000a07067207 */ /* 0x000fe40000000000 */
[CC--:B----4-:R-:W-:Y:S02]  /*1390*/  ISETP.NE.AND P2, PT, R2.reuse, R5.reuse, P3 ;  /* 0x000000050200720c */ /* 0x0d0fe40001f45270 */
[----:B------:R-:W-:Y:S02]  /*13a0*/  ISETP.NE.AND P1, PT, R2, R5, PT ;  /* 0x000000050200720c */ /* 0x000fe40003f25270 */
[----:B------:R-:W-:Y:S02]  /*13b0*/  SEL R2, R8, R11, P0 ;  /* 0x0000000b08027207 */ /* 0x000fe40000000000 */
[----:B------:R-:W-:-:S07]  /*13c0*/  @!P3 SEL R12, RZ, 0x1, !P1 ;  /* 0x00000001ff0cb807 */ /* 0x000fce0004800000 */
[----:B------:R-:W-:Y:S02]  /*13d0*/  @!P2 SEL R6, R7, R10, !P3 ;  /* 0x0000000a0706a207 */ /* 0x000fe40005800000 */
[----:B------:R-:W-:Y:S02]  /*13e0*/  @!P2 SEL R2, R8, R11, !P3 ;  /* 0x0000000b0802a207 */ /* 0x000fe40005800000 */
[----:B------:R-:W-:Y:S01]  /*13f0*/  SEL R12, R12, 0x1, !P2 ;  /* 0x000000010c0c7807 */ /* 0x000fe20005000000 */
[----:B------:R-:W-:Y:S02]  /*1400*/  IMAD.MOV.U32 R10, RZ, RZ, R6 ;  /* 0x000000ffff0a7224 */ /* 0x000fe400078e0006 */
[----:B------:R-:W-:-:S07]  /*1410*/  IMAD.MOV.U32 R11, RZ, RZ, R2 ;  /* 0x000000ffff0b7224 */ /* 0x000fce00078e0002 */
.L_x_762:
[----:B------:R-:W-:Y:S05]  /*1420*/  BSYNC.RECONVERGENT B1 ;  /* 0x0000000000017941 */ /* 0x000fea0003800200 */
.L_x_761:
[----:B------:R-:W-:-:S04]  /*1430*/  UISETP.GE.U32.AND UP0, UPT, UR4, 0x100, UPT ;  /* 0x000001000400788c */ /* 0x000fc8000bf06070 */
[----:B------:R-:W-:-:S09]  /*1440*/  UISETP.GE.U32.AND.EX UP0, UPT, UR5, URZ, UPT, UP0 ;  /* 0x000000ff0500728c */ /* 0x000fd2000bf06100 */
[----:B------:R-:W-:Y:S05]  /*1450*/  BRA.U !UP0, `(.L_x_770) ;  /* 0x0000000d083c7547 */ /* 0x000fea000b800000 */
[----:B------:R-:W0:Y:S01]  /*1460*/  S2R R6, SR_LANEID ;  /* 0x0000000000067919 */ /* 0x000e220000000000 */
[----:B------:R-:W-:Y:S01]  /*1470*/  LOP3.LUT R2, R12, 0xff, RZ, 0xc0, !PT ;  /* 0x000000ff0c027812 */ /* 0x000fe200078ec0ff */
[----:B------:R-:W-:Y:S01]  /*1480*/  BSSY.RECONVERGENT B1, `(.L_x_771) ;  /* 0x0000016000017945 */ /* 0x000fe20003800200 */
[----:B------:R2:W3:Y:S04]  /*1490*/  SHFL.DOWN PT, R5, R10, 0x1, 0x1f ;  /* 0x08201f000a057f89 */ /* 0x0004e800000e0000 */
[----:B------:R2:W4:Y:S04]  /*14a0*/  SHFL.DOWN PT, R4, R11, 0x1, 0x1f ;  /* 0x08201f000b047f89 */ /* 0x00052800000e0000 */
[----:B------:R2:W1:Y:S01]  /*14b0*/  SHFL.DOWN PT, R3, R2, 0x1, 0x1f ;  /* 0x08201f0002037f89 */ /* 0x00046200000e0000 */
        /* <DEDUP_REMOVED lines=18> */
.L_x_772:
[----:B------:R-:W-:Y:S05]  /*15e0*/  BSYNC.RECONVERGENT B1 ;  /* 0x0000000000017941 */ /* 0x000fea0003800200 */
.L_x_771:
        /* <DEDUP_REMOVED lines=23> */
.L_x_774:
[----:B------:R-:W-:Y:S05]  /*1760*/  BSYNC.RECONVERGENT B1 ;  /* 0x0000000000017941 */ /* 0x000fea0003800200 */
.L_x_773:
        /* <DEDUP_REMOVED lines=20> */
.L_x_776:
[----:B------:R-:W-:Y:S05]  /*18b0*/  BSYNC.RECONVERGENT B1 ;  /* 0x0000000000017941 */ /* 0x000fea0003800200 */
.L_x_775:
        /* <DEDUP_REMOVED lines=20> */
.L_x_778:
[----:B------:R-:W-:Y:S05]  /*1a00*/  BSYNC.RECONVERGENT B1 ;  /* 0x0000000000017941 */ /* 0x000fea0003800200 */
.L_x_777:
        /* <DEDUP_REMOVED lines=20> */
.L_x_780:
[----:B------:R-:W-:Y:S05]  /*1b50*/  BSYNC.RECONVERGENT B1 ;  /* 0x0000000000017941 */ /* 0x000fea0003800200 */
.L_x_779:
        /* <DEDUP_REMOVED lines=10> */
.L_x_782:
[----:B------:R-:W-:Y:S05]  /*1c00*/  BSYNC.RECONVERGENT B1 ;  /* 0x0000000000017941 */ /* 0x000fea0003800200 */
.L_x_781:
        /* <DEDUP_REMOVED lines=8> */
[----:B--2-4-:R-:W2:Y:S04]  /*1c90*/  LDS.64 R4, [UR6+0x20] ;  /* 0x00002006ff047984 */ /* 0x014ea80008000a00 */
[----:B------:R-:W4:Y:S04]  /*1ca0*/  LDS.U8 R16, [UR6+0x28] ;  /* 0x00002806ff107984 */ /* 0x000f280008000000 */
[----:B------:R-:W1:Y:S04]  /*1cb0*/  LDS.64 R8, [UR6+0x30] ;  /* 0x00003006ff087984 */ /* 0x000e680008000a00 */
[----:B------:R-:W1:Y:S04]  /*1cc0*/  LDS.U8 R17, [UR6+0x38] ;  /* 0x00003806ff117984 */ /* 0x000e680008000000 */
[----:B------:R-:W1:Y:S04]  /*1cd0*/  LDS.64 R6, [UR6+0x40] ;  /* 0x00004006ff067984 */ /* 0x000e680008000a00 */
[----:B------:R-:W1:Y:S04]  /*1ce0*/  LDS.U8 R18, [UR6+0x48] ;  /* 0x00004806ff127984 */ /* 0x000e680008000000 */
[----:B0-----:R-:W0:Y:S01]  /*1cf0*/  LDS.64 R2, [UR6+0x50] ;  /* 0x00005006ff027984 */ /* 0x001e220008000a00 */
[----:B-----5:R-:W-:-:S02]  /*1d00*/  ISETP.NE.AND P2, PT, R14, RZ, PT ;  /* 0x000000ff0e00720c */ /* 0x020fc40003f45270 */
[----:B--2---:R-:W-:Y:S02]  /*1d10*/  ISETP.LT.U32.AND P0, PT, R4, R10, PT ;  /* 0x0000000a0400720c */ /* 0x004fe40003f01070 */
[----:B------:R-:W-:Y:S02]  /*1d20*/  @P4 SEL R14, R12, 0x1, !P2 ;  /* 0x000000010c0e4807 */ /* 0x000fe40005000000 */
[----:B------:R-:W-:Y:S01]  /*1d30*/  ISETP.LT.AND.EX P0, PT, R5, R11, PT, P0 ;  /* 0x0000000b0500720c */ /* 0x000fe20003f01300 */
[----:B------:R-:W-:Y:S01]  /*1d40*/  LDS.U8 R12, [UR6+0x78] ;  /* 0x00007806ff0c7984 */ /* 0x000fe20008000000 */
[----:B------:R-:W-:Y:S02]  /*1d50*/  LOP3.LUT P3, RZ, R14, 0xff, RZ, 0xc0, !PT ;  /* 0x000000ff0eff7812 */ /* 0x000fe4000786c0ff */
[----:B----4-:R-:W-:-:S03]  /*1d60*/  ISETP.NE.AND P5, PT, R16, RZ, PT ;  /* 0x000000ff1000720c */ /* 0x010fc60003fa5270 */
[C---:B-1-3--:R-:W-:Y:S02]  /*1d70*/  @P2 SEL R10, R4.reuse, R10, P0 ;  /* 0x0000000a040a2207 */ /* 0x04afe40000000000 */
[C---:B------:R-:W-:Y:S02]  /*1d80*/  @P2 SEL R11, R5.reuse, R11, P0 ;  /* 0x0000000b050b2207 */ /* 0x040fe40000000000 */
[----:B------:R-:W-:Y:S02]  /*1d90*/  SEL R13, R4, R10, !P4 ;  /* 0x0000000a040d7207 */ /* 0x000fe40006000000 */
[----:B------:R-:W-:Y:S01]  /*1da0*/  SEL R15, R5, R11, !P4 ;  /* 0x0000000b050f7207 */ /* 0x000fe20006000000 */
[----:B------:R-:W1:Y:S01]  /*1db0*/  LDS.U8 R10, [UR6+0x58] ;  /* 0x00005806ff0a7984 */ /* 0x000e620008000000 */
[----:B------:R-:W-:Y:S02]  /*1dc0*/  ISETP.LT.U32.AND P0, PT, R8, R13, PT ;  /* 0x0000000d0800720c */ /* 0x000fe40003f01070 */
[----:B------:R-:W-:Y:S01]  /*1dd0*/  @P3 SEL R16, R14, 0x1, !P5 ;  /* 0x000000010e103807 */ /* 0x000fe20006800000 */
[----:B------:R-:W2:Y:S01]  /*1de0*/  LDS.64 R4, [UR6+0x60] ;  /* 0x00006006ff047984 */ /* 0x000ea20008000a00 */
[----:B------:R-:W-:-:S02]  /*1df0*/  ISETP.LT.AND.EX P0, PT, R9, R15, PT, P0 ;  /* 0x0000000f0900720c */ /* 0x000fc40003f01300 */
[----:B------:R-:W-:Y:S01]  /*1e00*/  LOP3.LUT P2, RZ, R16, 0xff, RZ, 0xc0, !PT ;  /* 0x000000ff10ff7812 */ /* 0x000fe2000784c0ff */
[----:B------:R-:W3:Y:S01]  /*1e10*/  LDS.U8 R14, [UR6+0x68] ;  /* 0x00006806ff0e7984 */ /* 0x000ee20008000000 */
[C---:B------:R-:W-:Y:S02]  /*1e20*/  @P5 SEL R13, R8.reuse, R13, P0 ;  /* 0x0000000d080d5207 */ /* 0x040fe40000000000 */
[----:B------:R-:W-:Y:S02]  /*1e30*/  ISETP.NE.AND P4, PT, R17, RZ, PT ;  /* 0x000000ff1100720c */ /* 0x000fe40003f85270 */
[C---:B------:R-:W-:Y:S02]  /*1e40*/  @P5 SEL R15, R9.reuse, R15, P0 ;  /* 0x0000000f090f5207 */ /* 0x040fe40000000000 */
[----:B------:R-:W-:Y:S02]  /*1e50*/  SEL R11, R8, R13, !P3 ;  /* 0x0000000d080b7207 */ /* 0x000fe40005800000 */
[----:B------:R-:W-:-:S02]  /*1e60*/  SEL R13, R9, R15, !P3 ;  /* 0x0000000f090d7207 */ /* 0x000fc40005800000 */
[----:B------:R-:W-:Y:S01]  /*1e70*/  ISETP.LT.U32.AND P0, PT, R6, R11, PT ;  /* 0x0000000b0600720c */ /* 0x000fe20003f01070 */
[----:B------:R-:W4:Y:S01]  /*1e80*/  LDS.64 R8, [UR6+0x70] ;  /* 0x00007006ff087984 */ /* 0x000f220008000a00 */
[----:B------:R-:W-:Y:S02]  /*1e90*/  @P2 SEL R17, R16, 0x1, !P4 ;  /* 0x0000000110112807 */ /* 0x000fe40006000000 */
[----:B------:R-:W-:Y:S02]  /*1ea0*/  ISETP.LT.AND.EX P0, PT, R7, R13, PT, P0 ;  /* 0x0000000d0700720c */ /* 0x000fe40003f01300 */
[----:B------:R-:W-:Y:S02]  /*1eb0*/  ISETP.NE.AND P3, PT, R18, RZ, PT ;  /* 0x000000ff1200720c */ /* 0x000fe40003f65270 */
[----:B------:R-:W-:Y:S02]  /*1ec0*/  @P4 SEL R11, R6, R11, P0 ;  /* 0x0000000b060b4207 */ /* 0x000fe40000000000 */
[----:B------:R-:W-:-:S02]  /*1ed0*/  LOP3.LUT P5, RZ, R17, 0xff, RZ, 0xc0, !PT ;  /* 0x000000ff11ff7812 */ /* 0x000fc400078ac0ff */
[C---:B------:R-:W-:Y:S02]  /*1ee0*/  @P4 SEL R13, R7.reuse, R13, P0 ;  /* 0x0000000d070d4207 */ /* 0x040fe40000000000 */
[----:B------:R-:W-:Y:S02]  /*1ef0*/  SEL R11, R6, R11, !P2 ;  /* 0x0000000b060b7207 */ /* 0x000fe40005000000 */
[----:B------:R-:W-:Y:S02]  /*1f00*/  SEL R13, R7, R13, !P2 ;  /* 0x0000000d070d7207 */ /* 0x000fe40005000000 */
[----:B0-----:R-:W-:Y:S01]  /*1f10*/  ISETP.LT.U32.AND P0, PT, R2, R11, PT ;  /* 0x0000000b0200720c */ /* 0x001fe20003f01070 */
[----:B------:R-:W0:Y:S01]  /*1f20*/  LDS.64 R6, [UR6+0x80] ;  /* 0x00008006ff067984 */ /* 0x000e220008000a00 */
[----:B-1----:R-:W-:Y:S02]  /*1f30*/  ISETP.NE.AND P2, PT, R10, RZ, PT ;  /* 0x000000ff0a00720c */ /* 0x002fe40003f45270 */
[----:B------:R-:W-:-:S02]  /*1f40*/  ISETP.LT.AND.EX P0, PT, R3, R13, PT, P0 ;  /* 0x0000000d0300720c */ /* 0x000fc40003f01300 */
[----:B------:R-:W-:Y:S02]  /*1f50*/  @P5 SEL R18, R17, 0x1, !P3 ;  /* 0x0000000111125807 */ /* 0x000fe40005800000 */
[C---:B------:R-:W-:Y:S02]  /*1f60*/  @P3 SEL R11, R2.reuse, R11, P0 ;  /* 0x0000000b020b3207 */ /* 0x040fe40000000000 */
[C---:B------:R-:W-:Y:S02]  /*1f70*/  @P3 SEL R13, R3.reuse, R13, P0 ;  /* 0x0000000d030d3207 */ /* 0x040fe40000000000 */
[----:B------:R-:W-:Y:S02]  /*1f80*/  SEL R11, R2, R11, !P5 ;  /* 0x0000000b020b7207 */ /* 0x000fe40006800000 */
[----:B------:R-:W-:Y:S02]  /*1f90*/  LOP3.LUT P4, RZ, R18, 0xff, RZ, 0xc0, !PT ;  /* 0x000000ff12ff7812 */ /* 0x000fe4000788c0ff */
[----:B------:R-:W-:-:S02]  /*1fa0*/  SEL R13, R3, R13, !P5 ;  /* 0x0000000d030d7207 */ /* 0x000fc40006800000 */
[----:B--2---:R-:W-:Y:S02]  /*1fb0*/  ISETP.LT.U32.AND P0, PT, R4, R11, PT ;  /* 0x0000000b0400720c */ /* 0x004fe40003f01070 */
[----:B---3--:R-:W-:Y:S02]  /*1fc0*/  ISETP.NE.AND P3, PT, R14, RZ, PT ;  /* 0x000000ff0e00720c */ /* 0x008fe40003f65270 */
[----:B------:R-:W-:-:S04]  /*1fd0*/  ISETP.LT.AND.EX P0, PT, R5, R13, PT, P0 ;  /* 0x0000000d0500720c */ /* 0x000fc80003f01300 */
[----:B------:R-:W-:Y:S02]  /*1fe0*/  @P2 SEL R11, R4, R11, P0 ;  /* 0x0000000b040b2207 */ /* 0x000fe40000000000 */
[----:B------:R-:W-:Y:S02]  /*1ff0*/  @P4 SEL R10, R18, 0x1, !P2 ;  /* 0x00000001120a4807 */ /* 0x000fe40005000000 */
[C---:B------:R-:W-:Y:S02]  /*2000*/  @P2 SEL R13, R5.reuse, R13, P0 ;  /* 0x0000000d050d2207 */ /* 0x040fe40000000000 */
[----:B------:R-:W-:Y:S02]  /*2010*/  SEL R3, R4, R11, !P4 ;  /* 0x0000000b04037207 */ /* 0x000fe40006000000 */
[----:B------:R-:W-:Y:S02]  /*2020*/  LOP3.LUT P5, RZ, R10, 0xff, RZ, 0xc0, !PT ;  /* 0x000000ff0aff7812 */ /* 0x000fe400078ac0ff */
[----:B------:R-:W-:-:S02]  /*2030*/  SEL R5, R5, R13, !P4 ;  /* 0x0000000d05057207 */ /* 0x000fc40006000000 */
[----:B----4-:R-:W-:Y:S02]  /*2040*/  ISETP.LT.U32.AND P0, PT, R8, R3, PT ;  /* 0x000000030800720c */ /* 0x010fe40003f01070 */
[----:B------:R-:W-:Y:S02]  /*2050*/  ISETP.NE.AND P4, PT, R12, RZ, PT ;  /* 0x000000ff0c00720c */ /* 0x000fe40003f85270 */
[----:B------:R-:W-:-:S04]  /*2060*/  ISETP.LT.AND.EX P0, PT, R9, R5, PT, P0 ;  /* 0x000000050900720c */ /* 0x000fc80003f01300 */
[----:B------:R-:W-:Y:S02]  /*2070*/  @P3 SEL R3, R8, R3, P0 ;  /* 0x0000000308033207 */ /* 0x000fe40000000000 */
[----:B------:R-:W-:Y:S02]  /*2080*/  @P5 SEL R14, R10, 0x1, !P3 ;  /* 0x000000010a0e5807 */ /* 0x000fe40005800000 */
[C---:B------:R-:W-:Y:S02]  /*2090*/  @P3 SEL R5, R9.reuse, R5, P0 ;  /* 0x0000000509053207 */ /* 0x040fe40000000000 */
[----:B------:R-:W-:Y:S02]  /*20a0*/  SEL R3, R8, R3, !P5 ;  /* 0x0000000308037207 */ /* 0x000fe40006800000 */
[----:B------:R-:W-:Y:S02]  /*20b0*/  LOP3.LUT P2, RZ, R14, 0xff, RZ, 0xc0, !PT ;  /* 0x000000ff0eff7812 */ /* 0x000fe4000784c0ff */
[----:B------:R-:W-:-:S02]  /*20c0*/  SEL R9, R9, R5, !P5 ;  /* 0x0000000509097207 */ /* 0x000fc40006800000 */
[----:B0-----:R-:W-:-:S04]  /*20d0*/  ISETP.LT.U32.AND P0, PT, R6, R3, PT ;  /* 0x000000030600720c */ /* 0x001fc80003f01070 */
[----:B------:R-:W-:-:S04]  /*20e0*/  ISETP.LT.AND.EX P0, PT, R7, R9, PT, P0 ;  /* 0x000000090700720c */ /* 0x000fc80003f01300 */
[----:B------:R-:W-:Y:S02]  /*20f0*/  @P4 SEL R3, R6, R3, P0 ;  /* 0x0000000306034207 */ /* 0x000fe40000000000 */
[C---:B------:R-:W-:Y:S02]  /*2100*/  @P4 SEL R9, R7.reuse, R9, P0 ;  /* 0x0000000907094207 */ /* 0x040fe40000000000 */
[----:B------:R-:W-:Y:S02]  /*2110*/  @P2 SEL R12, R14, 0x1, !P4 ;  /* 0x000000010e0c2807 */ /* 0x000fe40006000000 */
[----:B------:R-:W-:Y:S02]  /*2120*/  SEL R10, R6, R3, !P2 ;  /* 0x00000003060a7207 */ /* 0x000fe40005000000 */
[----:B------:R-:W-:Y:S01]  /*2130*/  SEL R11, R7, R9, !P2 ;  /* 0x00000009070b7207 */ /* 0x000fe20005000000 */
[----:B------:R-:W-:Y:S06]  /*2140*/  BRA `(.L_x_783) ;  /* 0x0000003800207947 */ /* 0x000fec0003800000 */
.L_x_770:
[----:B------:R-:W0:Y:S01]  /*2150*/  S2R R9, SR_LANEID ;  /* 0x0000000000097919 */ /* 0x000e220000000000 */
[----:B------:R-:W-:Y:S01]  /*2160*/  LOP3.LUT R2, R13, 0x3e0, RZ, 0xc0, !PT ;  /* 0x000003e00d027812 */ /* 0x000fe200078ec0ff */
[----:B------:R-:W-:Y:S04]  /*2170*/  BSSY.RECONVERGENT B1, `(.L_x_784) ;  /* 0x0000022000017945 */ /* 0x000fe80003800200 */
[----:B------:R-:W-:Y:S01]  /*2180*/  VIADD R3, R2, 0x20 ;  /* 0x0000002002037836 */ /* 0x000fe20000000000 */
[----:B------:R-:W-:-:S04]  /*2190*/  LOP3.LUT R2, RZ, R2, RZ, 0x33, !PT ;  /* 0x00000002ff027212 */ /* 0x000fc800078e33ff */
[----:B------:R-:W-:Y:S01]  /*21a0*/  ISETP.GT.U32.AND P0, PT, R3, UR4, PT ;  /* 0x0000000403007c0c */ /* 0x000fe2000bf04070 */
[----:B------:R-:W-:-:S05]  /*21b0*/  VIADD R2, R2, UR4 ;  /* 0x0000000402027c36 */ /* 0x000fca0008000000 */
[----:B------:R-:W-:-:S05]  /*21c0*/  SEL R2, R2, 0x1f, P0 ;  /* 0x0000001f02027807 */ /* 0x000fca0000000000 */
[----:B------:R2:W3:Y:S01]  /*21d0*/  SHFL.DOWN PT, R4, R11, 0x1, R2 ;  /* 0x082000000b047989 */ /* 0x0004e200000e0002 */
        /* <DEDUP_REMOVED lines=22> */
[----:B--2---:R-:W-:-:S02]  /*2340*/  @!P0 SEL R10, R7, R10, P4 ;  /* 0x0000000a070a8207 */ /* 0x004fc40002000000 */
[C---:B------:R-:W-:Y:S02]  /*2350*/  @!P0 SEL R11, R4.reuse, R11, P4 ;  /* 0x0000000b040b8207 */ /* 0x040fe40002000000 */
[----:B------:R-:W-:Y:S02]  /*2360*/  @P0 PRMT R12, R3, 0x7610, R12 ;  /* 0x00007610030c0816 */ /* 0x000fe4000000000c */
[----:B------:R-:W-:Y:S02]  /*2370*/  @P0 SEL R10, R7, R10, !P6 ;  /* 0x0000000a070a0207 */ /* 0x000fe40007000000 */
[----:B------:R-:W-:-:S07]  /*2380*/  @P0 SEL R11, R4, R11, !P6 ;  /* 0x0000000b040b0207 */ /* 0x000fce0007000000 */
.L_x_785:
[----:B------:R-:W-:Y:S05]  /*2390*/  BSYNC.RECONVERGENT B1 ;  /* 0x0000000000017941 */ /* 0x000fea0003800200 */
.L_x_784:
        /* <DEDUP_REMOVED lines=8> */
[----:B------:R-:W-:Y:S01]  /*2420*/  IMAD.MOV.U32 R7, RZ, RZ, 0x1 ;  /* 0x00000001ff077424 */ /* 0x000fe200078e00ff */
[----:B------:R-:W-:-:S04]  /*2430*/  LOP3.LUT P5, R6, R12, 0xff, RZ, 0xc0, !PT ;  /* 0x000000ff0c067812 */ /* 0x000fc800078ac0ff */
[----:B------:R-:W-:-:S13]  /*2440*/  PLOP3.LUT P0, PT, P5, P0, PT, 0x2f, 0xf2 ;  /* 0x0000000000f2781c */ /* 0x000fda0002f00577 */
[----:B------:R-:W-:Y:S02]  /*2450*/  @!P0 ISETP.LT.U32.AND P5, PT, R5, R10, PT ;  /* 0x0000000a0500820c */ /* 0x000fe40003fa1070 */
[----:B------:R-:W-:Y:S02]  /*2460*/  @P0 ISETP.NE.AND P6, PT, R6, RZ, PT ;  /* 0x000000ff0600020c */ /* 0x000fe40003fc5270 */
[----:B------:R-:W-:Y:S02]  /*2470*/  @!P0 PRMT R12, R7, 0x7610, R12 ;  /* 0x00007610070c8816 */ /* 0x000fe4000000000c */
[----:B----4-:R-:W-:Y:S02]  /*2480*/  @!P0 ISETP.LT.AND.EX P5, PT, R4, R11, PT, P5 ;  /* 0x0000000b0400820c */ /* 0x010fe40003fa1350 */
[----:B------:R-:W-:Y:S02]  /*2490*/  @P0 SEL R3, R3, R12, !P6 ;  /* 0x0000000c03030207 */ /* 0x000fe40007000000 */
[----:B--23--:R-:W-:-:S02]  /*24a0*/  @!P0 SEL R10, R5, R10, P5 ;  /* 0x0000000a050a8207 */ /* 0x00cfc40002800000 */
[C---:B------:R-:W-:Y:S02]  /*24b0*/  @!P0 SEL R11, R4.reuse, R11, P5 ;  /* 0x0000000b040b8207 */ /* 0x040fe40002800000 */
[----:B------:R-:W-:Y:S02]  /*24c0*/  @P0 PRMT R12, R3, 0x7610, R12 ;  /* 0x00007610030c0816 */ /* 0x000fe4000000000c */
[----:B------:R-:W-:Y:S02]  /*24d0*/  @P0 SEL R10, R5, R10, !P6 ;  /* 0x0000000a050a0207 */ /* 0x000fe40007000000 */
[----:B------:R-:W-:-:S07]  /*24e0*/  @P0 SEL R11, R4, R11, !P6 ;  /* 0x0000000b040b0207 */ /* 0x000fce0007000000 */
.L_x_787:
[----:B------:R-:W-:Y:S05]  /*24f0*/  BSYNC.RECONVERGENT B1 ;  /* 0x0000000000017941 */ /* 0x000fea0003800200 */
.L_x_786:
[----:B0-----:R-:W-:Y:S01]  /*2500*/  LOP3.LUT R3, R12, 0xff, RZ, 0xc0, !PT ;  /* 0x000000ff0c037812 */ /* 0x001fe200078ec0ff */
[----:B------:R0:W0:Y:S01]  /*2510*/  SHFL.DOWN PT, R5, R10, 0x4, R2 ;  /* 0x088000000a057989 */ /* 0x00002200000e0002 */
[----:B------:R-:W-:Y:S03]  /*2520*/  BSSY.RECONVERGENT B1, `(.L_x_788) ;  /* 0x0000012000017945 */ /* 0x000fe60003800200 */
[----:B----4-:R4:W0:Y:S04]  /*2530*/  SHFL.DOWN PT, R4, R11, 0x4, R2 ;  /* 0x088000000b047989 */ /* 0x01082800000e0002 */
        /* <DEDUP_REMOVED lines=11> */
[----:B--23--:R-:W-:-:S02]  /*25f0*/  @!P0 SEL R10, R5, R10, P3 ;  /* 0x0000000a050a8207 */ /* 0x00cfc40001800000 */
[C---:B----4-:R-:W-:Y:S02]  /*2600*/  @!P0 SEL R11, R4.reuse, R11, P3 ;  /* 0x0000000b040b8207 */ /* 0x050fe40001800000 */
[----:B------:R-:W-:Y:S02]  /*2610*/  @P0 PRMT R12, R3, 0x7610, R12 ;  /* 0x00007610030c0816 */ /* 0x000fe4000000000c */
[----:B------:R-:W-:Y:S02]  /*2620*/  @P0 SEL R10, R5, R10, !P5 ;  /* 0x0000000a050a0207 */ /* 0x000fe40006800000 */
[----:B------:R-:W-:-:S07]  /*2630*/  @P0 SEL R11, R4, R11, !P5 ;  /* 0x0000000b040b0207 */ /* 0x000fce0006800000 */
.L_x_789:
[----:B------:R-:W-:Y:S05]  /*2640*/  BSYNC.RECONVERGENT B1 ;  /* 0x0000000000017941 */ /* 0x000fea0003800200 */
.L_x_788:
        /* <DEDUP_REMOVED lines=20> */
.L_x_791:
[----:B------:R-:W-:Y:S05]  /*2790*/  BSYNC.RECONVERGENT B1 ;  /* 0x0000000000017941 */ /* 0x000fea0003800200 */
.L_x_790:
        /* <DEDUP_REMOVED lines=8> */
[----:B--234-:R-:W-:-:S04]  /*2820*/  LOP3.LUT P2, R2, R12, 0xff, RZ, 0xc0, !PT ;  /* 0x000000ff0c027812 */ /* 0x01cfc8000784c0ff */
        /* <DEDUP_REMOVED lines=11> */
.L_x_793:
[----:B------:R-:W-:Y:S05]  /*28e0*/  BSYNC.RECONVERGENT B1 ;  /* 0x0000000000017941 */ /* 0x000fea0003800200 */
.L_x_792:
[----:B------:R-:W-:Y:S04]  /*28f0*/  BSSY.RECONVERGENT B1, `(.L_x_794) ;  /* 0x000000a000017945 */ /* 0x000fe80003800200 */
[----:B------:R-:W-:Y:S05]  /*2900*/  @P1 BRA `(.L_x_795) ;  /* 0x0000000000201947 */ /* 0x000fea0003800000 */
[----:B0-----:R-:W0:Y:S01]  /*2910*/  S2R R4, SR_CgaCtaId ;  /* 0x0000000000047919 */ /* 0x001e220000008800 */
[----:B------:R-:W-:Y:S02]  /*2920*/  MOV R3, 0x400 ;  /* 0x0000040000037802 */ /* 0x000fe40000000f00 */
[----:B--234-:R-:W-:-:S04]  /*2930*/  SHF.R.U32.HI R2, RZ, 0x1, R13 ;  /* 0x00000001ff027819 */ /* 0x01cfc8000001160d */
[----:B------:R-:W-:Y:S02]  /*2940*/  LOP3.LUT R2, R2, 0x1f0, RZ, 0xc0, !PT ;  /* 0x000001f002027812 */ /* 0x000fe400078ec0ff */
[----:B0-----:R-:W-:-:S05]  /*2950*/  LEA R3, R4, R3, 0x18 ;  /* 0x0000000304037211 */ /* 0x001fca00078ec0ff */
[----:B------:R-:W-:-:S05]  /*2960*/  IMAD.IADD R3, R2, 0x1, R3 ;  /* 0x0000000102037824 */ /* 0x000fca00078e0203 */
[----:B------:R0:W-:Y:S04]  /*2970*/  STS.64 [R3+0x10], R10 ;  /* 0x0000100a03007388 */ /* 0x0001e80000000a00 */
[----:B------:R0:W-:Y:S02]  /*2980*/  STS.U8 [R3+0x8], R12 ;  /* 0x0000080c03007388 */ /* 0x0001e40000000000 */
.L_x_795:
[----:B------:R-:W-:Y:S05]  /*2990*/  BSYNC.RECONVERGENT B1 ;  /* 0x0000000000017941 */ /* 0x000fea0003800200 */
.L_x_794:
[----:B------:R-:W-:Y:S01]  /*29a0*/  BAR.SYNC.DEFER_BLOCKING 0x0 ;  /* 0x0000000000007b1d */ /* 0x000fe20000010000 */
[----:B------:R-:W-:-:S13]  /*29b0*/  ISETP.NE.AND P1, PT, R13, RZ, PT ;  /* 0x000000ff0d00720c */ /* 0x000fda0003f25270 */
[----:B------:R-:W-:Y:S05]  /*29c0*/  @P1 BRA `(.L_x_783) ;  /* 0x0000003000001947 */ /* 0x000fea0003800000 */
[----:B------:R-:W-:Y:S02]  /*29d0*/  UISETP.GE.U32.AND UP3, UPT, UR4, 0x21, UPT ;  /* 0x000000210400788c */ /* 0x000fe4000bf66070 */
[----:B------:R-:W-:Y:S02]  /*29e0*/  UISETP.GE.U32.AND UP2, UPT, UR4, 0x41, UPT ;  /* 0x000000410400788c */ /* 0x000fe4000bf46070 */
[----:B------:R-:W-:Y:S02]  /*29f0*/  UISETP.GE.U32.AND.EX UP3, UPT, UR5, URZ, UPT, UP3 ;  /* 0x000000ff0500728c */ /* 0x000fe4000bf66130 */
[----:B------:R-:W-:Y:S02]  /*2a00*/  UISETP.GE.U32.AND UP1, UPT, UR4, 0x61, UPT ;  /* 0x000000610400788c */ /* 0x000fe4000bf26070 */
[----:B------:R-:W-:Y:S02]  /*2a10*/  UISETP.GE.U32.AND UP0, UPT, UR4, 0x81, UPT ;  /* 0x000000810400788c */ /* 0x000fe4000bf06070 */
[----:B------:R-:W-:-:S02]  /*2a20*/  UISETP.GE.U32.AND UP6, UPT, UR4, 0xa1, UPT ;  /* 0x000000a10400788c */ /* 0x000fc4000bfc6070 */
[----:B------:R-:W-:Y:S02]  /*2a30*/  UISETP.GE.U32.AND UP4, UPT, UR4, 0xc1, UPT ;  /* 0x000000c10400788c */ /* 0x000fe4000bf86070 */
[----:B------:R-:W-:Y:S02]  /*2a40*/  UISETP.GE.U32.AND UP5, UPT, UR4, 0xe1, UPT ;  /* 0x000000e10400788c */ /* 0x000fe4000bfa6070 */
[----:B------:R-:W-:Y:S02]  /*2a50*/  UISETP.GE.U32.AND.EX UP2, UPT, UR5, URZ, UPT, UP2 ;  /* 0x000000ff0500728c */ /* 0x000fe4000bf46120 */
[----:B------:R-:W-:Y:S02]  /*2a60*/  UISETP.GE.U32.AND.EX UP1, UPT, UR5, URZ, UPT, UP1 ;  /* 0x000000ff0500728c */ /* 0x000fe4000bf26110 */
[----:B------:R-:W-:Y:S02]  /*2a70*/  UISETP.GE.U32.AND.EX UP0, UPT, UR5, URZ, UPT, UP0 ;  /* 0x000000ff0500728c */ /* 0x000fe4000bf06100 */
[----:B------:R-:W-:-:S02]  /*2a80*/  UISETP.GE.U32.AND.EX UP6, UPT, UR5, URZ, UPT, UP6 ;  /* 0x000000ff0500728c */ /* 0x000fc4000bfc6160 */
[----:B------:R-:W-:Y:S02]  /*2a90*/  UISETP.GE.U32.AND.EX UP4, UPT, UR5, URZ, UPT, UP4 ;  /* 0x000000ff0500728c */ /* 0x000fe4000bf86140 */
[----:B------:R-:W-:Y:S01]  /*2aa0*/  UISETP.GE.U32.AND.EX UP5, UPT, UR5, URZ, UPT, UP5 ;  /* 0x000000ff0500728c */ /* 0x000fe2000bfa6150 */
[----:B------:R-:W-:Y:S10]  /*2ab0*/  BRA.U !UP3, `(.L_x_796) ;  /* 0x000000010b3c7547 */ /* 0x000ff4000b800000 */
[----:B------:R-:W5:Y:S01]  /*2ac0*/  S2UR UR7, SR_CgaCtaId ;  /* 0x00000000000779c3 */ /* 0x000f620000008800 */
[----:B------:R-:W-:Y:S01]  /*2ad0*/  UMOV UR6, 0x400 ;  /* 0x0000040000067882 */ /* 0x000fe20000000000 */
[----:B------:R-:W-:Y:S01]  /*2ae0*/  LOP3.LUT P3, RZ, R12, 0xff, RZ, 0xc0, !PT ;  /* 0x000000ff0cff7812 */ /* 0x000fe2000786c0ff */
[----:B-----5:R-:W-:-:S09]  /*2af0*/  ULEA UR6, UR7, UR6, 0x18 ;  /* 0x0000000607067291 */ /* 0x020fd2000f8ec0ff */
[----:B0-----:R-:W0:Y:S04]  /*2b00*/  LDS.U8 R4, [UR6+0x18] ;  /* 0x00001806ff047984 */ /* 0x001e280008000000 */
[----:B--234-:R-:W2:Y:S01]  /*2b10*/  LDS.64 R2, [UR6+0x20] ;  /* 0x00002006ff027984 */ /* 0x01cea20008000a00 */
[----:B0-----:R-:W-:Y:S02]  /*2b20*/  ISETP.NE.AND P2, PT, R4, RZ, PT ;  /* 0x000000ff0400720c */ /* 0x001fe40003f45270 */
[----:B--2---:R-:W-:Y:S02]  /*2b30*/  ISETP.LT.U32.AND P0, PT, R2, R10, PT ;  /* 0x0000000a0200720c */ /* 0x004fe40003f01070 */
[----:B------:R-:W-:Y:S02]  /*2b40*/  @P3 SEL R4, R12, 0x1, !P2 ;  /* 0x000000010c043807 */ /* 0x000fe40005000000 */
[----:B------:R-:W-:-:S02]  /*2b50*/  ISETP.LT.AND.EX P0, PT, R3, R11, PT, P0 ;  /* 0x0000000b0300720c */ /* 0x000fc40003f01300 */
[----:B------:R-:W-:-:S05]  /*2b60*/  PRMT R12, R4, 0x7610, R12 ;  /* 0x00007610040c7816 */ /* 0x000fca000000000c */
[C---:B------:R-:W-:Y:S02]  /*2b70*/  @P2 SEL R10, R2.reuse, R10, P0 ;  /* 0x0000000a020a2207 */ /* 0x040fe40000000000 */
[C---:B------:R-:W-:Y:S02]  /*2b80*/  @P2 SEL R11, R3.reuse, R11, P0 ;  /* 0x0000000b030b2207 */ /* 0x040fe40000000000 */
[----:B------:R-:W-:Y:S02]  /*2b90*/  SEL R10, R2, R10, !P3 ;  /* 0x0000000a020a7207 */ /* 0x000fe40005800000 */
[----:B------:R-:W-:-:S07]  /*2ba0*/  SEL R11, R3, R11, !P3 ;  /* 0x0000000b030b7207 */ /* 0x000fce0005800000 */
.L_x_796:
[----:B------:R-:W-:Y:S05]  /*2bb0*/  BRA.U !UP2, `(.L_x_797) ;  /* 0x000000010a3c7547 */ /* 0x000fea000b800000 */
        /* <DEDUP_REMOVED lines=15> */
.L_x_797:
        /* <DEDUP_REMOVED lines=16> */
.L_x_798:
        /* <DEDUP_REMOVED lines=16> */
.L_x_799:
        /* <DEDUP_REMOVED lines=16> */
.L_x_800:
        /* <DEDUP_REMOVED lines=16> */
.L_x_801:
        /* <DEDUP_REMOVED lines=17> */
.L_x_760:
[----:B------:R-:W0:Y:S01]  /*31c0*/  S2R R6, SR_TID.X ;  /* 0x0000000000067919 */ /* 0x000e220000002100 */
[----:B------:R-:W0:Y:S01]  /*31d0*/  LDC.64 R2, c[0x0][0x380] ;  /* 0x0000e000ff027b82 */ /* 0x000e220000000a00 */
[----:B------:R-:W2:Y:S07]  /*31e0*/  LDCU.64 UR6, c[0x0][0x3a0] ;  /* 0x00007400ff0677ac */ /* 0x000eae0008000a00 */
[----:B------:R-:W3:Y:S01]  /*31f0*/  LDC.64 R4, c[0x0][0x388] ;  /* 0x0000e200ff047b82 */ /* 0x000ee20000000a00 */
[----:B0-----:R-:W-:-:S04]  /*3200*/  IMAD.WIDE.U32 R2, R6, 0x4, R2 ;  /* 0x0000000406027825 */ /* 0x001fc800078e0002 */
[C---:B---3--:R-:W-:Y:S01]  /*3210*/  IMAD.WIDE.U32 R4, R6.reuse, 0x4, R4 ;  /* 0x0000000406047825 */ /* 0x048fe200078e0004 */
[----:B------:R-:W3:Y:S04]  /*3220*/  LDG.E R7, desc[UR8][R2.64] ;  /* 0x0000000802077981 */ /* 0x000ee8000c1e1900 */
[----:B------:R-:W3:Y:S04]  /*3230*/  LDG.E R8, desc[UR8][R4.64] ;  /* 0x0000000804087981 */ /* 0x000ee8000c1e1900 */
[----:B------:R-:W4:Y:S04]  /*3240*/  LDG.E R11, desc[UR8][R2.64+0x800] ;  /* 0x00080008020b7981 */ /* 0x000f28000c1e1900 */
[----:B------:R-:W4:Y:S04]  /*3250*/  LDG.E R12, desc[UR8][R4.64+0x800] ;  /* 0x00080008040c7981 */ /* 0x000f28000c1e1900 */
[----:B------:R-:W5:Y:S04]  /*3260*/  LDG.E R9, desc[UR8][R2.64+0x400] ;  /* 0x0004000802097981 */ /* 0x000f68000c1e1900 */
[----:B------:R-:W5:Y:S04]  /*3270*/  LDG.E R10, desc[UR8][R4.64+0x400] ;  /* 0x00040008040a7981 */ /* 0x000f68000c1e1900 */
[----:B------:R-:W5:Y:S04]  /*3280*/  LDG.E R13, desc[UR8][R2.64+0xc00] ;  /* 0x000c0008020d7981 */ /* 0x000f68000c1e1900 */
[----:B------:R-:W5:Y:S01]  /*3290*/  LDG.E R14, desc[UR8][R4.64+0xc00] ;  /* 0x000c0008040e7981 */ /* 0x000f62000c1e1900 */
[----:B------:R-:W-:Y:S01]  /*32a0*/  VIADD R15, R6, 0x100 ;  /* 0x00000100060f7836 */ /* 0x000fe20000000000 */
[----:B------:R-:W-:-:S04]  /*32b0*/  UIADD3 UR10, UP0, UPT, UR4, -0x400, URZ ;  /* 0xfffffc00040a7890 */ /* 0x000fc8000ff1e0ff */
[----:B------:R-:W-:Y:S02]  /*32c0*/  UIADD3.X UR11, UPT, UPT, UR5, -0x1, URZ, UP0, !UPT ;  /* 0xffffffff050b7890 */ /* 0x000fe400087fe4ff */
[----:B------:R-:W-:-:S04]  /*32d0*/  UISETP.GE.U32.AND UP0, UPT, UR10, 0x400, UPT ;  /* 0x000004000a00788c */ /* 0x000fc8000bf06070 */
[----:B------:R-:W-:Y:S01]  /*32e0*/  UISETP.GE.U32.AND.EX UP0, UPT, UR11, URZ, UPT, UP0 ;  /* 0x000000ff0b00728c */ /* 0x000fe2000bf06100 */
[----:B---3--:R-:W-:Y:S01]  /*32f0*/  ISETP.NE.AND P0, PT, R7, R8, PT ;  /* 0x000000080700720c */ /* 0x008fe20003f05270 */
[----:B------:R-:W-:-:S03]  /*3300*/  VIADD R7, R6, 0x200 ;  /* 0x0000020006077836 */ /* 0x000fc60000000000 */
[----:B------:R-:W-:Y:S02]  /*3310*/  SEL R8, R6, R15, P0 ;  /* 0x0000000f06087207 */ /* 0x000fe40000000000 */
[----:B--2---:R-:W-:Y:S02]  /*3320*/  IADD3 R16, P1, PT, R7, UR6, RZ ;  /* 0x0000000607107c10 */ /* 0x004fe4000ff3e0ff */
[----:B------:R-:W-:Y:S02]  /*3330*/  IADD3 R7, P3, PT, R8, UR6, RZ ;  /* 0x0000000608077c10 */ /* 0x000fe4000ff7e0ff */
[----:B----4-:R-:W-:Y:S01]  /*3340*/  ISETP.NE.AND P2, PT, R11, R12, PT ;  /* 0x0000000c0b00720c */ /* 0x010fe20003f45270 */
[----:B------:R-:W-:Y:S01]  /*3350*/  IMAD.X R15, RZ, RZ, UR7, P1 ;  /* 0x00000007ff0f7e24 */ /* 0x000fe200088e06ff */
[----:B------:R-:W-:Y:S01]  /*3360*/  ISETP.LT.U32.AND P1, PT, R16, R7, PT ;  /* 0x000000071000720c */ /* 0x000fe20003f21070 */
[----:B------:R-:W-:Y:S01]  /*3370*/  IMAD.X R8, RZ, RZ, UR7, P3 ;  /* 0x00000007ff087e24 */ /* 0x000fe200098e06ff */
[----:B-----5:R-:W-:-:S04]  /*3380*/  ISETP.NE.OR P0, PT, R9, R10, P0 ;  /* 0x0000000a0900720c */ /* 0x020fc80000705670 */
[----:B------:R-:W-:Y:S02]  /*3390*/  ISETP.LT.AND.EX P1, PT, R15, R8, PT, P1 ;  /* 0x000000080f00720c */ /* 0x000fe40003f21310 */
[----:B------:R-:W-:-:S03]  /*33a0*/  IADD3 R9, P3, PT, R16, 0x100, RZ ;  /* 0x0000010010097810 */ /* 0x000fc60007f7e0ff */
[----:B------:R-:W-:Y:S02]  /*33b0*/  @P2 SEL R7, R16, R7, P1 ;  /* 0x0000000710072207 */ /* 0x000fe40000800000 */
[----:B------:R-:W-:Y:S02]  /*33c0*/  @P2 SEL R8, R15, R8, P1 ;  /* 0x000000080f082207 */ /* 0x000fe40000800000 */
[----:B------:R-:W-:Y:S02]  /*33d0*/  ISETP.NE.AND P2, PT, R13, R14, PT ;  /* 0x0000000e0d00720c */ /* 0x000fe40003f45270 */
[----:B------:R-:W-:Y:S02]  /*33e0*/  SEL R10, R7, R16, P0 ;  /* 0x00000010070a7207 */ /* 0x000fe40000000000 */
[----:B------:R-:W-:Y:S01]  /*33f0*/  SEL R7, R8, R15, P0 ;  /* 0x0000000f08077207 */ /* 0x000fe20000000000 */
[----:B------:R-:W-:Y:S01]  /*3400*/  IMAD.X R8, RZ, RZ, R15, P3 ;  /* 0x000000ffff087224 */ /* 0x000fe200018e060f */
[----:B------:R-:W-:-:S02]  /*3410*/  ISETP.LT.U32.AND P1, PT, R9, R10, PT ;  /* 0x0000000a0900720c */ /* 0x000fc40003f21070 */
[----:B------:R-:W-:Y:S02]  /*3420*/  ISETP.NE.OR P0, PT, R11, R12, P0 ;  /* 0x0000000c0b00720c */ /* 0x000fe40000705670 */
[CC--:B------:R-:W-:Y:S02]  /*3430*/  ISETP.LT.AND.EX P1, PT, R8.reuse, R7.reuse, PT, P1 ;  /* 0x000000070800720c */ /* 0x0c0fe40003f21310 */
[----:B------:R-:W-:Y:S02]  /*3440*/  ISETP.NE.OR P3, PT, R13, R14, P0 ;  /* 0x0000000e0d00720c */ /* 0x000fe40000765670 */
[----:B------:R-:W-:Y:S02]  /*3450*/  @P2 SEL R7, R8, R7, P1 ;  /* 0x0000000708072207 */ /* 0x000fe40000800000 */
[----:B------:R-:W-:Y:S02]  /*3460*/  @P2 SEL R10, R9, R10, P1 ;  /* 0x0000000a090a2207 */ /* 0x000fe40000800000 */
[----:B------:R-:W-:Y:S01]  /*3470*/  SEL R11, R7, R8, P0 ;  /* 0x00000008070b7207 */ /* 0x000fe20000000000 */
[----:B------:R-:W-:Y:S01]  /*3480*/  IMAD.MOV.U32 R7, RZ, RZ, 0x400 ;  /* 0x00000400ff077424 */ /* 0x000fe200078e00ff */
[----:B------:R-:W-:Y:S01]  /*3490*/  SEL R10, R10, R9, P0 ;  /* 0x000000090a0a7207 */ /* 0x000fe20000000000 */
[----:B------:R-:W-:Y:S01]  /*34a0*/  IMAD.MOV.U32 R8, RZ, RZ, RZ ;  /* 0x000000ffff087224 */ /* 0x000fe200078e00ff */
[----:B------:R-:W-:Y:S01]  /*34b0*/  SEL R12, RZ, 0x1, !P3 ;  /* 0x00000001ff0c7807 */ /* 0x000fe20005800000 */
[----:B------:R-:W-:Y:S06]  /*34c0*/  BRA.U !UP0, `(.L_x_802) ;  /* 0x00000005083c7547 */ /* 0x000fec000b800000 */
[----:B------:R-:W-:Y:S01]  /*34d0*/  IMAD.MOV.U32 R7, RZ, RZ, 0x400 ;  /* 0x00000400ff077424 */ /* 0x000fe200078e00ff */
[----:B------:R-:W0:Y:S01]  /*34e0*/  LDCU.64 UR6, c[0x0][0x3a0] ;  /* 0x00007400ff0677ac */ /* 0x000e220008000a00 */
[----:B------:R-:W-:Y:S01]  /*34f0*/  IMAD.MOV.U32 R8, RZ, RZ, RZ ;  /* 0x000000ffff087224 */ /* 0x000fe200078e00ff */
[----:B------:R-:W2:Y:S01]  /*3500*/  LDCU.64 UR4, c[0x0][0x3b0] ;  /* 0x00007600ff0477ac */ /* 0x000ea20008000a00 */
[----:B------:R-:W-:-:S05]  /*3510*/  NOP ;  /* 0x0000000000007918 */ /* 0x000fca0000000000 */
.L_x_804:
[C---:B------:R-:W-:Y:S01]  /*3520*/  IMAD.SHL.U32 R17, R7.reuse, 0x4, RZ ;  /* 0x0000000407117824 */ /* 0x040fe200078e00ff */
[----:B------:R-:W-:-:S04]  /*3530*/  SHF.L.U64.HI R9, R7, 0x2, R8 ;  /* 0x0000000207097819 */ /* 0x000fc80000010208 */
[-C--:B------:R-:W-:Y:S02]  /*3540*/  IADD3 R14, P0, PT, R2, R17.reuse, RZ ;  /* 0x00000011020e7210 */ /* 0x080fe40007f1e0ff */
[----:B------:R-:W-:-:S03]  /*3550*/  IADD3 R16, P1, PT, R4, R17, RZ ;  /* 0x0000001104107210 */ /* 0x000fc60007f3e0ff */
[--C-:B------:R-:W-:Y:S02]  /*3560*/  IMAD.X R15, R3, 0x1, R9.reuse, P0 ;  /* 0x00000001030f7824 */ /* 0x100fe400000e0609 */
[----:B------:R-:W-:-:S03]  /*3570*/  IMAD.X R17, R5, 0x1, R9, P1 ;  /* 0x0000000105117824 */ /* 0x000fc600008e0609 */
[----:B------:R-:W3:Y:S04]  /*3580*/  LDG.E R13, desc[UR8][R14.64] ;  /* 0x000000080e0d7981 */ /* 0x000ee8000c1e1900 */
[----:B------:R-:W3:Y:S04]  /*3590*/  LDG.E R18, desc[UR8][R16.64] ;  /* 0x0000000810127981 */ /* 0x000ee8000c1e1900 */
[----:B------:R-:W4:Y:S04]  /*35a0*/  LDG.E R19, desc[UR8][R14.64+0x400] ;  /* 0x000400080e137981 */ /* 0x000f28000c1e1900 */
[----:B------:R-:W4:Y:S04]  /*35b0*/  LDG.E R20, desc[UR8][R16.64+0x400] ;  /* 0x0004000810147981 */ /* 0x000f28000c1e1900 */
[----:B------:R-:W5:Y:S04]  /*35c0*/  LDG.E R21, desc[UR8][R14.64+0x800] ;  /* 0x000800080e157981 */ /* 0x000f68000c1e1900 */
[----:B------:R-:W5:Y:S04]  /*35d0*/  LDG.E R22, desc[UR8][R16.64+0x800] ;  /* 0x0008000810167981 */ /* 0x000f68000c1e1900 */
[----:B------:R1:W2:Y:S04]  /*35e0*/  LDG.E R9, desc[UR8][R14.64+0xc00] ;  /* 0x000c00080e097981 */ /* 0x0002a8000c1e1900 */
[----:B------:R4:W2:Y:S01]  /*35f0*/  LDG.E R24, desc[UR8][R16.64+0xc00] ;  /* 0x000c000810187981 */ /* 0x0008a2000c1e1900 */
[----:B------:R-:W-:Y:S01]  /*3600*/  LOP3.LUT P3, RZ, R12, 0xff, RZ, 0xc0, !PT ;  /* 0x000000ff0cff7812 */ /* 0x000fe2000786c0ff */
[----:B------:R-:W-:Y:S01]  /*3610*/  IMAD.MOV.U32 R26, RZ, RZ, R11 ;  /* 0x000000ffff1a7224 */ /* 0x000fe200078e000b */
[----:B---3--:R-:W-:Y:S01]  /*3620*/  ISETP.NE.AND P2, PT, R13, R18, PT ;  /* 0x000000120d00720c */ /* 0x008fe20003f45270 */
[----:B------:R-:W-:Y:S01]  /*3630*/  IMAD.MOV.U32 R13, RZ, RZ, R10 ;  /* 0x000000ffff0d7224 */ /* 0x000fe200078e000a */
[----:B0-----:R-:W-:-:S02]  /*3640*/  IADD3 R18, P1, P4, R7, UR6, R6 ;  /* 0x0000000607127c10 */ /* 0x001fc4000fc3e006 */
[----:B------:R-:W-:Y:S02]  /*3650*/  SEL R10, RZ, 0x1, !P2 ;  /* 0x00000001ff0a7807 */ /* 0x000fe40005000000 */
[----:B------:R-:W-:Y:S02]  /*3660*/  ISETP.LT.U32.AND P0, PT, R18, R13, PT ;  /* 0x0000000d1200720c */ /* 0x000fe40003f01070 */
[----:B------:R-:W-:-:S03]  /*3670*/  IADD3.X R23, PT, PT, R8, UR7, RZ, P1, P4 ;  /* 0x0000000708177c10 */ /* 0x000fc60008fe84ff */
[----:B------:R-:W-:Y:S02]  /*3680*/  @P3 SEL R10, R12, 0x1, !P2 ;  /* 0x000000010c0a3807 */ /* 0x000fe40005000000 */
[----:B------:R-:W-:Y:S02]  /*3690*/  ISETP.LT.AND.EX P0, PT, R23, R26, PT, P0 ;  /* 0x0000001a1700720c */ /* 0x000fe40003f01300 */
[C---:B-1----:R-:W-:Y:S02]  /*36a0*/  IADD3 R14, P5, PT, R18.reuse, 0x100, RZ ;  /* 0x00000100120e7810 */ /* 0x042fe40007fbe0ff */
[----:B------:R-:W-:Y:S02]  /*36b0*/  @P2 SEL R13, R18, R13, P0 ;  /* 0x0000000d120d2207 */ /* 0x000fe40000000000 */
[----:B----4-:R-:W-:Y:S01]  /*36c0*/  ISETP.NE.AND P4, PT, R19, R20, PT ;  /* 0x000000141300720c */ /* 0x010fe20003f85270 */
[----:B------:R-:W-:Y:S01]  /*36d0*/  IMAD.X R15, RZ, RZ, R23, P5 ;  /* 0x000000ffff0f7224 */ /* 0x000fe200028e0617 */
[----:B------:R-:W-:-:S02]  /*36e0*/  @P2 SEL R26, R23, R26, P0 ;  /* 0x0000001a171a2207 */ /* 0x000fc40000000000 */
[----:B------:R-:W-:Y:S02]  /*36f0*/  SEL R11, R18, R13, !P3 ;  /* 0x0000000d120b7207 */ /* 0x000fe40005800000 */
[----:B------:R-:W-:Y:S02]  /*3700*/  LOP3.LUT P1, RZ, R10, 0xff, RZ, 0xc0, !PT ;  /* 0x000000ff0aff7812 */ /* 0x000fe4000782c0ff */
[----:B------:R-:W-:Y:S02]  /*3710*/  SEL R12, R23, R26, !P3 ;  /* 0x0000001a170c7207 */ /* 0x000fe40005800000 */
[----:B------:R-:W-:Y:S02]  /*3720*/  ISETP.LT.U32.AND P0, PT, R14, R11, PT ;  /* 0x0000000b0e00720c */ /* 0x000fe40003f01070 */
[----:B------:R-:W-:Y:S02]  /*3730*/  SEL R16, RZ, 0x1, !P4 ;  /* 0x00000001ff107807 */ /* 0x000fe40006000000 */
[----:B------:R-:W-:-:S02]  /*3740*/  ISETP.LT.AND.EX P0, PT, R15, R12, PT, P0 ;  /* 0x0000000c0f00720c */ /* 0x000fc40003f01300 */
[----:B-----5:R-:W-:Y:S02]  /*3750*/  ISETP.NE.AND P2, PT, R21, R22, PT ;  /* 0x000000161500720c */ /* 0x020fe40003f45270 */
[----:B------:R-:W-:Y:S02]  /*3760*/  @P4 SEL R11, R14, R11, P0 ;  /* 0x0000000b0e0b4207 */ /* 0x000fe40000000000 */
[----:B------:R-:W-:Y:S02]  /*3770*/  @P4 SEL R12, R15, R12, P0 ;  /* 0x0000000c0f0c4207 */ /* 0x000fe40000000000 */
[----:B------:R-:W-:Y:S02]  /*3780*/  IADD3 R13, P0, PT, R18, 0x200, RZ ;  /* 0x00000200120d7810 */ /* 0x000fe40007f1e0ff */
[----:B------:R-:W-:Y:S02]  /*3790*/  @P1 SEL R16, R10, 0x1, !P4 ;  /* 0x000000010a101807 */ /* 0x000fe40006000000 */
[----:B------:R-:W-:-:S02]  /*37a0*/  SEL R10, R14, R11, !P1 ;  /* 0x0000000b0e0a7207 */ /* 0x000fc40004800000 */
[----:B------:R-:W-:Y:S01]  /*37b0*/  SEL R11, R15, R12, !P1 ;  /* 0x0000000c0f0b7207 */ /* 0x000fe20004800000 */
[----:B------:R-:W-:Y:S01]  /*37c0*/  IMAD.X R12, RZ, RZ, R23, P0 ;  /* 0x000000ffff0c7224 */ /* 0x000fe200000e0617 */
[----:B------:R-:W-:Y:S02]  /*37d0*/  ISETP.LT.U32.AND P0, PT, R13, R10, PT ;  /* 0x0000000a0d00720c */ /* 0x000fe40003f01070 */
[----:B------:R-:W-:Y:S02]  /*37e0*/  LOP3.LUT P1, RZ, R16, 0xff, RZ, 0xc0, !PT ;  /* 0x000000ff10ff7812 */ /* 0x000fe4000782c0ff */
[CC--:B------:R-:W-:Y:S02]  /*37f0*/  ISETP.LT.AND.EX P0, PT, R12.reuse, R11.reuse, PT, P0 ;  /* 0x0000000b0c00720c */ /* 0x0c0fe40003f01300 */
[----:B--2---:R-:W-:Y:S02]  /*3800*/  ISETP.NE.AND P3, PT, R9, R24, PT ;  /* 0x000000180900720c */ /* 0x004fe40003f65270 */
[----:B------:R-:W-:-:S02]  /*3810*/  @P2 SEL R11, R12, R11, P0 ;  /* 0x0000000b0c0b2207 */ /* 0x000fc40000000000 */
[----:B------:R-:W-:Y:S02]  /*3820*/  @P2 SEL R10, R13, R10, P0 ;  /* 0x0000000a0d0a2207 */ /* 0x000fe40000000000 */
[----:B------:R-:W-:Y:S02]  /*3830*/  IADD3 R9, P0, PT, R18, 0x300, RZ ;  /* 0x0000030012097810 */ /* 0x000fe40007f1e0ff */
[----:B------:R-:W-:Y:S02]  /*3840*/  SEL R11, R12, R11, !P1 ;  /* 0x0000000b0c0b7207 */ /* 0x000fe40004800000 */
[----:B------:R-:W-:Y:S01]  /*3850*/  IADD3 R12, P4, PT, -R7, UR4, RZ ;  /* 0x00000004070c7c10 */ /* 0x000fe2000ff9e1ff */
[----:B------:R-:W-:Y:S01]  /*3860*/  IMAD.X R14, RZ, RZ, R23, P0 ;  /* 0x000000ffff0e7224 */ /* 0x000fe200000e0617 */
[----:B------:R-:W-:Y:S02]  /*3870*/  SEL R10, R13, R10, !P1 ;  /* 0x0000000a0d0a7207 */ /* 0x000fe40004800000 */
[----:B------:R-:W-:-:S02]  /*3880*/  ISETP.GE.U32.AND P0, PT, R12, 0x400, PT ;  /* 0x000004000c00780c */ /* 0x000fc40003f06070 */
[----:B------:R-:W-:Y:S02]  /*3890*/  IADD3.X R13, PT, PT, ~R8, UR5, RZ, P4, !PT ;  /* 0x00000005080d7c10 */ /* 0x000fe4000a7fe5ff */
[----:B------:R-:W-:Y:S02]  /*38a0*/  SEL R15, RZ, 0x1, !P2 ;  /* 0x00000001ff0f7807 */ /* 0x000fe40005000000 */
[----:B------:R-:W-:Y:S02]  /*38b0*/  @P1 SEL R15, R16, 0x1, !P2 ;  /* 0x00000001100f1807 */ /* 0x000fe40005000000 */
[----:B------:R-:W-:Y:S02]  /*38c0*/  ISETP.GE.U32.AND.EX P0, PT, R13, RZ, PT, P0 ;  /* 0x000000ff0d00720c */ /* 0x000fe40003f06100 */
[----:B------:R-:W-:Y:S02]  /*38d0*/  LOP3.LUT P2, RZ, R15, 0xff, RZ, 0xc0, !PT ;  /* 0x000000ff0fff7812 */ /* 0x000fe4000784c0ff */
[----:B------:R-:W-:-:S02]  /*38e0*/  ISETP.LT.U32.AND P1, PT, R9, R10, PT ;  /* 0x0000000a0900720c */ /* 0x000fc40003f21070 */
        /* <DEDUP_REMOVED lines=8> */
[----:B------:R-:W-:-:S05]  /*3970*/  IADD3 R7, P0, PT, R7, 0x400, RZ ;  /* 0x0000040007077810 */ /* 0x000fca0007f1e0ff */
[----:B------:R-:W-:Y:S01]  /*3980*/  IMAD.X R8, RZ, RZ, R8, P0 ;  /* 0x000000ffff087224 */ /* 0x000fe200000e0608 */
[----:B------:R-:W-:-:S04]  /*3990*/  ISETP.GT.U32.AND P0, PT, R7, UR10, PT ;  /* 0x0000000a07007c0c */ /* 0x000fc8000bf04070 */
[----:B------:R-:W-:-:S13]  /*39a0*/  ISETP.GT.U32.AND.EX P0, PT, R8, UR11, PT, P0 ;  /* 0x0000000b08007c0c */ /* 0x000fda000bf04100 */
[----:B------:R-:W-:Y:S05]  /*39b0*/  @!P0 BRA `(.L_x_804) ;  /* 0xfffffff800d88947 */ /* 0x000fea000383ffff */
.L_x_802:
[C---:B------:R-:W-:Y:S01]  /*39c0*/  IADD3 R3, PT, PT, -R7.reuse, UR4, RZ ;  /* 0x0000000407037c10 */ /* 0x040fe2000fffe1ff */
[----:B------:R-:W0:Y:S01]  /*39d0*/  LDCU.128 UR12, c[0x0][0x380] ;  /* 0x00007000ff0c77ac */ /* 0x000e220008000c00 */
[----:B------:R-:W-:Y:S01]  /*39e0*/  ISETP.GE.U32.AND P1, PT, R7, UR4, PT ;  /* 0x0000000407007c0c */ /* 0x000fe2000bf26070 */
[----:B------:R-:W-:Y:S01]  /*39f0*/  BSSY.RECONVERGENT B1, `(.L_x_803) ;  /* 0x000012f000017945 */ /* 0x000fe20003800200 */
[----:B------:R-:W-:-:S04]  /*3a00*/  ISETP.GE.AND P0, PT, R6, R3, PT ;  /* 0x000000030600720c */ /* 0x000fc80003f06270 */
[----:B------:R-:W-:-:S13]  /*3a10*/  ISETP.GE.U32.OR.EX P0, PT, R8, UR5, P0, P1 ;  /* 0x0000000508007c0c */ /* 0x000fda0008706510 */
[----:B0-----:R-:W-:Y:S05]  /*3a20*/  @P0 BRA `(.L_x_805) ;  /* 0x0000001000ac0947 */ /* 0x001fea0003800000 */
[----:B------:R-:W-:Y:S01]  /*3a30*/  LOP3.LUT R2, RZ, R6, RZ, 0x33, !PT ;  /* 0x00000006ff027212 */ /* 0x000fe200078e33ff */
[----:B------:R-:W-:Y:S01]  /*3a40*/  BSSY.RECONVERGENT B2, `(.L_x_806) ;  /* 0x0000090000027945 */ /* 0x000fe20003800200 */
[----:B------:R-:W-:Y:S02]  /*3a50*/  IMAD.MOV.U32 R14, RZ, RZ, R6 ;  /* 0x000000ffff0e7224 */ /* 0x000fe400078e0006 */
[----:B------:R-:W-:-:S04]  /*3a60*/  IADD3 R9, PT, PT, -R7, UR4, R2 ;  /* 0x0000000407097c10 */ /* 0x000fc8000fffe102 */
[C---:B------:R-:W-:Y:S02]  /*3a70*/  ISETP.GE.U32.AND P0, PT, R9.reuse, 0x700, PT ;  /* 0x000007000900780c */ /* 0x040fe40003f06070 */
[----:B------:R-:W-:-:S04]  /*3a80*/  LEA.HI R13, R9, 0x1, RZ, 0x18 ;  /* 0x00000001090d7811 */ /* 0x000fc800078fc0ff */
[----:B------:R-:W-:-:S04]  /*3a90*/  LOP3.LUT R34, R13, 0x7, RZ, 0xc0, !PT ;  /* 0x000000070d227812 */ /* 0x000fc800078ec0ff */
[----:B------:R-:W-:-:S03]  /*3aa0*/  ISETP.NE.AND P1, PT, R34, RZ, PT ;  /* 0x000000ff2200720c */ /* 0x000fc60003f25270 */
[----:B------:R-:W-:Y:S10]  /*3ab0*/  @!P0 BRA `(.L_x_807) ;  /* 0x0000000800208947 */ /* 0x000ff40003800000 */
[----:B------:R-:W-:Y:S01]  /*3ac0*/  LOP3.LUT R16, R13, 0x1fffff8, RZ, 0xc0, !PT ;  /* 0x01fffff80d107812 */ /* 0x000fe200078ec0ff */
[----:B------:R-:W-:-:S04]  /*3ad0*/  IMAD.MOV.U32 R14, RZ, RZ, R6 ;  /* 0x000000ffff0e7224 */ /* 0x000fc800078e0006 */
[----:B------:R-:W-:-:S07]  /*3ae0*/  IMAD.MOV R16, RZ, RZ, -R16 ;  /* 0x000000ffff107224 */ /* 0x000fce00078e0a10 */
.L_x_808:
        /* <DEDUP_REMOVED lines=26> */
[----:B------:R-:W-:Y:S01]  /*3c90*/  IADD3 R25, P3, PT, R36, UR6, RZ ;  /* 0x0000000624197c10 */ /* 0x000fe2000ff7e0ff */
[----:B------:R-:W-:Y:S01]  /*3ca0*/  VIADD R14, R14, 0x800 ;  /* 0x000008000e0e7836 */ /* 0x000fe20000000000 */
[----:B------:R-:W-:-:S02]  /*3cb0*/  LOP3.LUT P5, RZ, R35, 0xff, RZ, 0xc0, !PT ;  /* 0x000000ff23ff7812 */ /* 0x000fc400078ac0ff */
[----:B------:R-:W-:Y:S02]  /*3cc0*/  IADD3.X R12, PT, PT, R31, UR7, RZ, P3, !PT ;  /* 0x000000071f0c7c10 */ /* 0x000fe40009ffe4ff */
        /* <DEDUP_REMOVED lines=16> */
[-C--:B----4-:R-:W-:Y:S01]  /*3dd0*/  ISETP.NE.AND P6, PT, R27, R28.reuse, PT ;  /* 0x0000001c1b00720c */ /* 0x090fe20003fc5270 */
        /* <DEDUP_REMOVED lines=86> */
.L_x_807:
[----:B------:R-:W-:Y:S05]  /*4340*/  BSYNC.RECONVERGENT B2 ;  /* 0x0000000000027941 */ /* 0x000fea0003800200 */
.L_x_806:
[----:B------:R-:W-:Y:S05]  /*4350*/  @!P1 BRA `(.L_x_805) ;  /* 0x0000000800609947 */ /* 0x000fea0003800000 */
[----:B------:R-:W-:Y:S01]  /*4360*/  ISETP.GE.U32.AND P0, PT, R34, 0x4, PT ;  /* 0x000000042200780c */ /* 0x000fe20003f06070 */
[----:B------:R-:W-:Y:S01]  /*4370*/  BSSY.RECONVERGENT B2, `(.L_x_809) ;  /* 0x000004c000027945 */ /* 0x000fe20003800200 */
[----:B------:R-:W-:-:S11]  /*4380*/  LOP3.LUT P1, R13, R13, 0x3, RZ, 0xc0, !PT ;  /* 0x000000030d0d7812 */ /* 0x000fd6000782c0ff */
[----:B------:R-:W-:Y:S05]  /*4390*/  @!P0 BRA `(.L_x_810) ;  /* 0x0000000400248947 */ /* 0x000fea0003800000 */
[----:B------:R-:W0:Y:S01]  /*43a0*/  LDCU.128 UR16, c[0x0][0x380] ;  /* 0x00007000ff1077ac */ /* 0x000e220008000c00 */
[----:B------:R-:W-:-:S05]  /*43b0*/  IADD3 R23, P0, PT, R14, R7, RZ ;  /* 0x000000070e177210 */ /* 0x000fca0007f1e0ff */
[----:B------:R-:W-:Y:S02]  /*43c0*/  IMAD.SHL.U32 R2, R23, 0x4, RZ ;  /* 0x0000000417027824 */ /* 0x000fe400078e00ff */
[----:B------:R-:W-:-:S05]  /*43d0*/  IMAD.X R24, RZ, RZ, R8, P0 ;  /* 0x000000ffff187224 */ /* 0x000fca00000e0608 */
        /* <DEDUP_REMOVED lines=17> */
[----:B------:R-:W-:Y:S01]  /*44f0*/  VIADD R2, R14, 0x200 ;  /* 0x000002000e027836 */ /* 0x000fe20000000000 */
[CC--:B--2---:R-:W-:Y:S02]  /*4500*/  ISETP.NE.AND P0, PT, R15.reuse, R18.reuse, PT ;  /* 0x000000120f00720c */ /* 0x0c4fe40003f05270 */
[----:B------:R-:W-:Y:S02]  /*4510*/  ISETP.NE.AND P3, PT, R15, R18, P4 ;  /* 0x000000120f00720c */ /* 0x000fe40002765270 */
[----:B------:R-:W-:Y:S02]  /*4520*/  @!P4 SEL R12, RZ, 0x1, !P0 ;  /* 0x00000001ff0cc807 */ /* 0x000fe40004000000 */
[----:B------:R-:W-:Y:S02]  /*4530*/  IADD3.X R18, PT, PT, R24, UR7, RZ, P2, !PT ;  /* 0x0000000718127c10 */ /* 0x000fe400097fe4ff */
[----:B------:R-:W-:-:S02]  /*4540*/  SEL R12, R12, 0x1, !P3 ;  /* 0x000000010c0c7807 */ /* 0x000fc40005800000 */
[----:B------:R-:W-:Y:S02]  /*4550*/  ISETP.LT.U32.AND P0, PT, R23, R10, PT ;  /* 0x0000000a1700720c */ /* 0x000fe40003f01070 */
[----:B------:R-:W-:Y:S02]  /*4560*/  LOP3.LUT P2, RZ, R12, 0xff, RZ, 0xc0, !PT ;  /* 0x000000ff0cff7812 */ /* 0x000fe4000784c0ff */
[----:B------:R-:W-:-:S04]  /*4570*/  ISETP.LT.AND.EX P0, PT, R18, R11, PT, P0 ;  /* 0x0000000b1200720c */ /* 0x000fc80003f01300 */
[----:B------:R-:W-:Y:S02]  /*4580*/  SEL R16, R23, R10, P0 ;  /* 0x0000000a17107207 */ /* 0x000fe40000000000 */
[CC--:B------:R-:W-:Y:S02]  /*4590*/  SEL R15, R18.reuse, R11.reuse, P0 ;  /* 0x0000000b120f7207 */ /* 0x0c0fe40000000000 */
[----:B---3--:R-:W-:Y:S02]  /*45a0*/  ISETP.NE.AND P0, PT, R19, R20, PT ;  /* 0x000000141300720c */ /* 0x008fe40003f05270 */
[----:B------:R-:W-:Y:S02]  /*45b0*/  @!P3 SEL R16, R23, R10, !P4 ;  /* 0x0000000a1710b207 */ /* 0x000fe40006000000 */
[----:B------:R-:W-:Y:S02]  /*45c0*/  @!P3 SEL R15, R18, R11, !P4 ;  /* 0x0000000b120fb207 */ /* 0x000fe40006000000 */
[----:B------:R-:W-:-:S02]  /*45d0*/  ISETP.NE.AND P3, PT, R19, R20, P2 ;  /* 0x000000141300720c */ /* 0x000fc40001765270 */
[----:B------:R-:W-:Y:S02]  /*45e0*/  @!P2 SEL R12, RZ, 0x1, !P0 ;  /* 0x00000001ff0ca807 */ /* 0x000fe40004000000 */
[----:B------:R-:W-:Y:S02]  /*45f0*/  IADD3.X R10, PT, PT, R8, UR7, RZ, P5, P6 ;  /* 0x00000007080a7c10 */ /* 0x000fe4000afec4ff */
[----:B------:R-:W-:Y:S02]  /*4600*/  SEL R12, R12, 0x1, !P3 ;  /* 0x000000010c0c7807 */ /* 0x000fe40005800000 */
[----:B------:R-:W-:Y:S02]  /*4610*/  ISETP.LT.U32.AND P0, PT, R3, R16, PT ;  /* 0x000000100300720c */ /* 0x000fe40003f01070 */
[----:B------:R-:W-:Y:S02]  /*4620*/  LOP3.LUT P4, RZ, R12, 0xff, RZ, 0xc0, !PT ;  /* 0x000000ff0cff7812 */ /* 0x000fe4000788c0ff */
[----:B------:R-:W-:-:S04]  /*4630*/  ISETP.LT.AND.EX P0, PT, R10, R15, PT, P0 ;  /* 0x0000000f0a00720c */ /* 0x000fc80003f01300 */
[CC--:B------:R-:W-:Y:S02]  /*4640*/  SEL R18, R3.reuse, R16.reuse, P0 ;  /* 0x0000001003127207 */ /* 0x0c0fe40000000000 */
[CC--:B------:R-:W-:Y:S02]  /*4650*/  SEL R11, R10.reuse, R15.reuse, P0 ;  /* 0x0000000f0a0b7207 */ /* 0x0c0fe40000000000 */
[----:B------:R-:W-:Y:S02]  /*4660*/  @!P3 SEL R18, R3, R16, !P2 ;  /* 0x000000100312b207 */ /* 0x000fe40005000000 */
[----:B------:R-:W-:Y:S02]  /*4670*/  @!P3 SEL R11, R10, R15, !P2 ;  /* 0x0000000f0a0bb207 */ /* 0x000fe40005000000 */
[-C--:B----4-:R-:W-:Y:S02]  /*4680*/  ISETP.NE.AND P3, PT, R21, R22.reuse, PT ;  /* 0x000000161500720c */ /* 0x090fe40003f65270 */
[----:B------:R-:W-:Y:S01]  /*4690*/  IADD3 R3, P5, P0, R7, UR6, R2 ;  /* 0x0000000607037c10 */ /* 0x000fe2000f8be002 */
[C---:B------:R-:W-:Y:S01]  /*46a0*/  VIADD R2, R14.reuse, 0x300 ;  /* 0x000003000e027836 */ /* 0x040fe20000000000 */
[----:B------:R-:W-:Y:S01]  /*46b0*/  ISETP.NE.AND P2, PT, R21, R22, P4 ;  /* 0x000000161500720c */ /* 0x000fe20002745270 */
[----:B------:R-:W-:Y:S01]  /*46c0*/  VIADD R14, R14, 0x400 ;  /* 0x000004000e0e7836 */ /* 0x000fe20000000000 */
[----:B------:R-:W-:-:S02]  /*46d0*/  @!P4 SEL R12, RZ, 0x1, !P3 ;  /* 0x00000001ff0cc807 */ /* 0x000fc40005800000 */
[----:B------:R-:W-:Y:S02]  /*46e0*/  IADD3.X R10, PT, PT, R8, UR7, RZ, P5, P0 ;  /* 0x00000007080a7c10 */ /* 0x000fe4000afe04ff */
[CC--:B------:R-:W-:Y:S02]  /*46f0*/  ISETP.LT.U32.AND P0, PT, R3.reuse, R18.reuse, PT ;  /* 0x000000120300720c */ /* 0x0c0fe40003f01070 */
[----:B------:R-:W-:Y:S02]  /*4700*/  SEL R12, R12, 0x1, !P2 ;  /* 0x000000010c0c7807 */ /* 0x000fe40005000000 */
[----:B------:R-:W-:Y:S02]  /*4710*/  ISETP.LT.AND.EX P0, PT, R10, R11, PT, P0 ;  /* 0x0000000b0a00720c */ /* 0x000fe40003f01300 */
[----:B------:R-:W-:Y:S02]  /*4720*/  LOP3.LUT P3, RZ, R12, 0xff, RZ, 0xc0, !PT ;  /* 0x000000ff0cff7812 */ /* 0x000fe4000786c0ff */
[----:B------:R-:W-:-:S02]  /*4730*/  SEL R15, R3, R18, P0 ;  /* 0x00000012030f7207 */ /* 0x000fc40000000000 */
[CC--:B------:R-:W-:Y:S02]  /*4740*/  SEL R16, R10.reuse, R11.reuse, P0 ;  /* 0x0000000b0a107207 */ /* 0x0c0fe40000000000 */
[----:B------:R-:W-:Y:S02]  /*4750*/  @!P2 SEL R15, R3, R18, !P4 ;  /* 0x00000012030fa207 */ /* 0x000fe40006000000 */
[----:B------:R-:W-:Y:S02]  /*4760*/  @!P2 SEL R16, R10, R11, !P4 ;  /* 0x0000000b0a10a207 */ /* 0x000fe40006000000 */
[----:B------:R-:W-:Y:S02]  /*4770*/  IADD3 R2, P5, P6, R7, UR6, R2 ;  /* 0x0000000607027c10 */ /* 0x000fe4000febe002 */
[----:B-----5:R-:W-:Y:S02]  /*4780*/  ISETP.NE.AND P4, PT, R4, R5, P3 ;  /* 0x000000050400720c */ /* 0x020fe40001f85270 */
[----:B------:R-:W-:-:S02]  /*4790*/  IADD3.X R3, PT, PT, R8, UR7, RZ, P5, P6 ;  /* 0x0000000708037c10 */ /* 0x000fc4000afec4ff */
        /* <DEDUP_REMOVED lines=8> */
[----:B------:R-:W-:-:S07]  /*4820*/  @!P4 SEL R11, R3, R16, !P3 ;  /* 0x00000010030bc207 */ /* 0x000fce0005800000 */
.L_x_810:
[----:B------:R-:W-:Y:S05]  /*4830*/  BSYNC.RECONVERGENT B2 ;  /* 0x0000000000027941 */ /* 0x000fea0003800200 */
.L_x_809:
[----:B------:R-:W-:Y:S05]  /*4840*/  @!P1 BRA `(.L_x_805) ;  /* 0x0000000400249947 */ /* 0x000fea0003800000 */
[----:B------:R-:W-:Y:S01]  /*4850*/  ISETP.NE.AND P0, PT, R13, 0x1, PT ;  /* 0x000000010d00780c */ /* 0x000fe20003f05270 */
[----:B------:R-:W-:Y:S01]  /*4860*/  BSSY.RECONVERGENT B2, `(.L_x_811) ;  /* 0x000002c000027945 */ /* 0x000fe20003800200 */
[----:B------:R-:W-:-:S11]  /*4870*/  LOP3.LUT P1, RZ, R9, 0x100, RZ, 0xc0, !PT ;  /* 0x0000010009ff7812 */ /* 0x000fd6000782c0ff */
        /* <DEDUP_REMOVED lines=15> */
[----:B------:R-:W-:-:S04]  /*4970*/  IADD3 R9, P0, PT, R9, UR6, RZ ;  /* 0x0000000609097c10 */ /* 0x000fc8000ff1e0ff */
        /* <DEDUP_REMOVED lines=11> */
[----:B----4-:R-:W-:Y:S02]  /*4a30*/  IADD3 R5, P5, P6, R7, UR6, R18 ;  /* 0x0000000607057c10 */ /* 0x010fe4000febe012 */
[----:B------:R-:W-:Y:S02]  /*4a40*/  LOP3.LUT P4, RZ, R12, 0xff, RZ, 0xc0, !PT ;  /* 0x000000ff0cff7812 */ /* 0x000fe4000788c0ff */
[----:B------:R-:W-:Y:S02]  /*4a50*/  IADD3.X R4, PT, PT, R8, UR7, RZ, P5, P6 ;  /* 0x0000000708047c10 */ /* 0x000fe4000afec4ff */
        /* <DEDUP_REMOVED lines=12> */
.L_x_812:
[----:B------:R-:W-:Y:S05]  /*4b20*/  BSYNC.RECONVERGENT B2 ;  /* 0x0000000000027941 */ /* 0x000fea0003800200 */
.L_x_811:
[----:B------:R-:W-:Y:S05]  /*4b30*/  @P1 BRA `(.L_x_805) ;  /* 0x0000000000681947 */ /* 0x000fea0003800000 */
        /* <DEDUP_REMOVED lines=12> */
[----:B------:R-:W-:-:S04]  /*4c00*/  IADD3 R9, P0, PT, R7, UR6, RZ ;  /* 0x0000000607097c10 */ /* 0x000fc8000ff1e0ff */
[----:B------:R-:W-:Y:S02]  /*4c10*/  IADD3.X R14, PT, PT, R8, UR7, RZ, P0, !PT ;  /* 0x00000007080e7c10 */ /* 0x000fe400087fe4ff */
        /* <DEDUP_REMOVED lines=12> */
.L_x_805:
[----:B------:R-:W-:Y:S05]  /*4ce0*/  BSYNC.RECONVERGENT B1 ;  /* 0x0000000000017941 */ /* 0x000fea0003800200 */
.L_x_803:
        /* <DEDUP_REMOVED lines=24> */
.L_x_814:
[----:B------:R-:W-:Y:S05]  /*4e70*/  BSYNC.RECONVERGENT B1 ;  /* 0x0000000000017941 */ /* 0x000fea0003800200 */
.L_x_813:
        /* <DEDUP_REMOVED lines=23> */
.L_x_816:
[----:B------:R-:W-:Y:S05]  /*4ff0*/  BSYNC.RECONVERGENT B1 ;  /* 0x0000000000017941 */ /* 0x000fea0003800200 */
.L_x_815:
        /* <DEDUP_REMOVED lines=20> */
.L_x_818:
[----:B------:R-:W-:Y:S05]  /*5140*/  BSYNC.RECONVERGENT B1 ;  /* 0x0000000000017941 */ /* 0x000fea0003800200 */
.L_x_817:
        /* <DEDUP_REMOVED lines=20> */
.L_x_820:
[----:B------:R-:W-:Y:S05]  /*5290*/  BSYNC.RECONVERGENT B1 ;  /* 0x0000000000017941 */ /* 0x000fea0003800200 */
.L_x_819:
        /* <DEDUP_REMOVED lines=20> */
.L_x_822:
[----:B------:R-:W-:Y:S05]  /*53e0*/  BSYNC.RECONVERGENT B1 ;  /* 0x0000000000017941 */ /* 0x000fea0003800200 */
.L_x_821:
        /* <DEDUP_REMOVED lines=10> */
.L_x_824:
[----:B------:R-:W-:Y:S05]  /*5490*/  BSYNC.RECONVERGENT B1 ;  /* 0x0000000000017941 */ /* 0x000fea0003800200 */
.L_x_823:
        /* <DEDUP_REMOVED lines=82> */
[----:B------:R-:W-:-:S07]  /*59c0*/  SEL R11, R7, R9, !P2 ;  /* 0x00000009070b7207 */ /* 0x000fce0005000000 */
.L_x_783:
[----:B------:R-:W-:Y:S05]  /*59d0*/  BSYNC.RECONVERGENT B0 ;  /* 0x0000000000007941 */ /* 0x000fea0003800200 */
.L_x_759:
[----:B------:R-:W-:Y:S05]  /*59e0*/  @P1 EXIT ;  /* 0x000000000000194d */ /* 0x000fea0003800000 */
[----:B------:R-:W5:Y:S01]  /*59f0*/  LDC.64 R6, c[0x0][0x3c8] ;  /* 0x0000f200ff067b82 */ /* 0x000f620000000a00 */
[----:B0---4-:R-:W-:Y:S02]  /*5a00*/  PRMT R5, R12, 0x7610, R5 ;  /* 0x000076100c057816 */ /* 0x011fe40000000005 */
[----:B-1----:R-:W-:Y:S02]  /*5a10*/  ISETP.NE.AND P1, PT, R0, RZ, PT ;  /* 0x000000ff0000720c */ /* 0x002fe40003f25270 */
[----:B------:R-:W-:-:S03]  /*5a20*/  LOP3.LUT P2, RZ, R5, 0xff, RZ, 0xc0, !PT ;  /* 0x000000ff05ff7812 */ /* 0x000fc6000784c0ff */
[----:B--23--:R-:W0:Y:S08]  /*5a30*/  LDC.64 R2, c[0x0][0x3a8] ;  /* 0x0000ea00ff027b82 */ /* 0x00ce300000000a00 */
[----:B------:R-:W-:Y:S02]  /*5a40*/  @P1 SEL R5, R0, 0x1, !P2 ;  /* 0x0000000100051807 */ /* 0x000fe40005000000 */
[----:B-----5:R-:W-:-:S04]  /*5a50*/  ISETP.LT.U32.AND P0, PT, R10, R6, PT ;  /* 0x000000060a00720c */ /* 0x020fc80003f01070 */
[----:B------:R-:W-:-:S04]  /*5a60*/  ISETP.LT.AND.EX P0, PT, R11, R7, PT, P0 ;  /* 0x000000070b00720c */ /* 0x000fc80003f01300 */
[C---:B------:R-:W-:Y:S01]  /*5a70*/  @P2 SEL R6, R10.reuse, R6, P0 ;  /* 0x000000060a062207 */ /* 0x040fe20000000000 */
[----:B0-----:R-:W-:Y:S01]  /*5a80*/  STG.E.U8 desc[UR8][R2.64], R5 ;  /* 0x0000000502007986 */ /* 0x001fe2000c101108 */
[C---:B------:R-:W-:Y:S02]  /*5a90*/  @P2 SEL R7, R11.reuse, R7, P0 ;  /* 0x000000070b072207 */ /* 0x040fe40000000000 */
[----:B------:R-:W-:Y:S02]  /*5aa0*/  SEL R10, R10, R6, !P1 ;  /* 0x000000060a0a7207 */ /* 0x000fe40004800000 */
[----:B------:R-:W-:-:S05]  /*5ab0*/  SEL R11, R11, R7, !P1 ;  /* 0x000000070b0b7207 */ /* 0x000fca0004800000 */
[----:B------:R-:W-:Y:S01]  /*5ac0*/  STG.E.64 desc[UR8][R2.64+0x8], R10 ;  /* 0x0000080a02007986 */ /* 0x000fe2000c101b08 */
[----:B------:R-:W-:Y:S05]  /*5ad0*/  EXIT ;  /* 0x000000000000794d */ /* 0x000fea0003800000 */
.L_x_825:
        /* <DEDUP_REMOVED lines=10> */
.L_x_1561:


//--------------------- .text._ZN3cub18CUB_300001_SM_10006detail6reduce28DeviceReduceSingleTileKernelINS2_10policy_hubIN4cuda3std3__45tupleIJblEEEjN6thrust24THRUST_300001_SM_1000_NS8cuda_cub9__find_if7functorIS9_EEE10Policy1000EPS9_SI_iSF_S9_S9_NS7_10__identityEEEvT0_T1_T2_T3_T4_T6_ --------------------------
	.section	.text._ZN3cub18CUB_300001_SM_10006detail6reduce28DeviceReduceSingleTileKernelINS2_10policy_hubIN4cuda3std3__45tupleIJblEEEjN6thrust24THRUST_300001_SM_1000_NS8cuda_cub9__find_if7functorIS9_EEE10Policy1000EPS9_SI_iSF_S9_S9_NS7_10__identityEEEvT0_T1_T2_T3_T4_T6_,"ax",@progbits
	.align	128
        .global         _ZN3cub18CUB_300001_SM_10006detail6reduce28DeviceReduceSingleTileKernelINS2_10policy_hubIN4cuda3std3__45tupleIJblEEEjN6thrust24THRUST_300001_SM_1000_NS8cuda_cub9__find_if7functorIS9_EEE10Policy1000EPS9_SI_iSF_S9_S9_NS7_10__identityEEEvT0_T1_T2_T3_T4_T6_
        .type           _ZN3cub18CUB_300001_SM_10006detail6reduce28DeviceReduceSingleTileKernelINS2_10policy_hubIN4cuda3std3__45tupleIJblEEEjN6thrust24THRUST_300001_SM_1000_NS8cuda_cub9__find_if7functorIS9_EEE10Policy1000EPS9_SI_iSF_S9_S9_NS7_10__identityEEEvT0_T1_T2_T3_T4_T6_,@function
        .size           _ZN3cub18CUB_300001_SM_10006detail6reduce28DeviceReduceSingleTileKernelINS2_10policy_hubIN4cuda3std3__45tupleIJblEEEjN6thrust24THRUST_300001_SM_1000_NS8cuda_cub9__find_if7functorIS9_EEE10Policy1000EPS9_SI_iSF_S9_S9_NS7_10__identityEEEvT0_T1_T2_T3_T4_T6_,(.L_x_1562 - _ZN3cub18CUB_300001_SM_10006detail6reduce28DeviceReduceSingleTileKernelINS2_10policy_hubIN4cuda3std3__45tupleIJblEEEjN6thrust24THRUST_300001_SM_1000_NS8cuda_cub9__find_if7functorIS9_EEE10Policy1000EPS9_SI_iSF_S9_S9_NS7_10__identityEEEvT0_T1_T2_T3_T4_T6_)
        .other          _ZN3cub18CUB_300001_SM_10006detail6reduce28DeviceReduceSingleTileKernelINS2_10policy_hubIN4cuda3std3__45tupleIJblEEEjN6thrust24THRUST_300001_SM_1000_NS8cuda_cub9__find_if7functorIS9_EEE10Policy1000EPS9_SI_iSF_S9_S9_NS7_10__identityEEEvT0_T1_T2_T3_T4_T6_,@"STO_CUDA_ENTRY STV_DEFAULT"
_ZN3cub18CUB_300001_SM_10006detail6reduce28DeviceReduceSingleTileKernelINS2_10policy_hubIN4cuda3std3__45tupleIJblEEEjN6thrust24THRUST_300001_SM_1000_NS8cuda_cub9__find_if7functorIS9_EEE10Policy1000EPS9_SI_iSF_S9_S9_NS7_10__identityEEEvT0_T1_T2_T3_T4_T6_:
.text._ZN3cub18CUB_300001_SM_10006detail6reduce28DeviceReduceSingleTileKernelINS2_10policy_hubIN4cuda3std3__45tupleIJblEEEjN6thrust24THRUST_300001_SM_1000_NS8cuda_cub9__find_if7functorIS9_EEE10Policy1000EPS9_SI_iSF_S9_S9_NS7_10__identityEEEvT0_T1_T2_T3_T4_T6_:
        /* <DEDUP_REMOVED lines=14> */
.L_x_826:
        /* <DEDUP_REMOVED lines=15> */
.L_x_830:
[----:B------:R-:W-:Y:S05]  /*01d0*/  BSYNC.RECONVERGENT B1 ;  /* 0x0000000000017941 */ /* 0x000fea0003800200 */
.L_x_829:
        /* <DEDUP_REMOVED lines=18> */
.L_x_835:
        /* <DEDUP_REMOVED lines=19> */
.L_x_834:
[----:B------:R-:W-:Y:S05]  /*0430*/  BSYNC.RECONVERGENT B2 ;  /* 0x0000000000027941 */ /* 0x000fea0003800200 */
.L_x_833:
[----:B------:R-:W-:Y:S05]  /*0440*/  @!P1 BRA `(.L_x_832) ;  /* 0x0000000000c89947 */ /* 0x000fea0003800000 */
.L_x_836:
        /* <DEDUP_REMOVED lines=50> */
.L_x_832:
[----:B------:R-:W-:Y:S05]  /*0770*/  BSYNC.RECONVERGENT B1 ;  /* 0x0000000000017941 */ /* 0x000fea0003800200 */
.L_x_831:
        /* <DEDUP_REMOVED lines=26> */
.L_x_839:
[----:B------:R-:W-:Y:S05]  /*0920*/  BSYNC.RECONVERGENT B1 ;  /* 0x0000000000017941 */ /* 0x000fea0003800200 */
.L_x_838:
        /* <DEDUP_REMOVED lines=23> */
.L_x_841:
[----:B------:R-:W-:Y:S05]  /*0aa0*/  BSYNC.RECONVERGENT B1 ;  /* 0x0000000000017941 */ /* 0x000fea0003800200 */
.L_x_840:
        /* <DEDUP_REMOVED lines=20> */
.L_x_843:
[----:B------:R-:W-:Y:S05]  /*0bf0*/  BSYNC.RECONVERGENT B1 ;  /* 0x0000000000017941 */ /* 0x000fea0003800200 */
.L_x_842:
        /* <DEDUP_REMOVED lines=20> */
.L_x_845:
[----:B------:R-:W-:Y:S05]  /*0d40*/  BSYNC.RECONVERGENT B1 ;  /* 0x0000000000017941 */ /* 0x000fea0003800200 */
.L_x_844:
        /* <DEDUP_REMOVED lines=20> */
.L_x_847:
[----:B------:R-:W-:Y:S05]  /*0e90*/  BSYNC.RECONVERGENT B1 ;  /* 0x0000000000017941 */ /* 0x000fea0003800200 */
.L_x_846:
        /* <DEDUP_REMOVED lines=10> */
.L_x_849:
[----:B------:R-:W-:Y:S05]  /*0f40*/  BSYNC.RECONVERGENT B1 ;  /* 0x0000000000017941 */ /* 0x000fea0003800200 */
.L_x_848:
        /* <DEDUP_REMOVED lines=85> */
.L_x_837:
        /* <DEDUP_REMOVED lines=36> */
.L_x_852:
[----:B------:R-:W-:Y:S05]  /*16e0*/  BSYNC.RECONVERGENT B1 ;  /* 0x0000000000017941 */ /* 0x000fea0003800200 */
.L_x_851:
        /* <DEDUP_REMOVED lines=21> */
.L_x_854:
[----:B------:R-:W-:Y:S05]  /*1840*/  BSYNC.RECONVERGENT B1 ;  /* 0x0000000000017941 */ /* 0x000fea0003800200 */
.L_x_853:
        /* <DEDUP_REMOVED lines=20> */
.L_x_856:
[----:B------:R-:W-:Y:S05]  /*1990*/  BSYNC.RECONVERGENT B1 ;  /* 0x0000000000017941 */ /* 0x000fea0003800200 */
.L_x_855:
        /* <DEDUP_REMOVED lines=20> */
.L_x_858:
[----:B------:R-:W-:Y:S05]  /*1ae0*/  BSYNC.RECONVERGENT B1 ;  /* 0x0000000000017941 */ /* 0x000fea0003800200 */
.L_x_857:
        /* <DEDUP_REMOVED lines=20> */
.L_x_860:
[----:B------:R-:W-:Y:S05]  /*1c30*/  BSYNC.RECONVERGENT B1 ;  /* 0x0000000000017941 */ /* 0x000fea0003800200 */
.L_x_859:
        /* <DEDUP_REMOVED lines=10> */
.L_x_862:
[----:B------:R-:W-:Y:S05]  /*1ce0*/  BSYNC.RECONVERGENT B1 ;  /* 0x0000000000017941 */ /* 0x000fea0003800200 */
.L_x_861:
        /* <DEDUP_REMOVED lines=26> */
.L_x_863:
        /* <DEDUP_REMOVED lines=16> */
.L_x_864:
        /* <DEDUP_REMOVED lines=16> */
.L_x_865:
        /* <DEDUP_REMOVED lines=16> */
.L_x_866:
        /* <DEDUP_REMOVED lines=16> */
.L_x_867:
        /* <DEDUP_REMOVED lines=16> */
.L_x_868:
        /* <DEDUP_REMOVED lines=17> */
.L_x_828:
        /* <DEDUP_REMOVED lines=47> */
.L_x_871:
        /* <DEDUP_REMOVED lines=54> */
.L_x_869:
        /* <DEDUP_REMOVED lines=20> */
.L_x_875:
        /* <DEDUP_REMOVED lines=18> */
.L_x_874:
[----:B------:R-:W-:Y:S05]  /*2d50*/  BSYNC.RECONVERGENT B2 ;  /* 0x0000000000027941 */ /* 0x000fea0003800200 */
.L_x_873:
        /* <DEDUP_REMOVED lines=10> */
.L_x_876:
        /* <DEDUP_REMOVED lines=55> */
.L_x_872:
[----:B------:R-:W-:Y:S05]  /*3170*/  BSYNC.RECONVERGENT B1 ;  /* 0x0000000000017941 */ /* 0x000fea0003800200 */
.L_x_870:
        /* <DEDUP_REMOVED lines=24> */
.L_x_878:
[----:B------:R-:W-:Y:S05]  /*3300*/  BSYNC.RECONVERGENT B1 ;  /* 0x0000000000017941 */ /* 0x000fea0003800200 */
.L_x_877:
        /* <DEDUP_REMOVED lines=23> */
.L_x_880:
[----:B------:R-:W-:Y:S05]  /*3480*/  BSYNC.RECONVERGENT B1 ;  /* 0x0000000000017941 */ /* 0x000fea0003800200 */
.L_x_879:
        /* <DEDUP_REMOVED lines=20> */
.L_x_882:
[----:B------:R-:W-:Y:S05]  /*35d0*/  BSYNC.RECONVERGENT B1 ;  /* 0x0000000000017941 */ /* 0x000fea0003800200 */
.L_x_881:
        /* <DEDUP_REMOVED lines=20> */
.L_x_884:
[----:B------:R-:W-:Y:S05]  /*3720*/  BSYNC.RECONVERGENT B1 ;  /* 0x0000000000017941 */ /* 0x000fea0003800200 */
.L_x_883:
        /* <DEDUP_REMOVED lines=20> */
.L_x_886:
[----:B------:R-:W-:Y:S05]  /*3870*/  BSYNC.RECONVERGENT B1 ;  /* 0x0000000000017941 */ /* 0x000fea0003800200 */
.L_x_885:
        /* <DEDUP_REMOVED lines=10> */
.L_x_888:
[----:B------:R-:W-:Y:S05]  /*3920*/  BSYNC.RECONVERGENT B1 ;  /* 0x0000000000017941 */ /* 0x000fea0003800200 */
.L_x_887:
        /* <DEDUP_REMOVED lines=84> */
.L_x_850:
[----:B------:R-:W-:Y:S05]  /*3e70*/  BSYNC.RECONVERGENT B0 ;  /* 0x0000000000007941 */ /* 0x000fea0003800200 */
.L_x_827:
        /* <DEDUP_REMOVED lines=16> */
.L_x_889:
        /* <DEDUP_REMOVED lines=16> */
.L_x_1562:


//--------------------- .text._ZN3cub18CUB_300001_SM_10006detail6reduce18DeviceReduceKernelINS2_10policy_hubIN4cuda3std3__45tupleIJblEEEjN6thrust24THRUST_300001_SM_1000_NS8cuda_cub9__find_if7functorIS9_EEE10Policy1000ENSB_12zip_iteratorINS8_IJNSD_26transform_input_iterator_tIbNSC_6detail35transform_pair_of_input_iterators_tIbNSB_6detail15normal_iteratorINSB_10device_ptrIiEEEESQ_NS7_8equal_toIiEEEENS7_10__not_fn_tINS7_10__identityEEEEENSB_17counting_iteratorIlNSB_11use_defaultESZ_SZ_EEEEEEEjSF_S9_SV_EEvT0_PT3_T1_NS0_13GridEvenShareIS16_EET2_T4_ --------------------------
	.section	.text._ZN3cub18CUB_300001_SM_10006detail6reduce18DeviceReduceKernelINS2_10policy_hubIN4cuda3std3__45tupleIJblEEEjN6thrust24THRUST_300001_SM_1000_NS8cuda_cub9__find_if7functorIS9_EEE10Policy1000ENSB_12zip_iteratorINS8_IJNSD_26transform_input_iterator_tIbNSC_6detail35transform_pair_of_input_iterators_tIbNSB_6detail15normal_iteratorINSB_10device_ptrIiEEEESQ_NS7_8equal_toIiEEEENS7_10__not_fn_tINS7_10__identityEEEEENSB_17counting_iteratorIlNSB_11use_defaultESZ_SZ_EEEEEEEjSF_S9_SV_EEvT0_PT3_T1_NS0_13GridEvenShareIS16_EET2_T4_,"ax",@progbits
	.align	128
        .global         _ZN3cub18CUB_300001_SM_10006detail6reduce18DeviceReduceKernelINS2_10policy_hubIN4cuda3std3__45tupleIJblEEEjN6thrust24THRUST_300001_SM_1000_NS8cuda_cub9__find_if7functorIS9_EEE10Policy1000ENSB_12zip_iteratorINS8_IJNSD_26transform_input_iterator_tIbNSC_6detail35transform_pair_of_input_iterators_tIbNSB_6detail15normal_iteratorINSB_10device_ptrIiEEEESQ_NS7_8equal_toIiEEEENS7_10__not_fn_tINS7_10__identityEEEEENSB_17counting_iteratorIlNSB_11use_defaultESZ_SZ_EEEEEEEjSF_S9_SV_EEvT0_PT3_T1_NS0_13GridEvenShareIS16_EET2_T4_
        .type           _ZN3cub18CUB_300001_SM_10006detail6reduce18DeviceReduceKernelINS2_10policy_hubIN4cuda3std3__45tupleIJblEEEjN6thrust24THRUST_300001_SM_1000_NS8cuda_cub9__find_if7functorIS9_EEE10Policy1000ENSB_12zip_iteratorINS8_IJNSD_26transform_input_iterator_tIbNSC_6detail35transform_pair_of_input_iterators_tIbNSB_6detail15normal_iteratorINSB_10device_ptrIiEEEESQ_NS7_8equal_toIiEEEENS7_10__not_fn_tINS7_10__identityEEEEENSB_17counting_iteratorIlNSB_11use_defaultESZ_SZ_EEEEEEEjSF_S9_SV_EEvT0_PT3_T1_NS0_13GridEvenShareIS16_EET2_T4_,@function
        .size           _ZN3cub18CUB_300001_SM_10006detail6reduce18DeviceReduceKernelINS2_10policy_hubIN4cuda3std3__45tupleIJblEEEjN6thrust24THRUST_300001_SM_1000_NS8cuda_cub9__find_if7functorIS9_EEE10Policy1000ENSB_12zip_iteratorINS8_IJNSD_26transform_input_iterator_tIbNSC_6detail35transform_pair_of_input_iterators_tIbNSB_6detail15normal_iteratorINSB_10device_ptrIiEEEESQ_NS7_8equal_toIiEEEENS7_10__not_fn_tINS7_10__identityEEEEENSB_17counting_iteratorIlNSB_11use_defaultESZ_SZ_EEEEEEEjSF_S9_SV_EEvT0_PT3_T1_NS0_13GridEvenShareIS16_EET2_T4_,(.L_x_1563 - _ZN3cub18CUB_300001_SM_10006detail6reduce18DeviceReduceKernelINS2_10policy_hubIN4cuda3std3__45tupleIJblEEEjN6thrust24THRUST_300001_SM_1000_NS8cuda_cub9__find_if7functorIS9_EEE10Policy1000ENSB_12zip_iteratorINS8_IJNSD_26transform_input_iterator_tIbNSC_6detail35transform_pair_of_input_iterators_tIbNSB_6detail15normal_iteratorINSB_10device_ptrIiEEEESQ_NS7_8equal_toIiEEEENS7_10__not_fn_tINS7_10__identityEEEEENSB_17counting_iteratorIlNSB_11use_defaultESZ_SZ_EEEEEEEjSF_S9_SV_EEvT0_PT3_T1_NS0_13GridEvenShareIS16_EET2_T4_)
        .other          _ZN3cub18CUB_300001_SM_10006detail6reduce18DeviceReduceKernelINS2_10policy_hubIN4cuda3std3__45tupleIJblEEEjN6thrust24THRUST_300001_SM_1000_NS8cuda_cub9__find_if7functorIS9_EEE10Policy1000ENSB_12zip_iteratorINS8_IJNSD_26transform_input_iterator_tIbNSC_6detail35transform_pair_of_input_iterators_tIbNSB_6detail15normal_iteratorINSB_10device_ptrIiEEEESQ_NS7_8equal_toIiEEEENS7_10__not_fn_tINS7_10__identityEEEEENSB_17counting_iteratorIlNSB_11use_defaultESZ_SZ_EEEEEEEjSF_S9_SV_EEvT0_PT3_T1_NS0_13GridEvenShareIS16_EET2_T4_,@"STO_CUDA_ENTRY STV_DEFAULT"
_ZN3cub18CUB_300001_SM_10006detail6reduce18DeviceReduceKernelINS2_10policy_hubIN4cuda3std3__45tupleIJblEEEjN6thrust24THRUST_300001_SM_1000_NS8cuda_cub9__find_if7functorIS9_EEE10Policy1000ENSB_12zip_iteratorINS8_IJNSD_26transform_input_iterator_tIbNSC_6detail35transform_pair_of_input_iterators_tIbNSB_6detail15normal_iteratorINSB_10device_ptrIiEEEESQ_NS7_8equal_toIiEEEENS7_10__not_fn_tINS7_10__identityEEEEENSB_17counting_iteratorIlNSB_11use_defaultESZ_SZ_EEEEEEEjSF_S9_SV_EEvT0_PT3_T1_NS0_13GridEvenShareIS16_EET2_T4_:
.text._ZN3cub18CUB_300001_SM_10006detail6reduce18DeviceReduceKernelINS2_10policy_hubIN4cuda3std3__45tupleIJblEEEjN6thrust24THRUST_300001_SM_1000_NS8cuda_cub9__find_if7functorIS9_EEE10Policy1000ENSB_12zip_iteratorINS8_IJNSD_26transform_input_iterator_tIbNSC_6detail35transform_pair_of_input_iterators_tIbNSB_6detail15normal_iteratorINSB_10device_ptrIiEEEESQ_NS7_8equal_toIiEEEENS7_10__not_fn_tINS7_10__identityEEEEENSB_17counting_iteratorIlNSB_11use_defaultESZ_SZ_EEEEEEEjSF_S9_SV_EEvT0_PT3_T1_NS0_13GridEvenShareIS16_EET2_T4_:
[----:B------:R-:W-:Y:S01]  /*0000*/  LDC R1, c[0x0][0x37c] ;  /* 0x0000df00ff017b82 */ /* 0x000fe20000000800 */
[----:B------:R-:W0:Y:S01]  /*0010*/  S2R R0, SR_CTAID.X ;  /* 0x0000000000007919 */ /* 0x000e220000002500 */
[----:B------:R-:W1:Y:S01]  /*0020*/  LDCU UR5, c[0x0][0x3c8] ;  /* 0x00007900ff0577ac */ /* 0x000e620008000800 */
[----:B------:R-:W-:Y:S01]  /*0030*/  BSSY.RECONVERGENT B0, `(.L_x_890) ;  /* 0x00005db000007945 */ /* 0x000fe20003800200 */
[----:B------:R-:W2:Y:S01]  /*0040*/  LDCU.64 UR12, c[0x0][0x358] ;  /* 0x00006b00ff0c77ac */ /* 0x000ea20008000a00 */
[----:B0-----:R-:W-:-:S05]  /*0050*/  IMAD.SHL.U32 R9, R0, 0x400, RZ ;  /* 0x0000040000097824 */ /* 0x001fca00078e00ff */
[----:B-1----:R-:W-:-:S04]  /*0060*/  IADD3 R2, PT, PT, -R9, UR5, RZ ;  /* 0x0000000509027c10 */ /* 0x002fc8000fffe1ff */
[----:B------:R-:W-:-:S13]  /*0070*/  ISETP.GT.U32.AND P0, PT, R2, 0x3ff, PT ;  /* 0x000003ff0200780c */ /* 0x000fda0003f04070 */
[----:B--2---:R-:W-:Y:S05]  /*0080*/  @P0 BRA `(.L_x_891) ;  /* 0x0000003000b40947 */ /* 0x004fea0003800000 */
[----:B------:R-:W0:Y:S01]  /*0090*/  S2R R4, SR_TID.X ;  /* 0x0000000000047919 */ /* 0x000e220000002100 */
[----:B------:R-:W1:Y:S08]  /*00a0*/  LDC.64 R6, c[0x0][0x380] ;  /* 0x0000e000ff067b82 */ /* 0x000e700000000a00 */
[----:B------:R-:W2:Y:S01]  /*00b0*/  LDC.64 R10, c[0x0][0x388] ;  /* 0x0000e200ff0a7b82 */ /* 0x000ea20000000a00 */
[----:B------:R-:W-:Y:S01]  /*00c0*/  IMAD.MOV.U32 R24, RZ, RZ, RZ ;  /* 0x000000ffff187224 */ /* 0x000fe200078e00ff */
[----:B------:R-:W3:Y:S01]  /*00d0*/  LDCU.64 UR6, c[0x0][0x3a0] ;  /* 0x00007400ff0677ac */ /* 0x000ee20008000a00 */
[----:B0-----:R-:W-:-:S13]  /*00e0*/  ISETP.GE.U32.AND P1, PT, R4, R2, PT ;  /* 0x000000020400720c */ /* 0x001fda0003f26070 */
        /* <DEDUP_REMOVED lines=10> */
[----:B------:R-:W-:-:S02]  /*0190*/  ISETP.GE.U32.AND P2, PT, R22, R2, PT ;  /* 0x000000021600720c */ /* 0x000fc40003f46070 */
[----:B0-----:R-:W-:Y:S01]  /*01a0*/  @!P1 IADD3 R24, P3, PT, R3, R12, RZ ;  /* 0x0000000c03189210 */ /* 0x001fe20007f7e0ff */
[----:B------:R-:W-:-:S04]  /*01b0*/  IMAD.MOV.U32 R3, RZ, RZ, RZ ;  /* 0x000000ffff037224 */ /* 0x000fc800078e00ff */
[----:B------:R-:W-:Y:S01]  /*01c0*/  @!P1 IMAD.X R3, RZ, RZ, R13, P3 ;  /* 0x000000ffff039224 */ /* 0x000fe200018e060d */
[----:B--2---:R-:W-:-:S04]  /*01d0*/  @!P1 ISETP.NE.AND P0, PT, R6, R11, PT ;  /* 0x0000000b0600920c */ /* 0x004fc80003f05270 */
[----:B------:R-:W-:-:S04]  /*01e0*/  @!P1 SEL R5, RZ, 0x1, !P0 ;  /* 0x00000001ff059807 */ /* 0x000fc80004000000 */
[----:B------:R-:W-:Y:S01]  /*01f0*/  @!P1 PRMT R26, R5, 0x7610, R26 ;  /* 0x00007610051a9816 */ /* 0x000fe2000000001a */
[----:B---3--:R-:W-:Y:S06]  /*0200*/  @P2 BRA `(.L_x_893) ;  /* 0x0000001400042947 */ /* 0x008fec0003800000 */
[----:B------:R-:W-:Y:S01]  /*0210*/  LOP3.LUT R8, RZ, R22, RZ, 0x33, !PT ;  /* 0x00000016ff087212 */ /* 0x000fe200078e33ff */
[----:B------:R-:W-:Y:S04]  /*0220*/  BSSY.RECONVERGENT B2, `(.L_x_894) ;  /* 0x00000a6000027945 */ /* 0x000fe80003800200 */
[----:B------:R-:W-:-:S04]  /*0230*/  VIADD R8, R8, UR5 ;  /* 0x0000000508087c36 */ /* 0x000fc80008000000 */
[----:B------:R-:W-:-:S05]  /*0240*/  IMAD.IADD R20, R8, 0x1, -R9 ;  /* 0x0000000108147824 */ /* 0x000fca00078e0a09 */
[C---:B------:R-:W-:Y:S02]  /*0250*/  ISETP.GE.U32.AND P0, PT, R20.reuse, 0x700, PT ;  /* 0x000007001400780c */ /* 0x040fe40003f06070 */
[----:B------:R-:W-:-:S04]  /*0260*/  LEA.HI R20, R20, 0x1, RZ, 0x18 ;  /* 0x0000000114147811 */ /* 0x000fc800078fc0ff */
[----:B------:R-:W-:-:S07]  /*0270*/  LOP3.LUT R23, R20, 0x7, RZ, 0xc0, !PT ;  /* 0x0000000714177812 */ /* 0x000fce00078ec0ff */
[----:B------:R-:W-:Y:S05]  /*0280*/  @!P0 BRA `(.L_x_895) ;  /* 0x00000008007c8947 */ /* 0x000fea0003800000 */
[----:B------:R-:W0:Y:S01]  /*0290*/  LDC.64 R6, c[0x0][0x380] ;  /* 0x0000e000ff067b82 */ /* 0x000e220000000a00 */
[----:B------:R-:W-:Y:S01]  /*02a0*/  LOP3.LUT R12, R20, 0x1fffff8, RZ, 0xc0, !PT ;  /* 0x01fffff8140c7812 */ /* 0x000fe200078ec0ff */
[----:B------:R-:W-:Y:S01]  /*02b0*/  BSSY.RECONVERGENT B3, `(.L_x_896) ;  /* 0x000009b000037945 */ /* 0x000fe20003800200 */
[----:B------:R-:W-:Y:S02]  /*02c0*/  VIADD R5, R22, 0x400 ;  /* 0x0000040016057836 */ /* 0x000fe40000000000 */
[----:B------:R-:W-:Y:S02]  /*02d0*/  IMAD.IADD R21, R9, 0x1, R22 ;  /* 0x0000000109157824 */ /* 0x000fe400078e0216 */
[----:B------:R-:W-:Y:S01]  /*02e0*/  IMAD.MOV R22, RZ, RZ, -R12 ;  /* 0x000000ffff167224 */ /* 0x000fe200078e0a0c */
[----:B------:R-:W1:Y:S06]  /*02f0*/  LDC.64 R10, c[0x0][0x388] ;  /* 0x0000e200ff0a7b82 */ /* 0x000e6c0000000a00 */
.L_x_897:
[----:B0-----:R-:W-:-:S04]  /*0300*/  IMAD.WIDE.U32 R12, R21, 0x4, R6 ;  /* 0x00000004150c7825 */ /* 0x001fc800078e0006 */
[C---:B-1----:R-:W-:Y:S02]  /*0310*/  IMAD.WIDE.U32 R14, R21.reuse, 0x4, R10 ;  /* 0x00000004150e7825 */ /* 0x042fe400078e000a */
[----:B------:R0:W2:Y:S04]  /*0320*/  LDG.E R12, desc[UR12][R12.64] ;  /* 0x0000000c0c0c7981 */ /* 0x0000a8000c1e1900 */
[----:B------:R-:W2:Y:S01]  /*0330*/  LDG.E R15, desc[UR12][R14.64] ;  /* 0x0000000c0e0f7981 */ /* 0x000ea2000c1e1900 */
[----:B------:R-:W-:-:S04]  /*0340*/  VIADD R25, R21, 0x100 ;  /* 0x0000010015197836 */ /* 0x000fc80000000000 */
[----:B------:R-:W-:-:S04]  /*0350*/  IMAD.WIDE.U32 R16, R25, 0x4, R6 ;  /* 0x0000000419107825 */ /* 0x000fc800078e0006 */
[----:B------:R-:W-:Y:S02]  /*0360*/  IMAD.WIDE.U32 R18, R25, 0x4, R10 ;  /* 0x0000000419127825 */ /* 0x000fe400078e000a */
[----:B------:R-:W3:Y:S04]  /*0370*/  LDG.E R16, desc[UR12][R16.64] ;  /* 0x0000000c10107981 */ /* 0x000ee8000c1e1900 */
[----:B------:R1:W3:Y:S01]  /*0380*/  LDG.E R19, desc[UR12][R18.64] ;  /* 0x0000000c12137981 */ /* 0x0002e2000c1e1900 */
[----:B------:R-:W-:Y:S01]  /*0390*/  PRMT R29, R26, 0x7610, R29 ;  /* 0x000076101a1d7816 */ /* 0x000fe2000000001d */
[C---:B------:R-:W-:Y:S01]  /*03a0*/  VIADD R27, R21.reuse, 0x200 ;  /* 0x00000200151b7836 */ /* 0x040fe20000000000 */
[----:B0-----:R-:W-:Y:S02]  /*03b0*/  IADD3 R13, P1, PT, R21, UR6, RZ ;  /* 0x00000006150d7c10 */ /* 0x001fe4000ff3e0ff */
[----:B------:R-:W-:-:S02]  /*03c0*/  LOP3.LUT P3, RZ, R29, 0xff, RZ, 0xc0, !PT ;  /* 0x000000ff1dff7812 */ /* 0x000fc4000786c0ff */
[----:B------:R-:W-:Y:S01]  /*03d0*/  ISETP.LT.U32.AND P0, PT, R13, R24, PT ;  /* 0x000000180d00720c */ /* 0x000fe20003f01070 */
[----:B------:R-:W-:-:S05]  /*03e0*/  IMAD.X R28, RZ, RZ, UR7, P1 ;  /* 0x00000007ff1c7e24 */ /* 0x000fca00088e06ff */
[----:B------:R-:W-:-:S04]  /*03f0*/  ISETP.LT.AND.EX P0, PT, R28, R3, PT, P0 ;  /* 0x000000031c00720c */ /* 0x000fc80003f01300 */
[----:B------:R-:W-:Y:S02]  /*0400*/  SEL R26, R13, R24, P0 ;  /* 0x000000180d1a7207 */ /* 0x000fe40000000000 */
[CC--:B--2---:R-:W-:Y:S02]  /*0410*/  ISETP.NE.AND P2, PT, R12.reuse, R15.reuse, P3 ;  /* 0x0000000f0c00720c */ /* 0x0c4fe40001f45270 */
[----:B------:R-:W-:Y:S01]  /*0420*/  ISETP.NE.AND P1, PT, R12, R15, PT ;  /* 0x0000000f0c00720c */ /* 0x000fe20003f25270 */
[----:B------:R-:W-:-:S03]  /*0430*/  IMAD.WIDE.U32 R14, R27, 0x4, R10 ;  /* 0x000000041b0e7825 */ /* 0x000fc600078e000a */
[----:B------:R-:W-:-:S07]  /*0440*/  @!P3 SEL R29, RZ, 0x1, !P1 ;  /* 0x00000001ff1db807 */ /* 0x000fce0004800000 */
[----:B------:R-:W-:Y:S01]  /*0450*/  @!P2 SEL R26, R13, R24, !P3 ;  /* 0x000000180d1aa207 */ /* 0x000fe20005800000 */
[----:B------:R-:W-:Y:S01]  /*0460*/  IMAD.WIDE.U32 R12, R27, 0x4, R6 ;  /* 0x000000041b0c7825 */ /* 0x000fe200078e0006 */
[----:B------:R-:W2:Y:S04]  /*0470*/  LDG.E R24, desc[UR12][R14.64] ;  /* 0x0000000c0e187981 */ /* 0x000ea8000c1e1900 */
[----:B------:R0:W2:Y:S01]  /*0480*/  LDG.E R17, desc[UR12][R12.64] ;  /* 0x0000000c0c117981 */ /* 0x0000a2000c1e1900 */
[----:B-1----:R-:W-:Y:S02]  /*0490*/  SEL R18, R29, 0x1, !P2 ;  /* 0x000000011d127807 */ /* 0x002fe40005000000 */
[----:B------:R-:W-:Y:S02]  /*04a0*/  SEL R29, R28, R3, P0 ;  /* 0x000000031c1d7207 */ /* 0x000fe40000000000 */
[----:B------:R-:W-:-:S02]  /*04b0*/  LOP3.LUT P1, RZ, R18, 0xff, RZ, 0xc0, !PT ;  /* 0x000000ff12ff7812 */ /* 0x000fc4000782c0ff */
[----:B------:R-:W-:Y:S02]  /*04c0*/  @!P2 SEL R29, R28, R3, !P3 ;  /* 0x000000031c1da207 */ /* 0x000fe40005800000 */
[----:B0-----:R-:W-:Y:S02]  /*04d0*/  IADD3 R13, P0, PT, R25, UR6, RZ ;  /* 0x00000006190d7c10 */ /* 0x001fe4000ff1e0ff */
[----:B---3--:R-:W-:-:S03]  /*04e0*/  ISETP.NE.AND P3, PT, R16, R19, P1 ;  /* 0x000000131000720c */ /* 0x008fc60000f65270 */
[----:B------:R-:W-:Y:S01]  /*04f0*/  IMAD.X R28, RZ, RZ, UR7, P0 ;  /* 0x00000007ff1c7e24 */ /* 0x000fe200080e06ff */
[----:B------:R-:W-:Y:S01]  /*0500*/  ISETP.LT.U32.AND P0, PT, R13, R26, PT ;  /* 0x0000001a0d00720c */ /* 0x000fe20003f01070 */
[----:B------:R-:W-:-:S03]  /*0510*/  VIADD R3, R21, 0x300 ;  /* 0x0000030015037836 */ /* 0x000fc60000000000 */
[----:B------:R-:W-:Y:S01]  /*0520*/  ISETP.LT.AND.EX P0, PT, R28, R29, PT, P0 ;  /* 0x0000001d1c00720c */ /* 0x000fe20003f01300 */
[----:B------:R-:W-:-:S03]  /*0530*/  IMAD.WIDE.U32 R14, R3, 0x4, R10 ;  /* 0x00000004030e7825 */ /* 0x000fc600078e000a */
[CC--:B------:R-:W-:Y:S02]  /*0540*/  SEL R25, R13.reuse, R26.reuse, P0 ;  /* 0x0000001a0d197207 */ /* 0x0c0fe40000000000 */
[----:B------:R-:W-:Y:S01]  /*0550*/  @!P3 SEL R25, R13, R26, !P1 ;  /* 0x0000001a0d19b207 */ /* 0x000fe20004800000 */
[----:B------:R-:W-:Y:S01]  /*0560*/  IMAD.WIDE.U32 R12, R3, 0x4, R6 ;  /* 0x00000004030c7825 */ /* 0x000fe200078e0006 */
[----:B------:R-:W-:Y:S02]  /*0570*/  ISETP.NE.AND P2, PT, R16, R19, PT ;  /* 0x000000131000720c */ /* 0x000fe40003f45270 */
[----:B------:R-:W3:Y:S04]  /*0580*/  LDG.E R19, desc[UR12][R14.64] ;  /* 0x0000000c0e137981 */ /* 0x000ee8000c1e1900 */
[----:B------:R0:W3:Y:S01]  /*0590*/  LDG.E R16, desc[UR12][R12.64] ;  /* 0x0000000c0c107981 */ /* 0x0000e2000c1e1900 */
[----:B------:R-:W-:-:S04]  /*05a0*/  @!P1 SEL R18, RZ, 0x1, !P2 ;  /* 0x00000001ff129807 */ /* 0x000fc80005000000 */
[----:B------:R-:W-:-:S04]  /*05b0*/  SEL R18, R18, 0x1, !P3 ;  /* 0x0000000112127807 */ /* 0x000fc80005800000 */
[----:B------:R-:W-:Y:S02]  /*05c0*/  LOP3.LUT P2, RZ, R18, 0xff, RZ, 0xc0, !PT ;  /* 0x000000ff12ff7812 */ /* 0x000fe4000784c0ff */
[CC--:B0-----:R-:W-:Y:S02]  /*05d0*/  SEL R12, R28.reuse, R29.reuse, P0 ;  /* 0x0000001d1c0c7207 */ /* 0x0c1fe40000000000 */
[----:B------:R-:W-:Y:S02]  /*05e0*/  IADD3 R27, P0, PT, R27, UR6, RZ ;  /* 0x000000061b1b7c10 */ /* 0x000fe4000ff1e0ff */
[----:B------:R-:W-:-:S03]  /*05f0*/  @!P3 SEL R12, R28, R29, !P1 ;  /* 0x0000001d1c0cb207 */ /* 0x000fc60004800000 */
[----:B------:R-:W-:Y:S01]  /*0600*/  IMAD.X R29, RZ, RZ, UR7, P0 ;  /* 0x00000007ff1d7e24 */ /* 0x000fe200080e06ff */
[----:B------:R-:W-:-:S04]  /*0610*/  ISETP.LT.U32.AND P0, PT, R27, R25, PT ;  /* 0x000000191b00720c */ /* 0x000fc80003f01070 */
[----:B------:R-:W-:-:S04]  /*0620*/  ISETP.LT.AND.EX P0, PT, R29, R12, PT, P0 ;  /* 0x0000000c1d00720c */ /* 0x000fc80003f01300 */
[----:B------:R-:W-:Y:S02]  /*0630*/  SEL R26, R27, R25, P0 ;  /* 0x000000191b1a7207 */ /* 0x000fe40000000000 */
[CC--:B--2---:R-:W-:Y:S02]  /*0640*/  ISETP.NE.AND P3, PT, R17.reuse, R24.reuse, P2 ;  /* 0x000000181100720c */ /* 0x0c4fe40001765270 */
[----:B------:R-:W-:Y:S02]  /*0650*/  ISETP.NE.AND P1, PT, R17, R24, PT ;  /* 0x000000181100720c */ /* 0x000fe40003f25270 */
[----:B------:R-:W-:Y:S02]  /*0660*/  SEL R24, R29, R12, P0 ;  /* 0x0000000c1d187207 */ /* 0x000fe40000000000 */
[----:B------:R-:W-:-:S07]  /*0670*/  @!P2 SEL R18, RZ, 0x1, !P1 ;  /* 0x00000001ff12a807 */ /* 0x000fce0004800000 */
[----:B------:R-:W-:Y:S01]  /*0680*/  @!P3 SEL R26, R27, R25, !P2 ;  /* 0x000000191b1ab207 */ /* 0x000fe20005000000 */
[----:B------:R-:W-:Y:S01]  /*0690*/  VIADD R25, R21, 0x400 ;  /* 0x0000040015197836 */ /* 0x000fe20000000000 */
[----:B------:R-:W-:-:S03]  /*06a0*/  @!P3 SEL R24, R29, R12, !P2 ;  /* 0x0000000c1d18b207 */ /* 0x000fc60005000000 */
[----:B------:R-:W-:-:S04]  /*06b0*/  IMAD.WIDE.U32 R14, R25, 0x4, R10 ;  /* 0x00000004190e7825 */ /* 0x000fc800078e000a */
[----:B------:R-:W-:Y:S01]  /*06c0*/  IMAD.WIDE.U32 R12, R25, 0x4, R6 ;  /* 0x00000004190c7825 */ /* 0x000fe200078e0006 */
[----:B------:R-:W-:Y:S01]  /*06d0*/  IADD3 R17, P0, PT, R3, UR6, RZ ;  /* 0x0000000603117c10 */ /* 0x000fe2000ff1e0ff */
[----:B------:R-:W2:Y:S01]  /*06e0*/  LDG.E R14, desc[UR12][R14.64] ;  /* 0x0000000c0e0e7981 */ /* 0x000ea2000c1e1900 */
[----:B------:R-:W-:-:S03]  /*06f0*/  SEL R18, R18, 0x1, !P3 ;  /* 0x0000000112127807 */ /* 0x000fc60005800000 */
[----:B------:R0:W2:Y:S01]  /*0700*/  LDG.E R3, desc[UR12][R12.64] ;  /* 0x0000000c0c037981 */ /* 0x0000a2000c1e1900 */
[----:B------:R-:W-:Y:S01]  /*0710*/  LOP3.LUT P1, RZ, R18, 0xff, RZ, 0xc0, !PT ;  /* 0x000000ff12ff7812 */ /* 0x000fe2000782c0ff */
[----:B------:R-:W-:-:S03]  /*0720*/  IMAD.X R27, RZ, RZ, UR7, P0 ;  /* 0x00000007ff1b7e24 */ /* 0x000fc600080e06ff */
[CC--:B---3--:R-:W-:Y:S02]  /*0730*/  ISETP.NE.AND P3, PT, R16.reuse, R19.reuse, P1 ;  /* 0x000000131000720c */ /* 0x0c8fe40000f65270 */
[----:B------:R-:W-:Y:S02]  /*0740*/  ISETP.LT.U32.AND P0, PT, R17, R26, PT ;  /* 0x0000001a1100720c */ /* 0x000fe40003f01070 */
[----:B------:R-:W-:Y:S02]  /*0750*/  ISETP.NE.AND P2, PT, R16, R19, PT ;  /* 0x000000131000720c */ /* 0x000fe40003f45270 */
[----:B------:R-:W-:Y:S01]  /*0760*/  ISETP.LT.AND.EX P0, PT, R27, R24, PT, P0 ;  /* 0x000000181b00720c */ /* 0x000fe20003f01300 */
[----:B------:R-:W-:-:S03]  /*0770*/  VIADD R19, R21, 0x500 ;  /* 0x0000050015137836 */ /* 0x000fc60000000000 */
[-C--:B------:R-:W-:Y:S01]  /*0780*/  SEL R28, R17, R26.reuse, P0 ;  /* 0x0000001a111c7207 */ /* 0x080fe20000000000 */
[----:B0-----:R-:W-:Y:S02]  /*0790*/  IMAD.WIDE.U32 R12, R19, 0x4, R10 ;  /* 0x00000004130c7825 */ /* 0x001fe400078e000a */
[----:B------:R-:W-:Y:S02]  /*07a0*/  @!P3 SEL R28, R17, R26, !P1 ;  /* 0x0000001a111cb207 */ /* 0x000fe40004800000 */
[----:B------:R-:W-:Y:S01]  /*07b0*/  IMAD.WIDE.U32 R16, R19, 0x4, R6 ;  /* 0x0000000413107825 */ /* 0x000fe200078e0006 */
[----:B------:R-:W3:Y:S05]  /*07c0*/  LDG.E R29, desc[UR12][R12.64] ;  /* 0x0000000c0c1d7981 */ /* 0x000eea000c1e1900 */
[----:B------:R0:W3:Y:S01]  /*07d0*/  LDG.E R16, desc[UR12][R16.64] ;  /* 0x0000000c10107981 */ /* 0x0000e2000c1e1900 */
[----:B------:R-:W-:-:S04]  /*07e0*/  @!P1 SEL R18, RZ, 0x1, !P2 ;  /* 0x00000001ff129807 */ /* 0x000fc80005000000 */
[----:B------:R-:W-:Y:S02]  /*07f0*/  SEL R26, R18, 0x1, !P3 ;  /* 0x00000001121a7807 */ /* 0x000fe40005800000 */
[-C--:B------:R-:W-:Y:S02]  /*0800*/  SEL R15, R27, R24.reuse, P0 ;  /* 0x000000181b0f7207 */ /* 0x080fe40000000000 */
[----:B------:R-:W-:Y:S02]  /*0810*/  LOP3.LUT P2, RZ, R26, 0xff, RZ, 0xc0, !PT ;  /* 0x000000ff1aff7812 */ /* 0x000fe4000784c0ff */
[----:B------:R-:W-:Y:S02]  /*0820*/  IADD3 R25, P0, PT, R25, UR6, RZ ;  /* 0x0000000619197c10 */ /* 0x000fe4000ff1e0ff */
[----:B------:R-:W-:-:S03]  /*0830*/  @!P3 SEL R15, R27, R24, !P1 ;  /* 0x000000181b0fb207 */ /* 0x000fc60004800000 */
[----:B------:R-:W-:Y:S01]  /*0840*/  IMAD.X R27, RZ, RZ, UR7, P0 ;  /* 0x00000007ff1b7e24 */ /* 0x000fe200080e06ff */
[----:B------:R-:W-:-:S04]  /*0850*/  ISETP.LT.U32.AND P0, PT, R25, R28, PT ;  /* 0x0000001c1900720c */ /* 0x000fc80003f01070 */
[----:B------:R-:W-:-:S04]  /*0860*/  ISETP.LT.AND.EX P0, PT, R27, R15, PT, P0 ;  /* 0x0000000f1b00720c */ /* 0x000fc80003f01300 */
[----:B------:R-:W-:Y:S02]  /*0870*/  SEL R18, R27, R15, P0 ;  /* 0x0000000f1b127207 */ /* 0x000fe40000000000 */
[----:B0-----:R-:W-:Y:S02]  /*0880*/  SEL R17, R25, R28, P0 ;  /* 0x0000001c19117207 */ /* 0x001fe40000000000 */
[CC--:B--2---:R-:W-:Y:S02]  /*0890*/  ISETP.NE.AND P3, PT, R3.reuse, R14.reuse, P2 ;  /* 0x0000000e0300720c */ /* 0x0c4fe40001765270 */
[----:B------:R-:W-:Y:S01]  /*08a0*/  ISETP.NE.AND P1, PT, R3, R14, PT ;  /* 0x0000000e0300720c */ /* 0x000fe20003f25270 */
[----:B------:R-:W-:-:S03]  /*08b0*/  VIADD R3, R21, 0x600 ;  /* 0x0000060015037836 */ /* 0x000fc60000000000 */
[----:B------:R-:W-:Y:S01]  /*08c0*/  @!P2 SEL R26, RZ, 0x1, !P1 ;  /* 0x00000001ff1aa807 */ /* 0x000fe20004800000 */
[----:B------:R-:W-:-:S06]  /*08d0*/  IMAD.WIDE.U32 R12, R3, 0x4, R6 ;  /* 0x00000004030c7825 */ /* 0x000fcc00078e0006 */
[----:B------:R-:W-:Y:S01]  /*08e0*/  @!P3 SEL R18, R27, R15, !P2 ;  /* 0x0000000f1b12b207 */ /* 0x000fe20005000000 */
[----:B------:R-:W-:Y:S01]  /*08f0*/  IMAD.WIDE.U32 R14, R3, 0x4, R10 ;  /* 0x00000004030e7825 */ /* 0x000fe200078e000a */
[----:B------:R-:W-:Y:S02]  /*0900*/  SEL R24, R26, 0x1, !P3 ;  /* 0x000000011a187807 */ /* 0x000fe40005800000 */
[----:B------:R-:W-:Y:S02]  /*0910*/  IADD3 R26, P1, PT, R19, UR6, RZ ;  /* 0x00000006131a7c10 */ /* 0x000fe4000ff3e0ff */
[----:B------:R0:W2:Y:S01]  /*0920*/  LDG.E R19, desc[UR12][R12.64] ;  /* 0x0000000c0c137981 */ /* 0x0000a2000c1e1900 */
[----:B------:R-:W-:-:S03]  /*0930*/  @!P3 SEL R17, R25, R28, !P2 ;  /* 0x0000001c1911b207 */ /* 0x000fc60005000000 */
[----:B------:R1:W2:Y:S01]  /*0940*/  LDG.E R14, desc[UR12][R14.64] ;  /* 0x0000000c0e0e7981 */ /* 0x0002a2000c1e1900 */
[----:B------:R-:W-:Y:S01]  /*0950*/  LOP3.LUT P2, RZ, R24, 0xff, RZ, 0xc0, !PT ;  /* 0x000000ff18ff7812 */ /* 0x000fe2000784c0ff */
[----:B------:R-:W-:-:S03]  /*0960*/  IMAD.X R25, RZ, RZ, UR7, P1 ;  /* 0x00000007ff197e24 */ /* 0x000fc600088e06ff */
[----:B---3--:R-:W-:Y:S02]  /*0970*/  ISETP.NE.AND P3, PT, R16, R29, P2 ;  /* 0x0000001d1000720c */ /* 0x008fe40001765270 */
[----:B------:R-:W-:Y:S02]  /*0980*/  ISETP.LT.U32.AND P0, PT, R26, R17, PT ;  /* 0x000000111a00720c */ /* 0x000fe40003f01070 */
[----:B------:R-:W-:Y:S02]  /*0990*/  ISETP.NE.AND P1, PT, R16, R29, PT ;  /* 0x0000001d1000720c */ /* 0x000fe40003f25270 */
[----:B------:R-:W-:Y:S01]  /*09a0*/  ISETP.LT.AND.EX P0, PT, R25, R18, PT, P0 ;  /* 0x000000121900720c */ /* 0x000fe20003f01300 */
[----:B------:R-:W-:-:S03]  /*09b0*/  VIADD R29, R21, 0x700 ;  /* 0x00000700151d7836 */ /* 0x000fc60000000000 */
[CC--:B------:R-:W-:Y:S01]  /*09c0*/  SEL R27, R26.reuse, R17.reuse, P0 ;  /* 0x000000111a1b7207 */ /* 0x0c0fe20000000000 */
[C---:B0-----:R-:W-:Y:S02]  /*09d0*/  IMAD.WIDE.U32 R12, R29.reuse, 0x4, R10 ;  /* 0x000000041d0c7825 */ /* 0x041fe400078e000a */
[----:B------:R-:W-:Y:S02]  /*09e0*/  @!P3 SEL R27, R26, R17, !P2 ;  /* 0x000000111a1bb207 */ /* 0x000fe40005000000 */
[----:B------:R-:W-:Y:S02]  /*09f0*/  IMAD.WIDE.U32 R16, R29, 0x4, R6 ;  /* 0x000000041d107825 */ /* 0x000fe400078e0006 */
[----:B------:R-:W3:Y:S04]  /*0a00*/  LDG.E R13, desc[UR12][R12.64] ;  /* 0x0000000c0c0d7981 */ /* 0x000ee8000c1e1900 */
[----:B------:R0:W3:Y:S01]  /*0a10*/  LDG.E R16, desc[UR12][R16.64] ;  /* 0x0000000c10107981 */ /* 0x0000e2000c1e1900 */
[----:B------:R-:W-:-:S04]  /*0a20*/  @!P2 SEL R24, RZ, 0x1, !P1 ;  /* 0x00000001ff18a807 */ /* 0x000fc80004800000 */
[----:B------:R-:W-:Y:S02]  /*0a30*/  SEL R24, R24, 0x1, !P3 ;  /* 0x0000000118187807 */ /* 0x000fe40005800000 */
[-C--:B-1----:R-:W-:Y:S02]  /*0a40*/  SEL R15, R25, R18.reuse, P0 ;  /* 0x00000012190f7207 */ /* 0x082fe40000000000 */
[----:B------:R-:W-:Y:S02]  /*0a50*/  LOP3.LUT P1, RZ, R24, 0xff, RZ, 0xc0, !PT ;  /* 0x000000ff18ff7812 */ /* 0x000fe4000782c0ff */
[----:B------:R-:W-:Y:S02]  /*0a60*/  IADD3 R26, P0, PT, R3, UR6, RZ ;  /* 0x00000006031a7c10 */ /* 0x000fe4000ff1e0ff */
[----:B------:R-:W-:Y:S01]  /*0a70*/  @!P3 SEL R15, R25, R18, !P2 ;  /* 0x00000012190fb207 */ /* 0x000fe20005000000 */
[----:B------:R-:W-:Y:S02]  /*0a80*/  VIADD R22, R22, 0x8 ;  /* 0x0000000816167836 */ /* 0x000fe40000000000 */
[----:B------:R-:W-:-:S02]  /*0a90*/  VIADD R5, R5, 0x800 ;  /* 0x0000080005057836 */ /* 0x000fc40000000000 */
[----:B------:R-:W-:Y:S01]  /*0aa0*/  VIADD R21, R21, 0x800 ;  /* 0x0000080015157836 */ /* 0x000fe20000000000 */
[CC--:B--2---:R-:W-:Y:S02]  /*0ab0*/  ISETP.NE.AND P2, PT, R19.reuse, R14.reuse, PT ;  /* 0x0000000e1300720c */ /* 0x0c4fe40003f45270 */
[----:B------:R-:W-:Y:S01]  /*0ac0*/  ISETP.NE.AND P3, PT, R19, R14, P1 ;  /* 0x0000000e1300720c */ /* 0x000fe20000f65270 */
[----:B------:R-:W-:Y:S01]  /*0ad0*/  IMAD.X R14, RZ, RZ, UR7, P0 ;  /* 0x00000007ff0e7e24 */ /* 0x000fe200080e06ff */
[----:B------:R-:W-:-:S04]  /*0ae0*/  ISETP.LT.U32.AND P0, PT, R26, R27, PT ;  /* 0x0000001b1a00720c */ /* 0x000fc80003f01070 */
[----:B------:R-:W-:Y:S02]  /*0af0*/  ISETP.LT.AND.EX P0, PT, R14, R15, PT, P0 ;  /* 0x0000000f0e00720c */ /* 0x000fe40003f01300 */
[----:B------:R-:W-:Y:S02]  /*0b00*/  @!P1 SEL R24, RZ, 0x1, !P2 ;  /* 0x00000001ff189807 */ /* 0x000fe40005000000 */
[----:B------:R-:W-:Y:S02]  /*0b10*/  SEL R18, R26, R27, P0 ;  /* 0x0000001b1a127207 */ /* 0x000fe40000000000 */
[----:B0-----:R-:W-:Y:S02]  /*0b20*/  SEL R17, R14, R15, P0 ;  /* 0x0000000f0e117207 */ /* 0x001fe40000000000 */
[----:B------:R-:W-:Y:S02]  /*0b30*/  IADD3 R29, P0, PT, R29, UR6, RZ ;  /* 0x000000061d1d7c10 */ /* 0x000fe4000ff1e0ff */
[----:B------:R-:W-:-:S02]  /*0b40*/  @!P3 SEL R18, R26, R27, !P1 ;  /* 0x0000001b1a12b207 */ /* 0x000fc40004800000 */
[----:B------:R-:W-:Y:S01]  /*0b50*/  @!P3 SEL R17, R14, R15, !P1 ;  /* 0x0000000f0e11b207 */ /* 0x000fe20004800000 */
[----:B------:R-:W-:Y:S01]  /*0b60*/  IMAD.X R14, RZ, RZ, UR7, P0 ;  /* 0x00000007ff0e7e24 */ /* 0x000fe200080e06ff */
[----:B------:R-:W-:Y:S02]  /*0b70*/  SEL R12, R24, 0x1, !P3 ;  /* 0x00000001180c7807 */ /* 0x000fe40005800000 */
[----:B------:R-:W-:Y:S02]  /*0b80*/  ISETP.LT.U32.AND P0, PT, R29, R18, PT ;  /* 0x000000121d00720c */ /* 0x000fe40003f01070 */
[----:B------:R-:W-:Y:S02]  /*0b90*/  LOP3.LUT P2, RZ, R12, 0xff, RZ, 0xc0, !PT ;  /* 0x000000ff0cff7812 */ /* 0x000fe4000784c0ff */
[----:B------:R-:W-:-:S04]  /*0ba0*/  ISETP.LT.AND.EX P0, PT, R14, R17, PT, P0 ;  /* 0x000000110e00720c */ /* 0x000fc80003f01300 */
[----:B------:R-:W-:Y:S02]  /*0bb0*/  SEL R24, R29, R18, P0 ;  /* 0x000000121d187207 */ /* 0x000fe40000000000 */
[----:B------:R-:W-:Y:S02]  /*0bc0*/  SEL R3, R14, R17, P0 ;  /* 0x000000110e037207 */ /* 0x000fe40000000000 */
[----:B------:R-:W-:Y:S02]  /*0bd0*/  ISETP.NE.AND P0, PT, R22, RZ, PT ;  /* 0x000000ff1600720c */ /* 0x000fe40003f05270 */
[CC--:B---3--:R-:W-:Y:S02]  /*0be0*/  ISETP.NE.AND P3, PT, R16.reuse, R13.reuse, P2 ;  /* 0x0000000d1000720c */ /* 0x0c8fe40001765270 */
[----:B------:R-:W-:-:S04]  /*0bf0*/  ISETP.NE.AND P1, PT, R16, R13, PT ;  /* 0x0000000d1000720c */ /* 0x000fc80003f25270 */
[----:B------:R-:W-:-:S04]  /*0c00*/  @!P2 SEL R12, RZ, 0x1, !P1 ;  /* 0x00000001ff0ca807 */ /* 0x000fc80004800000 */
[----:B------:R-:W-:-:S03]  /*0c10*/  SEL R12, R12, 0x1, !P3 ;  /* 0x000000010c0c7807 */ /* 0x000fc60005800000 */
[----:B------:R-:W-:Y:S02]  /*0c20*/  @!P3 SEL R24, R29, R18, !P2 ;  /* 0x000000121d18b207 */ /* 0x000fe40005000000 */
[----:B------:R-:W-:Y:S02]  /*0c30*/  @!P3 SEL R3, R14, R17, !P2 ;  /* 0x000000110e03b207 */ /* 0x000fe40005000000 */
[----:B------:R-:W-:Y:S01]  /*0c40*/  PRMT R26, R12, 0x7610, R26 ;  /* 0x000076100c1a7816 */ /* 0x000fe2000000001a */
[----:B------:R-:W-:Y:S06]  /*0c50*/  @P0 BRA `(.L_x_897) ;  /* 0xfffffff400a80947 */ /* 0x000fec000383ffff */
[----:B------:R-:W-:Y:S05]  /*0c60*/  BSYNC.RECONVERGENT B3 ;  /* 0x0000000000037941 */ /* 0x000fea0003800200 */
.L_x_896:
[----:B------:R-:W-:-:S07]  /*0c70*/  VIADD R22, R5, 0xfffffc00 ;  /* 0xfffffc0005167836 */ /* 0x000fce0000000000 */
.L_x_895:
[----:B------:R-:W-:Y:S05]  /*0c80*/  BSYNC.RECONVERGENT B2 ;  /* 0x0000000000027941 */ /* 0x000fea0003800200 */
.L_x_894:
[----:B------:R-:W-:-:S13]  /*0c90*/  ISETP.NE.AND P0, PT, R23, RZ, PT ;  /* 0x000000ff1700720c */ /* 0x000fda0003f05270 */
[----:B------:R-:W-:Y:S05]  /*0ca0*/  @!P0 BRA `(.L_x_893) ;  /* 0x00000008005c8947 */ /* 0x000fea0003800000 */
[----:B------:R-:W-:Y:S01]  /*0cb0*/  ISETP.GE.U32.AND P0, PT, R23, 0x4, PT ;  /* 0x000000041700780c */ /* 0x000fe20003f06070 */
[----:B------:R-:W-:Y:S01]  /*0cc0*/  BSSY.RECONVERGENT B2, `(.L_x_898) ;  /* 0x000004f000027945 */ /* 0x000fe20003800200 */
[----:B------:R-:W-:-:S11]  /*0cd0*/  LOP3.LUT P1, R6, R20, 0x3, RZ, 0xc0, !PT ;  /* 0x0000000314067812 */ /* 0x000fd6000782c0ff */
[----:B------:R-:W-:Y:S05]  /*0ce0*/  @!P0 BRA `(.L_x_899) ;  /* 0x0000000400308947 */ /* 0x000fea0003800000 */
[----:B------:R-:W0:Y:S01]  /*0cf0*/  LDC.64 R10, c[0x0][0x380] ;  /* 0x0000e000ff0a7b82 */ /* 0x000e220000000a00 */
[----:B------:R-:W-:Y:S01]  /*0d00*/  IMAD.IADD R7, R9, 0x1, R22 ;  /* 0x0000000109077824 */ /* 0x000fe200078e0216 */
[----:B------:R-:W1:Y:S06]  /*0d10*/  LDCU.64 UR8, c[0x0][0x3a0] ;  /* 0x00007400ff0877ac */ /* 0x000e6c0008000a00 */
[----:B------:R-:W2:Y:S01]  /*0d20*/  LDC.64 R12, c[0x0][0x388] ;  /* 0x0000e200ff0c7b82 */ /* 0x000ea20000000a00 */
[----:B0-----:R-:W-:-:S06]  /*0d30*/  IMAD.WIDE.U32 R28, R7, 0x4, R10 ;  /* 0x00000004071c7825 */ /* 0x001fcc00078e000a */
[----:B------:R-:W3:Y:S01]  /*0d40*/  LDG.E R28, desc[UR12][R28.64] ;  /* 0x0000000c1c1c7981 */ /* 0x000ee2000c1e1900 */
[----:B--2---:R-:W-:-:S05]  /*0d50*/  IMAD.WIDE.U32 R14, R7, 0x4, R12 ;  /* 0x00000004070e7825 */ /* 0x004fca00078e000c */
[----:B------:R0:W3:Y:S01]  /*0d60*/  LDG.E R5, desc[UR12][R14.64] ;  /* 0x0000000c0e057981 */ /* 0x0000e2000c1e1900 */
[----:B------:R-:W-:-:S04]  /*0d70*/  VIADD R23, R7, 0x100 ;  /* 0x0000010007177836 */ /* 0x000fc80000000000 */
[----:B------:R-:W-:-:S04]  /*0d80*/  IMAD.WIDE.U32 R16, R23, 0x4, R12 ;  /* 0x0000000417107825 */ /* 0x000fc800078e000c */
[----:B0-----:R-:W-:Y:S02]  /*0d90*/  IMAD.WIDE.U32 R14, R23, 0x4, R10 ;  /* 0x00000004170e7825 */ /* 0x001fe400078e000a */
[----:B------:R-:W2:Y:S04]  /*0da0*/  LDG.E R16, desc[UR12][R16.64] ;  /* 0x0000000c10107981 */ /* 0x000ea8000c1e1900 */
[----:B------:R-:W2:Y:S01]  /*0db0*/  LDG.E R25, desc[UR12][R14.64] ;  /* 0x0000000c0e197981 */ /* 0x000ea2000c1e1900 */
[----:B------:R-:W-:-:S04]  /*0dc0*/  VIADD R27, R7, 0x200 ;  /* 0x00000200071b7836 */ /* 0x000fc80000000000 */
[----:B------:R-:W-:-:S04]  /*0dd0*/  IMAD.WIDE.U32 R18, R27, 0x4, R10 ;  /* 0x000000041b127825 */ /* 0x000fc800078e000a */
[----:B------:R-:W-:Y:S02]  /*0de0*/  IMAD.WIDE.U32 R20, R27, 0x4, R12 ;  /* 0x000000041b147825 */ /* 0x000fe400078e000c */
[----:B------:R-:W4:Y:S04]  /*0df0*/  LDG.E R18, desc[UR12][R18.64] ;  /* 0x0000000c12127981 */ /* 0x000f28000c1e1900 */
[----:B------:R0:W4:Y:S01]  /*0e00*/  LDG.E R21, desc[UR12][R20.64] ;  /* 0x0000000c14157981 */ /* 0x000122000c1e1900 */
[----:B------:R-:W-:-:S04]  /*0e10*/  VIADD R29, R7, 0x300 ;  /* 0x00000300071d7836 */ /* 0x000fc80000000000 */
[----:B------:R-:W-:-:S04]  /*0e20*/  IMAD.WIDE.U32 R10, R29, 0x4, R10 ;  /* 0x000000041d0a7825 */ /* 0x000fc800078e000a */
[----:B------:R-:W-:Y:S02]  /*0e30*/  IMAD.WIDE.U32 R12, R29, 0x4, R12 ;  /* 0x000000041d0c7825 */ /* 0x000fe400078e000c */
[----:B------:R-:W5:Y:S04]  /*0e40*/  LDG.E R10, desc[UR12][R10.64] ;  /* 0x0000000c0a0a7981 */ /* 0x000f68000c1e1900 */
[----:B------:R3:W5:Y:S01]  /*0e50*/  LDG.E R13, desc[UR12][R12.64] ;  /* 0x0000000c0c0d7981 */ /* 0x000762000c1e1900 */
[----:B------:R-:W-:Y:S02]  /*0e60*/  LOP3.LUT P3, RZ, R26, 0xff, RZ, 0xc0, !PT ;  /* 0x000000ff1aff7812 */ /* 0x000fe4000786c0ff */
[----:B-1----:R-:W-:-:S05]  /*0e70*/  IADD3 R7, P2, PT, R7, UR8, RZ ;  /* 0x0000000807077c10 */ /* 0x002fca000ff5e0ff */
[----:B0-----:R-:W-:Y:S01]  /*0e80*/  IMAD.X R20, RZ, RZ, UR9, P2 ;  /* 0x00000009ff147e24 */ /* 0x001fe200090e06ff */
[----:B------:R-:W-:Y:S01]  /*0e90*/  IADD3 R23, P5, PT, R23, UR8, RZ ;  /* 0x0000000817177c10 */ /* 0x000fe2000ffbe0ff */
[----:B------:R-:W-:Y:S01]  /*0ea0*/  VIADD R22, R22, 0x400 ;  /* 0x0000040016167836 */ /* 0x000fe20000000000 */
[CC--:B---3--:R-:W-:Y:S02]  /*0eb0*/  ISETP.NE.AND P0, PT, R28.reuse, R5.reuse, PT ;  /* 0x000000051c00720c */ /* 0x0c8fe40003f05270 */
        /* <DEDUP_REMOVED lines=12> */
[----:B------:R-:W-:Y:S01]  /*0f80*/  @!P2 SEL R26, RZ, 0x1, !P0 ;  /* 0x00000001ff1aa807 */ /* 0x000fe20004000000 */
[----:B------:R-:W-:-:S03]  /*0f90*/  IMAD.X R3, RZ, RZ, UR9, P5 ;  /* 0x00000009ff037e24 */ /* 0x000fc6000a8e06ff */
[----:B------:R-:W-:Y:S02]  /*0fa0*/  SEL R26, R26, 0x1, !P4 ;  /* 0x000000011a1a7807 */ /* 0x000fe40006000000 */
[----:B------:R-:W-:Y:S02]  /*0fb0*/  ISETP.LT.U32.AND P0, PT, R23, R12, PT ;  /* 0x0000000c1700720c */ /* 0x000fe40003f01070 */
[----:B------:R-:W-:Y:S02]  /*0fc0*/  LOP3.LUT P3, RZ, R26, 0xff, RZ, 0xc0, !PT ;  /* 0x000000ff1aff7812 */ /* 0x000fe4000786c0ff */
[----:B------:R-:W-:-:S04]  /*0fd0*/  ISETP.LT.AND.EX P0, PT, R3, R14, PT, P0 ;  /* 0x0000000e0300720c */ /* 0x000fc80003f01300 */
[----:B------:R-:W-:Y:S02]  /*0fe0*/  SEL R16, R23, R12, P0 ;  /* 0x0000000c17107207 */ /* 0x000fe40000000000 */
[----:B------:R-:W-:Y:S02]  /*0ff0*/  SEL R20, R3, R14, P0 ;  /* 0x0000000e03147207 */ /* 0x000fe40000000000 */
[----:B------:R-:W-:Y:S02]  /*1000*/  @!P4 SEL R16, R23, R12, !P2 ;  /* 0x0000000c1710c207 */ /* 0x000fe40005000000 */
[----:B------:R-:W-:Y:S02]  /*1010*/  @!P4 SEL R20, R3, R14, !P2 ;  /* 0x0000000e0314c207 */ /* 0x000fe40005000000 */
[----:B------:R-:W-:Y:S02]  /*1020*/  IADD3 R27, P0, PT, R27, UR8, RZ ;  /* 0x000000081b1b7c10 */ /* 0x000fe4000ff1e0ff */
[----:B----4-:R-:W-:-:S02]  /*1030*/  ISETP.NE.AND P2, PT, R18, R21, PT ;  /* 0x000000151200720c */ /* 0x010fc40003f45270 */
[----:B------:R-:W-:Y:S01]  /*1040*/  ISETP.NE.AND P4, PT, R18, R21, P3 ;  /* 0x000000151200720c */ /* 0x000fe20001f85270 */
[----:B------:R-:W-:Y:S01]  /*1050*/  IMAD.X R3, RZ, RZ, UR9, P0 ;  /* 0x00000009ff037e24 */ /* 0x000fe200080e06ff */
[----:B------:R-:W-:Y:S02]  /*1060*/  @!P3 SEL R26, RZ, 0x1, !P2 ;  /* 0x00000001ff1ab807 */ /* 0x000fe40005000000 */
[----:B------:R-:W-:Y:S02]  /*1070*/  ISETP.LT.U32.AND P0, PT, R27, R16, PT ;  /* 0x000000101b00720c */ /* 0x000fe40003f01070 */
[----:B------:R-:W-:Y:S02]  /*1080*/  SEL R26, R26, 0x1, !P4 ;  /* 0x000000011a1a7807 */ /* 0x000fe40006000000 */
[----:B------:R-:W-:Y:S02]  /*1090*/  ISETP.LT.AND.EX P0, PT, R3, R20, PT, P0 ;  /* 0x000000140300720c */ /* 0x000fe40003f01300 */
[----:B------:R-:W-:-:S02]  /*10a0*/  LOP3.LUT P2, RZ, R26, 0xff, RZ, 0xc0, !PT ;  /* 0x000000ff1aff7812 */ /* 0x000fc4000784c0ff */
[----:B------:R-:W-:Y:S02]  /*10b0*/  IADD3 R29, P5, PT, R29, UR8, RZ ;  /* 0x000000081d1d7c10 */ /* 0x000fe4000ffbe0ff */
[----:B------:R-:W-:Y:S02]  /*10c0*/  SEL R12, R27, R16, P0 ;  /* 0x000000101b0c7207 */ /* 0x000fe40000000000 */
[----:B------:R-:W-:Y:S02]  /*10d0*/  SEL R14, R3, R20, P0 ;  /* 0x00000014030e7207 */ /* 0x000fe40000000000 */
[----:B------:R-:W-:Y:S02]  /*10e0*/  @!P4 SEL R12, R27, R16, !P3 ;  /* 0x000000101b0cc207 */ /* 0x000fe40005800000 */
[----:B------:R-:W-:Y:S02]  /*10f0*/  @!P4 SEL R14, R3, R20, !P3 ;  /* 0x00000014030ec207 */ /* 0x000fe40005800000 */
[----:B-----5:R-:W-:Y:S01]  /*1100*/  ISETP.NE.AND P4, PT, R10, R13, P2 ;  /* 0x0000000d0a00720c */ /* 0x020fe20001785270 */
[----:B------:R-:W-:Y:S01]  /*1110*/  IMAD.X R5, RZ, RZ, UR9, P5 ;  /* 0x00000009ff057e24 */ /* 0x000fe2000a8e06ff */
[----:B------:R-:W-:-:S02]  /*1120*/  ISETP.LT.U32.AND P0, PT, R29, R12, PT ;  /* 0x0000000c1d00720c */ /* 0x000fc40003f01070 */
[----:B------:R-:W-:Y:S02]  /*1130*/  ISETP.NE.AND P3, PT, R10, R13, PT ;  /* 0x0000000d0a00720c */ /* 0x000fe40003f65270 */
[----:B------:R-:W-:Y:S02]  /*1140*/  ISETP.LT.AND.EX P0, PT, R5, R14, PT, P0 ;  /* 0x0000000e0500720c */ /* 0x000fe40003f01300 */
[----:B------:R-:W-:Y:S02]  /*1150*/  @!P2 SEL R26, RZ, 0x1, !P3 ;  /* 0x00000001ff1aa807 */ /* 0x000fe40005800000 */
[----:B------:R-:W-:Y:S02]  /*1160*/  SEL R24, R29, R12, P0 ;  /* 0x0000000c1d187207 */ /* 0x000fe40000000000 */
[----:B------:R-:W-:Y:S02]  /*1170*/  SEL R3, R5, R14, P0 ;  /* 0x0000000e05037207 */ /* 0x000fe40000000000 */
[----:B------:R-:W-:-:S02]  /*1180*/  SEL R26, R26, 0x1, !P4 ;  /* 0x000000011a1a7807 */ /* 0x000fc40006000000 */
[----:B------:R-:W-:Y:S02]  /*1190*/  @!P4 SEL R24, R29, R12, !P2 ;  /* 0x0000000c1d18c207 */ /* 0x000fe40005000000 */
[----:B------:R-:W-:-:S07]  /*11a0*/  @!P4 SEL R3, R5, R14, !P2 ;  /* 0x0000000e0503c207 */ /* 0x000fce0005000000 */
.L_x_899:
[----:B------:R-:W-:Y:S05]  /*11b0*/  BSYNC.RECONVERGENT B2 ;  /* 0x0000000000027941 */ /* 0x000fea0003800200 */
.L_x_898:
[----:B------:R-:W-:Y:S05]  /*11c0*/  @!P1 BRA `(.L_x_893) ;  /* 0x0000000400149947 */ /* 0x000fea0003800000 */
[----:B------:R-:W-:Y:S01]  /*11d0*/  ISETP.NE.AND P0, PT, R6, 0x1, PT ;  /* 0x000000010600780c */ /* 0x000fe20003f05270 */
[----:B------:R-:W-:Y:S01]  /*11e0*/  BSSY.RECONVERGENT B2, `(.L_x_900) ;  /* 0x000002b000027945 */ /* 0x000fe20003800200 */
[----:B------:R-:W-:-:S11]  /*11f0*/  LOP3.LUT P1, RZ, R8, 0x100, RZ, 0xc0, !PT ;  /* 0x0000010008ff7812 */ /* 0x000fd6000782c0ff */
[----:B------:R-:W-:Y:S05]  /*1200*/  @!P0 BRA `(.L_x_901) ;  /* 0x0000000000a08947 */ /* 0x000fea0003800000 */
[----:B------:R-:W0:Y:S01]  /*1210*/  LDC.64 R10, c[0x0][0x380] ;  /* 0x0000e000ff0a7b82 */ /* 0x000e220000000a00 */
[----:B------:R-:W-:Y:S01]  /*1220*/  IMAD.IADD R5, R9, 0x1, R22 ;  /* 0x0000000109057824 */ /* 0x000fe200078e0216 */
[----:B------:R-:W1:Y:S06]  /*1230*/  LDCU.64 UR8, c[0x0][0x3a0] ;  /* 0x00007400ff0877ac */ /* 0x000e6c0008000a00 */
[----:B------:R-:W2:Y:S01]  /*1240*/  LDC.64 R6, c[0x0][0x388] ;  /* 0x0000e200ff067b82 */ /* 0x000ea20000000a00 */
[C---:B------:R-:W-:Y:S02]  /*1250*/  VIADD R17, R5.reuse, 0x100 ;  /* 0x0000010005117836 */ /* 0x040fe40000000000 */
[----:B0-----:R-:W-:-:S06]  /*1260*/  IMAD.WIDE.U32 R12, R5, 0x4, R10 ;  /* 0x00000004050c7825 */ /* 0x001fcc00078e000a */
[----:B------:R-:W3:Y:S01]  /*1270*/  LDG.E R12, desc[UR12][R12.64] ;  /* 0x0000000c0c0c7981 */ /* 0x000ee2000c1e1900 */
[----:B--2---:R-:W-:-:S06]  /*1280*/  IMAD.WIDE.U32 R14, R5, 0x4, R6 ;  /* 0x00000004050e7825 */ /* 0x004fcc00078e0006 */
[----:B------:R-:W3:Y:S01]  /*1290*/  LDG.E R15, desc[UR12][R14.64] ;  /* 0x0000000c0e0f7981 */ /* 0x000ee2000c1e1900 */
[----:B------:R-:W-:-:S04]  /*12a0*/  IMAD.WIDE.U32 R10, R17, 0x4, R10 ;  /* 0x00000004110a7825 */ /* 0x000fc800078e000a */
[----:B------:R-:W-:Y:S02]  /*12b0*/  IMAD.WIDE.U32 R6, R17, 0x4, R6 ;  /* 0x0000000411067825 */ /* 0x000fe400078e0006 */
[----:B------:R-:W2:Y:S04]  /*12c0*/  LDG.E R10, desc[UR12][R10.64] ;  /* 0x0000000c0a0a7981 */ /* 0x000ea8000c1e1900 */
[----:B------:R0:W2:Y:S01]  /*12d0*/  LDG.E R19, desc[UR12][R6.64] ;  /* 0x0000000c06137981 */ /* 0x0000a2000c1e1900 */
[----:B------:R-:W-:Y:S02]  /*12e0*/  LOP3.LUT P2, RZ, R26, 0xff, RZ, 0xc0, !PT ;  /* 0x000000ff1aff7812 */ /* 0x000fe4000784c0ff */
[----:B-1----:R-:W-:-:S04]  /*12f0*/  IADD3 R5, P4, PT, R5, UR8, RZ ;  /* 0x0000000805057c10 */ /* 0x002fc8000ff9e0ff */
[----:B------:R-:W-:Y:S01]  /*1300*/  ISETP.LT.U32.AND P0, PT, R5, R24, PT ;  /* 0x000000180500720c */ /* 0x000fe20003f01070 */
[----:B------:R-:W-:-:S05]  /*1310*/  IMAD.X R8, RZ, RZ, UR9, P4 ;  /* 0x00000009ff087e24 */ /* 0x000fca000a0e06ff */
[----:B------:R-:W-:-:S04]  /*1320*/  ISETP.LT.AND.EX P0, PT, R8, R3, PT, P0 ;  /* 0x000000030800720c */ /* 0x000fc80003f01300 */
[----:B0-----:R-:W-:Y:S02]  /*1330*/  SEL R6, R5, R24, P0 ;  /* 0x0000001805067207 */ /* 0x001fe40000000000 */
[----:B------:R-:W-:Y:S01]  /*1340*/  SEL R7, R8, R3, P0 ;  /* 0x0000000308077207 */ /* 0x000fe20000000000 */
[----:B------:R-:W-:Y:S01]  /*1350*/  VIADD R22, R22, 0x200 ;  /* 0x0000020016167836 */ /* 0x000fe20000000000 */
[CC--:B---3--:R-:W-:Y:S02]  /*1360*/  ISETP.NE.AND P5, PT, R12.reuse, R15.reuse, PT ;  /* 0x0000000f0c00720c */ /* 0x0c8fe40003fa5270 */
[----:B------:R-:W-:Y:S02]  /*1370*/  ISETP.NE.AND P3, PT, R12, R15, P2 ;  /* 0x0000000f0c00720c */ /* 0x000fe40001765270 */
[----:B------:R-:W-:-:S04]  /*1380*/  @!P2 SEL R26, RZ, 0x1, !P5 ;  /* 0x00000001ff1aa807 */ /* 0x000fc80006800000 */
[----:B------:R-:W-:Y:S02]  /*1390*/  SEL R26, R26, 0x1, !P3 ;  /* 0x000000011a1a7807 */ /* 0x000fe40005800000 */
[----:B------:R-:W-:Y:S02]  /*13a0*/  IADD3 R17, P5, PT, R17, UR8, RZ ;  /* 0x0000000811117c10 */ /* 0x000fe4000ffbe0ff */
[----:B------:R-:W-:-:S03]  /*13b0*/  LOP3.LUT P4, RZ, R26, 0xff, RZ, 0xc0, !PT ;  /* 0x000000ff1aff7812 */ /* 0x000fc6000788c0ff */
[----:B------:R-:W-:Y:S02]  /*13c0*/  @!P3 SEL R6, R5, R24, !P2 ;  /* 0x000000180506b207 */ /* 0x000fe40005000000 */
[----:B------:R-:W-:Y:S02]  /*13d0*/  @!P3 SEL R7, R8, R3, !P2 ;  /* 0x000000030807b207 */ /* 0x000fe40005000000 */
[CC--:B--2---:R-:W-:Y:S01]  /*13e0*/  ISETP.NE.AND P3, PT, R10.reuse, R19.reuse, P4 ;  /* 0x000000130a00720c */ /* 0x0c4fe20002765270 */
        /* <DEDUP_REMOVED lines=10> */
.L_x_901:
[----:B------:R-:W-:Y:S05]  /*1490*/  BSYNC.RECONVERGENT B2 ;  /* 0x0000000000027941 */ /* 0x000fea0003800200 */
.L_x_900:
[----:B------:R-:W-:Y:S05]  /*14a0*/  @P1 BRA `(.L_x_893) ;  /* 0x00000000005c1947 */ /* 0x000fea0003800000 */
[----:B------:R-:W0:Y:S01]  /*14b0*/  LDC.64 R6, c[0x0][0x380] ;  /* 0x0000e000ff067b82 */ /* 0x000e220000000a00 */
[----:B------:R-:W-:Y:S01]  /*14c0*/  IMAD.IADD R5, R9, 0x1, R22 ;  /* 0x0000000109057824 */ /* 0x000fe200078e0216 */
[----:B------:R-:W1:Y:S06]  /*14d0*/  LDCU.64 UR8, c[0x0][0x3a0] ;  /* 0x00007400ff0877ac */ /* 0x000e6c0008000a00 */
[----:B------:R-:W2:Y:S01]  /*14e0*/  LDC.64 R10, c[0x0][0x388] ;  /* 0x0000e200ff0a7b82 */ /* 0x000ea20000000a00 */
[----:B0-----:R-:W-:-:S06]  /*14f0*/  IMAD.WIDE.U32 R6, R5, 0x4, R6 ;  /* 0x0000000405067825 */ /* 0x001fcc00078e0006 */
[----:B------:R-:W3:Y:S01]  /*1500*/  LDG.E R6, desc[UR12][R6.64] ;  /* 0x0000000c06067981 */ /* 0x000ee2000c1e1900 */
[----:B--2---:R-:W-:-:S06]  /*1510*/  IMAD.WIDE.U32 R8, R5, 0x4, R10 ;  /* 0x0000000405087825 */ /* 0x004fcc00078e000a */
[----:B------:R-:W3:Y:S01]  /*1520*/  LDG.E R9, desc[UR12][R8.64] ;  /* 0x0000000c08097981 */ /* 0x000ee2000c1e1900 */
[----:B------:R-:W-:Y:S02]  /*1530*/  LOP3.LUT P3, RZ, R26, 0xff, RZ, 0xc0, !PT ;  /* 0x000000ff1aff7812 */ /* 0x000fe4000786c0ff */
[----:B-1----:R-:W-:-:S05]  /*1540*/  IADD3 R11, P0, PT, R5, UR8, RZ ;  /* 0x00000008050b7c10 */ /* 0x002fca000ff1e0ff */
[----:B------:R-:W-:Y:S01]  /*1550*/  IMAD.X R10, RZ, RZ, UR9, P0 ;  /* 0x00000009ff0a7e24 */ /* 0x000fe200080e06ff */
[----:B------:R-:W-:-:S04]  /*1560*/  ISETP.LT.U32.AND P0, PT, R11, R24, PT ;  /* 0x000000180b00720c */ /* 0x000fc80003f01070 */
[----:B------:R-:W-:-:S04]  /*1570*/  ISETP.LT.AND.EX P0, PT, R10, R3, PT, P0 ;  /* 0x000000030a00720c */ /* 0x000fc80003f01300 */
[----:B------:R-:W-:Y:S02]  /*1580*/  SEL R5, R11, R24, P0 ;  /* 0x000000180b057207 */ /* 0x000fe40000000000 */
[CC--:B---3--:R-:W-:Y:S02]  /*1590*/  ISETP.NE.AND P2, PT, R6.reuse, R9.reuse, P3 ;  /* 0x000000090600720c */ /* 0x0c8fe40001f45270 */
        /* <DEDUP_REMOVED lines=8> */
.L_x_893:
[----:B------:R-:W-:Y:S05]  /*1620*/  BSYNC.RECONVERGENT B1 ;  /* 0x0000000000017941 */ /* 0x000fea0003800200 */
.L_x_892:
[----:B------:R-:W-:-:S13]  /*1630*/  ISETP.GE.U32.AND P0, PT, R2, 0x100, PT ;  /* 0x000001000200780c */ /* 0x000fda0003f06070 */
        /* <DEDUP_REMOVED lines=25> */
.L_x_904:
[----:B------:R-:W-:Y:S05]  /*17d0*/  BSYNC.RECONVERGENT B1 ;  /* 0x0000000000017941 */ /* 0x000fea0003800200 */
.L_x_903:
        /* <DEDUP_REMOVED lines=23> */
.L_x_906:
[----:B------:R-:W-:Y:S05]  /*1950*/  BSYNC.RECONVERGENT B1 ;  /* 0x0000000000017941 */ /* 0x000fea0003800200 */
.L_x_905:
        /* <DEDUP_REMOVED lines=20> */
.L_x_908:
[----:B------:R-:W-:Y:S05]  /*1aa0*/  BSYNC.RECONVERGENT B1 ;  /* 0x0000000000017941 */ /* 0x000fea0003800200 */
.L_x_907:
        /* <DEDUP_REMOVED lines=20> */
.L_x_910:
[----:B------:R-:W-:Y:S05]  /*1bf0*/  BSYNC.RECONVERGENT B1 ;  /* 0x0000000000017941 */ /* 0x000fea0003800200 */
.L_x_909:
        /* <DEDUP_REMOVED lines=20> */
.L_x_912:
[----:B------:R-:W-:Y:S05]  /*1d40*/  BSYNC.RECONVERGENT B1 ;  /* 0x0000000000017941 */ /* 0x000fea0003800200 */
.L_x_911:
[----:B------:R-:W-:Y:S04]  /*1d50*/  BSSY.RECONVERGENT B1, `(.L_x_913) ;  /* 0x000000b000017945 */ /* 0x000fe80003800200 */
[----:B------:R-:W-:Y:S05]  /*1d60*/  @P1 BRA `(.L_x_914) ;  /* 0x0000000000241947 */ /* 0x000fea0003800000 */
[----:B--2---:R-:W2:Y:S01]  /*1d70*/  S2R R6, SR_CgaCtaId ;  /* 0x0000000000067919 */ /* 0x004ea20000008800 */
[----:B0-----:R-:W-:Y:S02]  /*1d80*/  MOV R5, 0x400 ;  /* 0x0000040000057802 */ /* 0x001fe40000000f00 */
[----:B------:R-:W-:-:S04]  /*1d90*/  SHF.R.U32.HI R2, RZ, 0x1, R4 ;  /* 0x00000001ff027819 */ /* 0x000fc80000011604 */
[----:B------:R-:W-:Y:S02]  /*1da0*/  LOP3.LUT R2, R2, 0x1f0, RZ, 0xc0, !PT ;  /* 0x000001f002027812 */ /* 0x000fe400078ec0ff */
[----:B--2---:R-:W-:-:S05]  /*1db0*/  LEA R5, R6, R5, 0x18 ;  /* 0x0000000506057211 */ /* 0x004fca00078ec0ff */
[----:B------:R-:W-:Y:S02]  /*1dc0*/  IMAD.IADD R5, R2, 0x1, R5 ;  /* 0x0000000102057824 */ /* 0x000fe400078e0205 */
[----:B------:R-:W-:-:S03]  /*1dd0*/  IMAD.MOV.U32 R2, RZ, RZ, R24 ;  /* 0x000000ffff027224 */ /* 0x000fc600078e0018 */
[----:B------:R0:W-:Y:S04]  /*1de0*/  STS.U8 [R5+0x8], R26 ;  /* 0x0000081a05007388 */ /* 0x0001e80000000000 */
[----:B------:R0:W-:Y:S02]  /*1df0*/  STS.64 [R5+0x10], R2 ;  /* 0x0000100205007388 */ /* 0x0001e40000000a00 */
.L_x_914:
[----:B------:R-:W-:Y:S05]  /*1e00*/  BSYNC.RECONVERGENT B1 ;  /* 0x0000000000017941 */ /* 0x000fea0003800200 */
.L_x_913:
[----:B------:R-:W-:Y:S01]  /*1e10*/  BAR.SYNC.DEFER_BLOCKING 0x0 ;  /* 0x0000000000007b1d */ /* 0x000fe20000010000 */
[----:B------:R-:W-:-:S13]  /*1e20*/  ISETP.NE.AND P1, PT, R4, RZ, PT ;  /* 0x000000ff0400720c */ /* 0x000fda0003f25270 */
[----:B------:R-:W-:Y:S05]  /*1e30*/  @P1 BRA `(.L_x_915) ;  /* 0x0000003c00e81947 */ /* 0x000fea0003800000 */
[----:B------:R-:W5:Y:S01]  /*1e40*/  S2UR UR5, SR_CgaCtaId ;  /* 0x00000000000579c3 */ /* 0x000f620000008800 */
[----:B------:R-:W-:Y:S01]  /*1e50*/  UMOV UR4, 0x400 ;  /* 0x0000040000047882 */ /* 0x000fe20000000000 */
[----:B------:R-:W-:Y:S01]  /*1e60*/  LOP3.LUT P4, RZ, R26, 0xff, RZ, 0xc0, !PT ;  /* 0x000000ff1aff7812 */ /* 0x000fe2000788c0ff */
[----:B-----5:R-:W-:-:S09]  /*1e70*/  ULEA UR4, UR5, UR4, 0x18 ;  /* 0x0000000405047291 */ /* 0x020fd2000f8ec0ff */
[----:B0-----:R-:W0:Y:S04]  /*1e80*/  LDS.U8 R2, [UR4+0x18] ;  /* 0x00001804ff027984 */ /* 0x001e280008000000 */
[----:B------:R-:W5:Y:S04]  /*1e90*/  LDS.64 R8, [UR4+0x20] ;  /* 0x00002004ff087984 */ /* 0x000f680008000a00 */
[----:B------:R-:W1:Y:S04]  /*1ea0*/  LDS.U8 R14, [UR4+0x28] ;  /* 0x00002804ff0e7984 */ /* 0x000e680008000000 */
[----:B--2-4-:R-:W2:Y:S04]  /*1eb0*/  LDS.64 R6, [UR4+0x30] ;  /* 0x00003004ff067984 */ /* 0x014ea80008000a00 */
[----:B------:R-:W4:Y:S04]  /*1ec0*/  LDS.U8 R16, [UR4+0x38] ;  /* 0x00003804ff107984 */ /* 0x000f280008000000 */
[----:B------:R-:W4:Y:S04]  /*1ed0*/  LDS.64 R10, [UR4+0x40] ;  /* 0x00004004ff0a7984 */ /* 0x000f280008000a00 */
[----:B------:R-:W4:Y:S04]  /*1ee0*/  LDS.U8 R12, [UR4+0x48] ;  /* 0x00004804ff0c7984 */ /* 0x000f280008000000 */
[----:B------:R-:W4:Y:S04]  /*1ef0*/  LDS.64 R4, [UR4+0x50] ;  /* 0x00005004ff047984 */ /* 0x000f280008000a00 */
[----:B------:R-:W4:Y:S01]  /*1f00*/  LDS.U8 R17, [UR4+0x58] ;  /* 0x00005804ff117984 */ /* 0x000f220008000000 */
[----:B0-----:R-:W-:-:S04]  /*1f10*/  ISETP.NE.AND P2, PT, R2, RZ, PT ;  /* 0x000000ff0200720c */ /* 0x001fc80003f45270 */
[----:B------:R-:W-:Y:S02]  /*1f20*/  @P4 SEL R2, R26, 0x1, !P2 ;  /* 0x000000011a024807 */ /* 0x000fe40005000000 */
[-C--:B-----5:R-:W-:Y:S01]  /*1f30*/  ISETP.LT.U32.AND P0, PT, R8, R24.reuse, PT ;  /* 0x000000180800720c */ /* 0x0a0fe20003f01070 */
[----:B------:R-:W-:Y:S01]  /*1f40*/  LDS.U8 R26, [UR4+0x78] ;  /* 0x00007804ff1a7984 */ /* 0x000fe20008000000 */
[----:B------:R-:W-:Y:S02]  /*1f50*/  LOP3.LUT P3, RZ, R2, 0xff, RZ, 0xc0, !PT ;  /* 0x000000ff02ff7812 */ /* 0x000fe4000786c0ff */
[----:B------:R-:W-:Y:S02]  /*1f60*/  ISETP.LT.AND.EX P0, PT, R9, R3, PT, P0 ;  /* 0x000000030900720c */ /* 0x000fe40003f01300 */
[----:B-1----:R-:W-:Y:S02]  /*1f70*/  ISETP.NE.AND P5, PT, R14, RZ, PT ;  /* 0x000000ff0e00720c */ /* 0x002fe40003fa5270 */
[----:B---3--:R-:W-:-:S02]  /*1f80*/  @P2 SEL R24, R8, R24, P0 ;  /* 0x0000001808182207 */ /* 0x008fc40000000000 */
[C---:B------:R-:W-:Y:S02]  /*1f90*/  @P2 SEL R3, R9.reuse, R3, P0 ;  /* 0x0000000309032207 */ /* 0x040fe40000000000 */
[----:B------:R-:W-:Y:S02]  /*1fa0*/  SEL R13, R8, R24, !P4 ;  /* 0x00000018080d7207 */ /* 0x000fe40006000000 */
[----:B------:R-:W-:Y:S02]  /*1fb0*/  SEL R3, R9, R3, !P4 ;  /* 0x0000000309037207 */ /* 0x000fe40006000000 */
[----:B--2---:R-:W-:Y:S01]  /*1fc0*/  ISETP.LT.U32.AND P0, PT, R6, R13, PT ;  /* 0x0000000d0600720c */ /* 0x004fe20003f01070 */
[----:B------:R-:W0:Y:S01]  /*1fd0*/  LDS.64 R8, [UR4+0x60] ;  /* 0x00006004ff087984 */ /* 0x000e220008000a00 */
[----:B------:R-:W-:Y:S02]  /*1fe0*/  @P3 SEL R14, R2, 0x1, !P5 ;  /* 0x00000001020e3807 */ /* 0x000fe40006800000 */
[----:B------:R-:W-:-:S02]  /*1ff0*/  ISETP.LT.AND.EX P0, PT, R7, R3, PT, P0 ;  /* 0x000000030700720c */ /* 0x000fc40003f01300 */
[----:B------:R-:W-:Y:S02]  /*2000*/  LOP3.LUT P2, RZ, R14, 0xff, RZ, 0xc0, !PT ;  /* 0x000000ff0eff7812 */ /* 0x000fe4000784c0ff */
[----:B------:R-:W-:Y:S02]  /*2010*/  @P5 SEL R13, R6, R13, P0 ;  /* 0x0000000d060d5207 */ /* 0x000fe40000000000 */
[----:B----4-:R-:W-:Y:S02]  /*2020*/  ISETP.NE.AND P4, PT, R16, RZ, PT ;  /* 0x000000ff1000720c */ /* 0x010fe40003f85270 */
[C---:B------:R-:W-:Y:S02]  /*2030*/  @P5 SEL R3, R7.reuse, R3, P0 ;  /* 0x0000000307035207 */ /* 0x040fe40000000000 */
[----:B------:R-:W-:Y:S02]  /*2040*/  SEL R13, R6, R13, !P3 ;  /* 0x0000000d060d7207 */ /* 0x000fe40005800000 */
[----:B------:R-:W-:-:S02]  /*2050*/  SEL R15, R7, R3, !P3 ;  /* 0x00000003070f7207 */ /* 0x000fc40005800000 */
[----:B------:R-:W-:Y:S01]  /*2060*/  ISETP.LT.U32.AND P0, PT, R10, R13, PT ;  /* 0x0000000d0a00720c */ /* 0x000fe20003f01070 */
[----:B------:R-:W-:Y:S01]  /*2070*/  LDS.64 R6, [UR4+0x70] ;  /* 0x00007004ff067984 */ /* 0x000fe20008000a00 */
[----:B------:R-:W-:Y:S02]  /*2080*/  @P2 SEL R16, R14, 0x1, !P4 ;  /* 0x000000010e102807 */ /* 0x000fe40006000000 */
[----:B------:R-:W-:Y:S01]  /*2090*/  ISETP.LT.AND.EX P0, PT, R11, R15, PT, P0 ;  /* 0x0000000f0b00720c */ /* 0x000fe20003f01300 */
[----:B------:R-:W1:Y:S01]  /*20a0*/  LDS.U8 R14, [UR4+0x68] ;  /* 0x00006804ff0e7984 */ /* 0x000e620008000000 */
[----:B------:R-:W-:Y:S02]  /*20b0*/  ISETP.NE.AND P3, PT, R12, RZ, PT ;  /* 0x000000ff0c00720c */ /* 0x000fe40003f65270 */
[----:B------:R-:W-:Y:S01]  /*20c0*/  @P4 SEL R13, R10, R13, P0 ;  /* 0x0000000d0a0d4207 */ /* 0x000fe20000000000 */
[----:B------:R-:W2:Y:S01]  /*20d0*/  LDS.64 R2, [UR4+0x80] ;  /* 0x00008004ff027984 */ /* 0x000ea20008000a00 */
[----:B------:R-:W-:-:S02]  /*20e0*/  LOP3.LUT P5, RZ, R16, 0xff, RZ, 0xc0, !PT ;  /* 0x000000ff10ff7812 */ /* 0x000fc400078ac0ff */
[C---:B------:R-:W-:Y:S02]  /*20f0*/  @P4 SEL R15, R11.reuse, R15, P0 ;  /* 0x0000000f0b0f4207 */ /* 0x040fe40000000000 */
[----:B------:R-:W-:Y:S02]  /*2100*/  SEL R13, R10, R13, !P2 ;  /* 0x0000000d0a0d7207 */ /* 0x000fe40005000000 */
[----:B------:R-:W-:Y:S02]  /*2110*/  SEL R15, R11, R15, !P2 ;  /* 0x0000000f0b0f7207 */ /* 0x000fe40005000000 */
[----:B------:R-:W-:Y:S02]  /*2120*/  ISETP.LT.U32.AND P0, PT, R4, R13, PT ;  /* 0x0000000d0400720c */ /* 0x000fe40003f01070 */
[----:B------:R-:W-:Y:S02]  /*2130*/  ISETP.NE.AND P2, PT, R17, RZ, PT ;  /* 0x000000ff1100720c */ /* 0x000fe40003f45270 */
[----:B------:R-:W-:-:S02]  /*2140*/  ISETP.LT.AND.EX P0, PT, R5, R15, PT, P0 ;  /* 0x0000000f0500720c */ /* 0x000fc40003f01300 */
[----:B------:R-:W-:Y:S02]  /*2150*/  @P5 SEL R12, R16, 0x1, !P3 ;  /* 0x00000001100c5807 */ /* 0x000fe40005800000 */
[C---:B------:R-:W-:Y:S02]  /*2160*/  @P3 SEL R13, R4.reuse, R13, P0 ;  /* 0x0000000d040d3207 */ /* 0x040fe40000000000 */
[C---:B------:R-:W-:Y:S02]  /*2170*/  @P3 SEL R15, R5.reuse, R15, P0 ;  /* 0x0000000f050f3207 */ /* 0x040fe40000000000 */
[----:B------:R-:W-:Y:S02]  /*2180*/  SEL R11, R4, R13, !P5 ;  /* 0x0000000d040b7207 */ /* 0x000fe40006800000 */
[----:B------:R-:W-:Y:S02]  /*2190*/  LOP3.LUT P4, RZ, R12, 0xff, RZ, 0xc0, !PT ;  /* 0x000000ff0cff7812 */ /* 0x000fe4000788c0ff */
[----:B------:R-:W-:-:S02]  /*21a0*/  SEL R13, R5, R15, !P5 ;  /* 0x0000000f050d7207 */ /* 0x000fc40006800000 */
[----:B0-----:R-:W-:-:S04]  /*21b0*/  ISETP.LT.U32.AND P0, PT, R8, R11, PT ;  /* 0x0000000b0800720c */ /* 0x001fc80003f01070 */
[----:B------:R-:W-:-:S04]  /*21c0*/  ISETP.LT.AND.EX P0, PT, R9, R13, PT, P0 ;  /* 0x0000000d0900720c */ /* 0x000fc80003f01300 */
[----:B------:R-:W-:Y:S02]  /*21d0*/  @P2 SEL R11, R8, R11, P0 ;  /* 0x0000000b080b2207 */ /* 0x000fe40000000000 */
[----:B------:R-:W-:Y:S02]  /*21e0*/  @P4 SEL R17, R12, 0x1, !P2 ;  /* 0x000000010c114807 */ /* 0x000fe40005000000 */
[----:B-1----:R-:W-:Y:S02]  /*21f0*/  ISETP.NE.AND P3, PT, R14, RZ, PT ;  /* 0x000000ff0e00720c */ /* 0x002fe40003f65270 */
[----:B------:R-:W-:Y:S02]  /*2200*/  @P2 SEL R13, R9, R13, P0 ;  /* 0x0000000d090d2207 */ /* 0x000fe40000000000 */
[----:B------:R-:W-:Y:S02]  /*2210*/  SEL R5, R8, R11, !P4 ;  /* 0x0000000b08057207 */ /* 0x000fe40006000000 */
[----:B------:R-:W-:-:S02]  /*2220*/  LOP3.LUT P5, RZ, R17, 0xff, RZ, 0xc0, !PT ;  /* 0x000000ff11ff7812 */ /* 0x000fc400078ac0ff */
[----:B------:R-:W-:Y:S02]  /*2230*/  SEL R9, R9, R13, !P4 ;  /* 0x0000000d09097207 */ /* 0x000fe40006000000 */
[----:B------:R-:W-:Y:S02]  /*2240*/  ISETP.LT.U32.AND P0, PT, R6, R5, PT ;  /* 0x000000050600720c */ /* 0x000fe40003f01070 */
[----:B------:R-:W-:Y:S02]  /*2250*/  ISETP.NE.AND P4, PT, R26, RZ, PT ;  /* 0x000000ff1a00720c */ /* 0x000fe40003f85270 */
[----:B------:R-:W-:-:S04]  /*2260*/  ISETP.LT.AND.EX P0, PT, R7, R9, PT, P0 ;  /* 0x000000090700720c */ /* 0x000fc80003f01300 */
[C---:B------:R-:W-:Y:S02]  /*2270*/  @P3 SEL R5, R6.reuse, R5, P0 ;  /* 0x0000000506053207 */ /* 0x040fe40000000000 */
[----:B------:R-:W-:Y:S02]  /*2280*/  @P5 SEL R14, R17, 0x1, !P3 ;  /* 0x00000001110e5807 */ /* 0x000fe40005800000 */
[C---:B------:R-:W-:Y:S02]  /*2290*/  @P3 SEL R9, R7.reuse, R9, P0 ;  /* 0x0000000907093207 */ /* 0x040fe40000000000 */
[----:B------:R-:W-:Y:S02]  /*22a0*/  SEL R5, R6, R5, !P5 ;  /* 0x0000000506057207 */ /* 0x000fe40006800000 */
[----:B------:R-:W-:Y:S02]  /*22b0*/  LOP3.LUT P2, RZ, R14, 0xff, RZ, 0xc0, !PT ;  /* 0x000000ff0eff7812 */ /* 0x000fe4000784c0ff */
[----:B------:R-:W-:-:S02]  /*22c0*/  SEL R7, R7, R9, !P5 ;  /* 0x0000000907077207 */ /* 0x000fc40006800000 */
[----:B--2---:R-:W-:-:S04]  /*22d0*/  ISETP.LT.U32.AND P0, PT, R2, R5, PT ;  /* 0x000000050200720c */ /* 0x004fc80003f01070 */
[----:B------:R-:W-:-:S04]  /*22e0*/  ISETP.LT.AND.EX P0, PT, R3, R7, PT, P0 ;  /* 0x000000070300720c */ /* 0x000fc80003f01300 */
[----:B------:R-:W-:Y:S02]  /*22f0*/  @P4 SEL R5, R2, R5, P0 ;  /* 0x0000000502054207 */ /* 0x000fe40000000000 */
[C---:B------:R-:W-:Y:S02]  /*2300*/  @P4 SEL R7, R3.reuse, R7, P0 ;  /* 0x0000000703074207 */ /* 0x040fe40000000000 */
[----:B------:R-:W-:Y:S02]  /*2310*/  @P2 SEL R26, R14, 0x1, !P4 ;  /* 0x000000010e1a2807 */ /* 0x000fe40006000000 */
[----:B------:R-:W-:Y:S02]  /*2320*/  SEL R24, R2, R5, !P2 ;  /* 0x0000000502187207 */ /* 0x000fe40005000000 */
[----:B------:R-:W-:Y:S01]  /*2330*/  SEL R3, R3, R7, !P2 ;  /* 0x0000000703037207 */ /* 0x000fe20005000000 */
[----:B------:R-:W-:Y:S06]  /*2340*/  BRA `(.L_x_915) ;  /* 0x0000003800a47947 */ /* 0x000fec0003800000 */
.L_x_902:
[----:B------:R-:W0:Y:S01]  /*2350*/  S2R R12, SR_LANEID ;  /* 0x00000000000c7919 */ /* 0x000e220000000000 */
[----:B------:R-:W-:Y:S01]  /*2360*/  LOP3.LUT R5, R4, 0x3e0, RZ, 0xc0, !PT ;  /* 0x000003e004057812 */ /* 0x000fe200078ec0ff */
[----:B------:R-:W-:Y:S04]  /*2370*/  BSSY.RECONVERGENT B1, `(.L_x_916) ;  /* 0x0000022000017945 */ /* 0x000fe80003800200 */
[----:B------:R-:W-:Y:S01]  /*2380*/  VIADD R7, R5, 0x20 ;  /* 0x0000002005077836 */ /* 0x000fe20000000000 */
[----:B------:R-:W-:-:S04]  /*2390*/  LOP3.LUT R5, RZ, R5, RZ, 0x33, !PT ;  /* 0x00000005ff057212 */ /* 0x000fc800078e33ff */
[----:B------:R-:W-:Y:S01]  /*23a0*/  ISETP.GT.U32.AND P0, PT, R7, R2, PT ;  /* 0x000000020700720c */ /* 0x000fe20003f04070 */
[----:B------:R-:W-:-:S05]  /*23b0*/  IMAD.IADD R5, R2, 0x1, R5 ;  /* 0x0000000102057824 */ /* 0x000fca00078e0205 */
[----:B------:R-:W-:-:S05]  /*23c0*/  SEL R5, R5, 0x1f, P0 ;  /* 0x0000001f05057807 */ /* 0x000fca0000000000 */
[----:B------:R1:W2:Y:S01]  /*23d0*/  SHFL.DOWN PT, R9, R24, 0x1, R5 ;  /* 0x0820000018097989 */ /* 0x0002a200000e0005 */
[CC--:B0-----:R-:W-:Y:S01]  /*23e0*/  ISETP.GE.AND P0, PT, R12.reuse, R5.reuse, PT ;  /* 0x000000050c00720c */ /* 0x0c1fe20003f06270 */
[C---:B------:R-:W-:Y:S01]  /*23f0*/  VIADD R6, R12.reuse, 0x2 ;  /* 0x000000020c067836 */ /* 0x040fe20000000000 */
[C---:B------:R-:W-:Y:S01]  /*2400*/  ISETP.NE.AND P1, PT, R12.reuse, RZ, PT ;  /* 0x000000ff0c00720c */ /* 0x040fe20003f25270 */
[C---:B------:R-:W-:Y:S02]  /*2410*/  VIADD R10, R12.reuse, 0x8 ;  /* 0x000000080c0a7836 */ /* 0x040fe40000000000 */
        /* <DEDUP_REMOVED lines=11> */
[----:B-1----:R-:W-:-:S04]  /*24d0*/  LOP3.LUT P4, R6, R26, 0xff, RZ, 0xc0, !PT ;  /* 0x000000ff1a067812 */ /* 0x002fc8000788c0ff */
[----:B------:R-:W-:-:S13]  /*24e0*/  PLOP3.LUT P0, PT, P4, P0, PT, 0x2f, 0xf2 ;  /* 0x0000000000f2781c */ /* 0x000fda0002700577 */
[----:B------:R-:W-:Y:S02]  /*24f0*/  @!P0 ISETP.LT.U32.AND P4, PT, R9, R24, PT ;  /* 0x000000180900820c */ /* 0x000fe40003f81070 */
[----:B------:R-:W-:Y:S02]  /*2500*/  @P0 ISETP.NE.AND P6, PT, R6, RZ, PT ;  /* 0x000000ff0600020c */ /* 0x000fe40003fc5270 */
[----:B------:R-:W-:Y:S02]  /*2510*/  @!P0 PRMT R26, R11, 0x7610, R26 ;  /* 0x000076100b1a8816 */ /* 0x000fe4000000001a */
[----:B0-----:R-:W-:Y:S02]  /*2520*/  @!P0 ISETP.LT.AND.EX P4, PT, R10, R3, PT, P4 ;  /* 0x000000030a00820c */ /* 0x001fe40003f81340 */
[----:B------:R-:W-:Y:S02]  /*2530*/  @P0 SEL R6, R7, R26, !P6 ;  /* 0x0000001a07060207 */ /* 0x000fe40007000000 */
[----:B------:R-:W-:-:S02]  /*2540*/  @!P0 SEL R24, R9, R24, P4 ;  /* 0x0000001809188207 */ /* 0x000fc40002000000 */
[----:B------:R-:W-:Y:S02]  /*2550*/  @!P0 SEL R3, R10, R3, P4 ;  /* 0x000000030a038207 */ /* 0x000fe40002000000 */
[----:B------:R-:W-:Y:S02]  /*2560*/  @P0 PRMT R26, R6, 0x7610, R26 ;  /* 0x00007610061a0816 */ /* 0x000fe4000000001a */
[----:B------:R-:W-:Y:S02]  /*2570*/  @P0 SEL R24, R9, R24, !P6 ;  /* 0x0000001809180207 */ /* 0x000fe40007000000 */
[----:B------:R-:W-:-:S07]  /*2580*/  @P0 SEL R3, R10, R3, !P6 ;  /* 0x000000030a030207 */ /* 0x000fce0007000000 */
.L_x_917:
[----:B------:R-:W-:Y:S05]  /*2590*/  BSYNC.RECONVERGENT B1 ;  /* 0x0000000000017941 */ /* 0x000fea0003800200 */
.L_x_916:
[----:B-1----:R-:W-:Y:S01]  /*25a0*/  LOP3.LUT R6, R26, 0xff, RZ, 0xc0, !PT ;  /* 0x000000ff1a067812 */ /* 0x002fe200078ec0ff */
[----:B------:R1:W2:Y:S01]  /*25b0*/  SHFL.DOWN PT, R9, R24, 0x2, R5 ;  /* 0x0840000018097989 */ /* 0x0002a200000e0005 */
[----:B------:R-:W-:Y:S01]  /*25c0*/  ISETP.GT.AND P4, PT, R8, R5, PT ;  /* 0x000000050800720c */ /* 0x000fe20003f84270 */
[----:B------:R-:W-:Y:S02]  /*25d0*/  BSSY.RECONVERGENT B1, `(.L_x_918) ;  /* 0x0000012000017945 */ /* 0x000fe40003800200 */
[----:B------:R1:W4:Y:S04]  /*25e0*/  SHFL.DOWN PT, R8, R3, 0x2, R5 ;  /* 0x0840000003087989 */ /* 0x00032800000e0005 */
[----:B---3--:R1:W3:Y:S01]  /*25f0*/  SHFL.DOWN PT, R7, R6, 0x2, R5 ;  /* 0x0840000006077989 */ /* 0x0082e200000e0005 */
[----:B------:R-:W-:Y:S05]  /*2600*/  @P5 BRA `(.L_x_919) ;  /* 0x0000000000385947 */ /* 0x000fea0003800000 */
[----:B---3--:R-:W-:Y:S01]  /*2610*/  LOP3.LUT P0, RZ, R7, 0xff, RZ, 0xc0, !PT ;  /* 0x000000ff07ff7812 */ /* 0x008fe2000780c0ff */
[----:B0-----:R-:W-:Y:S01]  /*2620*/  IMAD.MOV.U32 R10, RZ, RZ, 0x1 ;  /* 0x00000001ff0a7424 */ /* 0x001fe200078e00ff */
[----:B-1----:R-:W-:-:S04]  /*2630*/  LOP3.LUT P5, R6, R26, 0xff, RZ, 0xc0, !PT ;  /* 0x000000ff1a067812 */ /* 0x002fc800078ac0ff */
[----:B------:R-:W-:-:S13]  /*2640*/  PLOP3.LUT P0, PT, P5, P0, PT, 0x2f, 0xf2 ;  /* 0x0000000000f2781c */ /* 0x000fda0002f00577 */
[----:B--2---:R-:W-:Y:S02]  /*2650*/  @!P0 ISETP.LT.U32.AND P5, PT, R9, R24, PT ;  /* 0x000000180900820c */ /* 0x004fe40003fa1070 */
[----:B------:R-:W-:Y:S02]  /*2660*/  @P0 ISETP.NE.AND P6, PT, R6, RZ, PT ;  /* 0x000000ff0600020c */ /* 0x000fe40003fc5270 */
[----:B------:R-:W-:Y:S02]  /*2670*/  @!P0 PRMT R26, R10, 0x7610, R26 ;  /* 0x000076100a1a8816 */ /* 0x000fe4000000001a */
[----:B----4-:R-:W-:Y:S02]  /*2680*/  @!P0 ISETP.LT.AND.EX P5, PT, R8, R3, PT, P5 ;  /* 0x000000030800820c */ /* 0x010fe40003fa1350 */
[----:B------:R-:W-:Y:S02]  /*2690*/  @P0 SEL R6, R7, R26, !P6 ;  /* 0x0000001a07060207 */ /* 0x000fe40007000000 */
[----:B------:R-:W-:-:S02]  /*26a0*/  @!P0 SEL R24, R9, R24, P5 ;  /* 0x0000001809188207 */ /* 0x000fc40002800000 */
[----:B------:R-:W-:Y:S02]  /*26b0*/  @!P0 SEL R3, R8, R3, P5 ;  /* 0x0000000308038207 */ /* 0x000fe40002800000 */
[----:B------:R-:W-:Y:S02]  /*26c0*/  @P0 PRMT R26, R6, 0x7610, R26 ;  /* 0x00007610061a0816 */ /* 0x000fe4000000001a */
[----:B------:R-:W-:Y:S02]  /*26d0*/  @P0 SEL R24, R9, R24, !P6 ;  /* 0x0000001809180207 */ /* 0x000fe40007000000 */
[----:B------:R-:W-:-:S07]  /*26e0*/  @P0 SEL R3, R8, R3, !P6 ;  /* 0x0000000308030207 */ /* 0x000fce0007000000 */
.L_x_919:
[----:B------:R-:W-:Y:S05]  /*26f0*/  BSYNC.RECONVERGENT B1 ;  /* 0x0000000000017941 */ /* 0x000fea0003800200 */
.L_x_918:
[----:B-1----:R-:W-:Y:S01]  /*2700*/  LOP3.LUT R6, R26, 0xff, RZ, 0xc0, !PT ;  /* 0x000000ff1a067812 */ /* 0x002fe200078ec0ff */
[----:B--2---:R1:W2:Y:S01]  /*2710*/  SHFL.DOWN PT, R9, R24, 0x4, R5 ;  /* 0x0880000018097989 */ /* 0x0042a200000e0005 */
[----:B------:R-:W-:Y:S03]  /*2720*/  BSSY.RECONVERGENT B1, `(.L_x_920) ;  /* 0x0000012000017945 */ /* 0x000fe60003800200 */
[----:B----4-:R1:W4:Y:S04]  /*2730*/  SHFL.DOWN PT, R8, R3, 0x4, R5 ;  /* 0x0880000003087989 */ /* 0x01032800000e0005 */
        /* <DEDUP_REMOVED lines=16> */
.L_x_921:
[----:B------:R-:W-:Y:S05]  /*2840*/  BSYNC.RECONVERGENT B1 ;  /* 0x0000000000017941 */ /* 0x000fea0003800200 */
.L_x_920:
        /* <DEDUP_REMOVED lines=20> */
.L_x_923:
[----:B------:R-:W-:Y:S05]  /*2990*/  BSYNC.RECONVERGENT B1 ;  /* 0x0000000000017941 */ /* 0x000fea0003800200 */
.L_x_922:
[----:B----4-:R-:W-:Y:S01]  /*29a0*/  LOP3.LUT R8, R26, 0xff, RZ, 0xc0, !PT ;  /* 0x000000ff1a087812 */ /* 0x010fe200078ec0ff */
[----:B--2---:R2:W4:Y:S01]  /*29b0*/  SHFL.DOWN PT, R9, R24, 0x10, R5 ;  /* 0x0a00000018097989 */ /* 0x00452200000e0005 */
[----:B------:R-:W-:Y:S03]  /*29c0*/  BSSY.RECONVERGENT B1, `(.L_x_924) ;  /* 0x0000012000017945 */ /* 0x000fe60003800200 */
[----:B---3--:R2:W3:Y:S04]  /*29d0*/  SHFL.DOWN PT, R7, R8, 0x10, R5 ;  /* 0x0a00000008077989 */ /* 0x0084e800000e0005 */
[----:B-1----:R2:W1:Y:S01]  /*29e0*/  SHFL.DOWN PT, R6, R3, 0x10, R5 ;  /* 0x0a00000003067989 */ /* 0x00246200000e0005 */
[----:B------:R-:W-:Y:S05]  /*29f0*/  @P4 BRA `(.L_x_925) ;  /* 0x0000000000384947 */ /* 0x000fea0003800000 */
[----:B---3--:R-:W-:Y:S01]  /*2a00*/  LOP3.LUT P0, RZ, R7, 0xff, RZ, 0xc0, !PT ;  /* 0x000000ff07ff7812 */ /* 0x008fe2000780c0ff */
[----:B--2---:R-:W-:Y:S01]  /*2a10*/  IMAD.MOV.U32 R8, RZ, RZ, 0x1 ;  /* 0x00000001ff087424 */ /* 0x004fe200078e00ff */
[----:B------:R-:W-:-:S04]  /*2a20*/  LOP3.LUT P2, R5, R26, 0xff, RZ, 0xc0, !PT ;  /* 0x000000ff1a057812 */ /* 0x000fc8000784c0ff */
[----:B------:R-:W-:-:S13]  /*2a30*/  PLOP3.LUT P0, PT, P2, P0, PT, 0x2f, 0xf2 ;  /* 0x0000000000f2781c */ /* 0x000fda0001700577 */
[----:B----4-:R-:W-:Y:S02]  /*2a40*/  @!P0 ISETP.LT.U32.AND P2, PT, R9, R24, PT ;  /* 0x000000180900820c */ /* 0x010fe40003f41070 */
[----:B------:R-:W-:Y:S02]  /*2a50*/  @P0 ISETP.NE.AND P3, PT, R5, RZ, PT ;  /* 0x000000ff0500020c */ /* 0x000fe40003f65270 */
[----:B------:R-:W-:Y:S02]  /*2a60*/  @!P0 PRMT R26, R8, 0x7610, R26 ;  /* 0x00007610081a8816 */ /* 0x000fe4000000001a */
[----:B-1----:R-:W-:Y:S02]  /*2a70*/  @!P0 ISETP.LT.AND.EX P2, PT, R6, R3, PT, P2 ;  /* 0x000000030600820c */ /* 0x002fe40003f41320 */
[----:B------:R-:W-:Y:S02]  /*2a80*/  @P0 SEL R5, R7, R26, !P3 ;  /* 0x0000001a07050207 */ /* 0x000fe40005800000 */
[----:B------:R-:W-:-:S02]  /*2a90*/  @!P0 SEL R24, R9, R24, P2 ;  /* 0x0000001809188207 */ /* 0x000fc40001000000 */
[C---:B------:R-:W-:Y:S02]  /*2aa0*/  @!P0 SEL R3, R6.reuse, R3, P2 ;  /* 0x0000000306038207 */ /* 0x040fe40001000000 */
[----:B------:R-:W-:Y:S02]  /*2ab0*/  @P0 PRMT R26, R5, 0x7610, R26 ;  /* 0x00007610051a0816 */ /* 0x000fe4000000001a */
[----:B------:R-:W-:Y:S02]  /*2ac0*/  @P0 SEL R24, R9, R24, !P3 ;  /* 0x0000001809180207 */ /* 0x000fe40005800000 */
[----:B------:R-:W-:-:S07]  /*2ad0*/  @P0 SEL R3, R6, R3, !P3 ;  /* 0x0000000306030207 */ /* 0x000fce0005800000 */
.L_x_925:
[----:B------:R-:W-:Y:S05]  /*2ae0*/  BSYNC.RECONVERGENT B1 ;  /* 0x0000000000017941 */ /* 0x000fea0003800200 */
.L_x_924:
[----:B------:R-:W-:Y:S04]  /*2af0*/  BSSY.RECONVERGENT B1, `(.L_x_926) ;  /* 0x000000b000017945 */ /* 0x000fe80003800200 */
[----:B------:R-:W-:Y:S05]  /*2b00*/  @P1 BRA `(.L_x_927) ;  /* 0x0000000000241947 */ /* 0x000fea0003800000 */
[----:B---3--:R-:W3:Y:S01]  /*2b10*/  S2R R7, SR_CgaCtaId ;  /* 0x0000000000077919 */ /* 0x008ee20000008800 */
[----:B-1----:R-:W-:Y:S01]  /*2b20*/  MOV R6, 0x400 ;  /* 0x0000040000067802 */ /* 0x002fe20000000f00 */
[----:B------:R-:W-:Y:S01]  /*2b30*/  IMAD.MOV.U32 R25, RZ, RZ, R3 ;  /* 0x000000ffff197224 */ /* 0x000fe200078e0003 */
[----:B--2---:R-:W-:-:S04]  /*2b40*/  SHF.R.U32.HI R5, RZ, 0x1, R4 ;  /* 0x00000001ff057819 */ /* 0x004fc80000011604 */
[----:B------:R-:W-:Y:S02]  /*2b50*/  LOP3.LUT R5, R5, 0x1f0, RZ, 0xc0, !PT ;  /* 0x000001f005057812 */ /* 0x000fe400078ec0ff */
[----:B---3--:R-:W-:-:S05]  /*2b60*/  LEA R6, R7, R6, 0x18 ;  /* 0x0000000607067211 */ /* 0x008fca00078ec0ff */
[----:B------:R-:W-:-:S05]  /*2b70*/  IMAD.IADD R5, R5, 0x1, R6 ;  /* 0x0000000105057824 */ /* 0x000fca00078e0206 */
[----:B------:R1:W-:Y:S04]  /*2b80*/  STS.64 [R5+0x10], R24 ;  /* 0x0000101805007388 */ /* 0x0003e80000000a00 */
[----:B------:R1:W-:Y:S02]  /*2b90*/  STS.U8 [R5+0x8], R26 ;  /* 0x0000081a05007388 */ /* 0x0003e40000000000 */
.L_x_927:
[----:B------:R-:W-:Y:S05]  /*2ba0*/  BSYNC.RECONVERGENT B1 ;  /* 0x0000000000017941 */ /* 0x000fea0003800200 */
.L_x_926:
[----:B------:R-:W-:Y:S01]  /*2bb0*/  BAR.SYNC.DEFER_BLOCKING 0x0 ;  /* 0x0000000000007b1d */ /* 0x000fe20000010000 */
[----:B------:R-:W-:-:S13]  /*2bc0*/  ISETP.NE.AND P1, PT, R4, RZ, PT ;  /* 0x000000ff0400720c */ /* 0x000fda0003f25270 */
[----:B------:R-:W-:Y:S05]  /*2bd0*/  @P1 BRA `(.L_x_915) ;  /* 0x0000003000801947 */ /* 0x000fea0003800000 */
[C---:B------:R-:W-:Y:S02]  /*2be0*/  ISETP.GE.U32.AND P0, PT, R2.reuse, 0x21, PT ;  /* 0x000000210200780c */ /* 0x040fe40003f06070 */
[C---:B------:R-:W-:Y:S02]  /*2bf0*/  ISETP.GE.U32.AND P2, PT, R2.reuse, 0x41, PT ;  /* 0x000000410200780c */ /* 0x040fe40003f46070 */
[C---:B------:R-:W-:Y:S02]  /*2c00*/  ISETP.GE.U32.AND P3, PT, R2.reuse, 0x61, PT ;  /* 0x000000610200780c */ /* 0x040fe40003f66070 */
[----:B------:R-:W-:-:S07]  /*2c10*/  ISETP.GE.U32.AND P4, PT, R2, 0x81, PT ;  /* 0x000000810200780c */ /* 0x000fce0003f86070 */
[----:B------:R-:W-:Y:S06]  /*2c20*/  @!P0 BRA `(.L_x_928) ;  /* 0x00000000003c8947 */ /* 0x000fec0003800000 */
[----:B------:R-:W5:Y:S01]  /*2c30*/  S2UR UR5, SR_CgaCtaId ;  /* 0x00000000000579c3 */ /* 0x000f620000008800 */
[----:B------:R-:W-:Y:S01]  /*2c40*/  UMOV UR4, 0x400 ;  /* 0x0000040000047882 */ /* 0x000fe20000000000 */
[----:B------:R-:W-:Y:S01]  /*2c50*/  LOP3.LUT P5, RZ, R26, 0xff, RZ, 0xc0, !PT ;  /* 0x000000ff1aff7812 */ /* 0x000fe200078ac0ff */
[----:B-----5:R-:W-:-:S09]  /*2c60*/  ULEA UR4, UR5, UR4, 0x18 ;  /* 0x0000000405047291 */ /* 0x020fd2000f8ec0ff */
[----:B-1----:R-:W1:Y:S04]  /*2c70*/  LDS.U8 R6, [UR4+0x18] ;  /* 0x00001804ff067984 */ /* 0x002e680008000000 */
[----:B--2---:R-:W2:Y:S01]  /*2c80*/  LDS.64 R4, [UR4+0x20] ;  /* 0x00002004ff047984 */ /* 0x004ea20008000a00 */
[----:B-1----:R-:W-:Y:S02]  /*2c90*/  ISETP.NE.AND P6, PT, R6, RZ, PT ;  /* 0x000000ff0600720c */ /* 0x002fe40003fc5270 */
        /* <DEDUP_REMOVED lines=8> */
.L_x_928:
[----:B------:R-:W-:Y:S01]  /*2d20*/  ISETP.GE.U32.AND P5, PT, R2, 0xa1, PT ;  /* 0x000000a10200780c */ /* 0x000fe20003fa6070 */
[----:B------:R-:W-:-:S12]  /*2d30*/  @!P2 BRA `(.L_x_929) ;  /* 0x00000000003ca947 */ /* 0x000fd80003800000 */
        /* <DEDUP_REMOVED lines=15> */
.L_x_929:
        /* <DEDUP_REMOVED lines=17> */
.L_x_930:
[----:B------:R-:W-:Y:S01]  /*2f40*/  ISETP.GE.U32.AND P3, PT, R2, 0xe1, PT ;  /* 0x000000e10200780c */ /* 0x000fe20003f66070 */
[----:B------:R-:W-:-:S12]  /*2f50*/  @!P4 BRA `(.L_x_931) ;  /* 0x00000000003cc947 */ /* 0x000fd80003800000 */
[----:B------:R-:W5:Y:S01]  /*2f60*/  S2UR UR5, SR_CgaCtaId ;  /* 0x00000000000579c3 */ /* 0x000f620000008800 */
[----:B------:R-:W-:Y:S01]  /*2f70*/  UMOV UR4, 0x400 ;  /* 0x0000040000047882 */ /* 0x000fe20000000000 */
[----:B------:R-:W-:Y:S01]  /*2f80*/  LOP3.LUT P4, RZ, R26, 0xff, RZ, 0xc0, !PT ;  /* 0x000000ff1aff7812 */ /* 0x000fe2000788c0ff */
[----:B-----5:R-:W-:-:S09]  /*2f90*/  ULEA UR4, UR5, UR4, 0x18 ;  /* 0x0000000405047291 */ /* 0x020fd2000f8ec0ff */
[----:B------:R-:W5:Y:S04]  /*2fa0*/  LDS.U8 R2, [UR4+0x48] ;  /* 0x00004804ff027984 */ /* 0x000f680008000000 */
[----:B-12---:R-:W1:Y:S01]  /*2fb0*/  LDS.64 R4, [UR4+0x50] ;  /* 0x00005004ff047984 */ /* 0x006e620008000a00 */
[----:B-----5:R-:W-:Y:S02]  /*2fc0*/  ISETP.NE.AND P6, PT, R2, RZ, PT ;  /* 0x000000ff0200720c */ /* 0x020fe40003fc5270 */
[----:B-1----:R-:W-:Y:S02]  /*2fd0*/  ISETP.LT.U32.AND P0, PT, R4, R24, PT ;  /* 0x000000180400720c */ /* 0x002fe40003f01070 */
[----:B------:R-:W-:Y:S02]  /*2fe0*/  @P4 SEL R2, R26, 0x1, !P6 ;  /* 0x000000011a024807 */ /* 0x000fe40007000000 */
[----:B------:R-:W-:-:S02]  /*2ff0*/  ISETP.LT.AND.EX P0, PT, R5, R3, PT, P0 ;  /* 0x000000030500720c */ /* 0x000fc40003f01300 */
[----:B------:R-:W-:-:S05]  /*3000*/  PRMT R26, R2, 0x7610, R26 ;  /* 0x00007610021a7816 */ /* 0x000fca000000001a */
[C---:B------:R-:W-:Y:S02]  /*3010*/  @P6 SEL R24, R4.reuse, R24, P0 ;  /* 0x0000001804186207 */ /* 0x040fe40000000000 */
[C---:B------:R-:W-:Y:S02]  /*3020*/  @P6 SEL R3, R5.reuse, R3, P0 ;  /* 0x0000000305036207 */ /* 0x040fe40000000000 */
[----:B------:R-:W-:Y:S02]  /*3030*/  SEL R24, R4, R24, !P4 ;  /* 0x0000001804187207 */ /* 0x000fe40006000000 */
[----:B------:R-:W-:-:S07]  /*3040*/  SEL R3, R5, R3, !P4 ;  /* 0x0000000305037207 */ /* 0x000fce0006000000 */
.L_x_931:
[----:B------:R-:W-:Y:S05]  /*3050*/  @!P5 BRA `(.L_x_932) ;  /* 0x00000000003cd947 */ /* 0x000fea0003800000 */
        /* <DEDUP_REMOVED lines=15> */
.L_x_932:
        /* <DEDUP_REMOVED lines=16> */
.L_x_933:
        /* <DEDUP_REMOVED lines=17> */
.L_x_891:
[----:B------:R-:W0:Y:S01]  /*3360*/  S2R R4, SR_TID.X ;  /* 0x0000000000047919 */ /* 0x000e220000002100 */
[----:B------:R-:W1:Y:S01]  /*3370*/  LDCU.128 UR8, c[0x0][0x380] ;  /* 0x00007000ff0877ac */ /* 0x000e620008000c00 */
[----:B------:R-:W2:Y:S01]  /*3380*/  LDCU.64 UR6, c[0x0][0x3a0] ;  /* 0x00007400ff0677ac */ /* 0x000ea20008000a00 */
[----:B------:R-:W3:Y:S01]  /*3390*/  LDCU UR4, c[0x0][0x3cc] ;  /* 0x00007980ff0477ac */ /* 0x000ee20008000800 */
        /* <DEDUP_REMOVED lines=8> */
[----:B------:R-:W4:Y:S04]  /*3420*/  LDG.E R5, desc[UR12][R10.64] ;  /* 0x0000000c0a057981 */ /* 0x000f28000c1e1900 */
[----:B------:R-:W4:Y:S04]  /*3430*/  LDG.E R8, desc[UR12][R12.64] ;  /* 0x0000000c0c087981 */ /* 0x000f28000c1e1900 */
[----:B------:R-:W5:Y:S04]  /*3440*/  LDG.E R6, desc[UR12][R10.64+0x800] ;  /* 0x0008000c0a067981 */ /* 0x000f68000c1e1900 */
[----:B------:R-:W5:Y:S04]  /*3450*/  LDG.E R3, desc[UR12][R12.64+0x800] ;  /* 0x0008000c0c037981 */ /* 0x000f68000c1e1900 */
[----:B------:R-:W5:Y:S04]  /*3460*/  LDG.E R14, desc[UR12][R10.64+0x400] ;  /* 0x0004000c0a0e7981 */ /* 0x000f68000c1e1900 */
[----:B------:R-:W5:Y:S04]  /*3470*/  LDG.E R15, desc[UR12][R12.64+0x400] ;  /* 0x0004000c0c0f7981 */ /* 0x000f68000c1e1900 */
[----:B------:R0:W5:Y:S04]  /*3480*/  LDG.E R7, desc[UR12][R10.64+0xc00] ;  /* 0x000c000c0a077981 */ /* 0x000168000c1e1900 */
[----:B------:R1:W5:Y:S01]  /*3490*/  LDG.E R16, desc[UR12][R12.64+0xc00] ;  /* 0x000c000c0c107981 */ /* 0x000362000c1e1900 */
[----:B--2---:R-:W-:-:S02]  /*34a0*/  IADD3 R19, P1, PT, R9, UR6, RZ ;  /* 0x0000000609137c10 */ /* 0x004fc4000ff3e0ff */
[----:B----4-:R-:W-:Y:S01]  /*34b0*/  ISETP.NE.AND P0, PT, R5, R8, PT ;  /* 0x000000080500720c */ /* 0x010fe20003f05270 */
[C---:B------:R-:W-:Y:S02]  /*34c0*/  VIADD R5, R4.reuse, 0x100 ;  /* 0x0000010004057836 */ /* 0x040fe40000000000 */
[----:B------:R-:W-:-:S03]  /*34d0*/  VIADD R8, R4, 0x200 ;  /* 0x0000020004087836 */ /* 0x000fc60000000000 */
[----:B------:R-:W-:Y:S01]  /*34e0*/  SEL R24, R4, R5, P0 ;  /* 0x0000000504187207 */ /* 0x000fe20000000000 */
[----:B------:R-:W-:Y:S01]  /*34f0*/  IMAD.U32 R5, RZ, RZ, UR7 ;  /* 0x00000007ff057e24 */ /* 0x000fe2000f8e00ff */
[-C--:B------:R-:W-:Y:S01]  /*3500*/  IADD3 R17, P3, PT, R8, R19.reuse, RZ ;  /* 0x0000001308117210 */ /* 0x080fe20007f7e0ff */
[----:B---3--:R-:W-:Y:S01]  /*3510*/  IMAD.U32 R8, RZ, RZ, UR4 ;  /* 0x00000004ff087e24 */ /* 0x008fe2000f8e00ff */
[----:B------:R-:W-:Y:S01]  /*3520*/  IADD3 R24, P4, PT, R24, R19, RZ ;  /* 0x0000001318187210 */ /* 0x000fe20007f9e0ff */
[----:B0-----:R-:W-:Y:S01]  /*3530*/  IMAD.X R10, RZ, RZ, R5, P1 ;  /* 0x000000ffff0a7224 */ /* 0x001fe200008e0605 */
[----:B-----5:R-:W-:Y:S02]  /*3540*/  ISETP.NE.AND P2, PT, R6, R3, PT ;  /* 0x000000030600720c */ /* 0x020fe40003f45270 */
[C---:B------:R-:W-:Y:S01]  /*3550*/  ISETP.LT.U32.AND P1, PT, R17.reuse, R24, PT ;  /* 0x000000181100720c */ /* 0x040fe20003f21070 */
[--C-:B-1----:R-:W-:Y:S01]  /*3560*/  IMAD.X R13, RZ, RZ, R10.reuse, P3 ;  /* 0x000000ffff0d7224 */ /* 0x102fe200018e060a */
[----:B------:R-:W-:Y:S01]  /*3570*/  ISETP.NE.OR P0, PT, R14, R15, P0 ;  /* 0x0000000f0e00720c */ /* 0x000fe20000705670 */
[----:B------:R-:W-:Y:S01]  /*3580*/  IMAD.X R10, RZ, RZ, R10, P4 ;  /* 0x000000ffff0a7224 */ /* 0x000fe200020e060a */
[----:B------:R-:W-:-:S04]  /*3590*/  IADD3 R11, P3, PT, R17, 0x100, RZ ;  /* 0x00000100110b7810 */ /* 0x000fc80007f7e0ff */
[----:B------:R-:W-:-:S04]  /*35a0*/  ISETP.LT.AND.EX P1, PT, R13, R10, PT, P1 ;  /* 0x0000000a0d00720c */ /* 0x000fc80003f21310 */
[----:B------:R-:W-:Y:S02]  /*35b0*/  @P2 SEL R24, R17, R24, P1 ;  /* 0x0000001811182207 */ /* 0x000fe40000800000 */
[----:B------:R-:W-:Y:S02]  /*35c0*/  @P2 SEL R10, R13, R10, P1 ;  /* 0x0000000a0d0a2207 */ /* 0x000fe40000800000 */
[----:B------:R-:W-:Y:S02]  /*35d0*/  SEL R24, R24, R17, P0 ;  /* 0x0000001118187207 */ /* 0x000fe40000000000 */
[----:B------:R-:W-:Y:S01]  /*35e0*/  SEL R10, R10, R13, P0 ;  /* 0x0000000d0a0a7207 */ /* 0x000fe20000000000 */
[----:B------:R-:W-:Y:S01]  /*35f0*/  IMAD.X R13, RZ, RZ, R13, P3 ;  /* 0x000000ffff0d7224 */ /* 0x000fe200018e060d */
[----:B------:R-:W-:Y:S01]  /*3600*/  ISETP.NE.OR P0, PT, R6, R3, P0 ;  /* 0x000000030600720c */ /* 0x000fe20000705670 */
[----:B------:R-:W-:Y:S01]  /*3610*/  IMAD.SHL.U32 R6, R8, 0x400, RZ ;  /* 0x0000040008067824 */ /* 0x000fe200078e00ff */
[----:B------:R-:W-:-:S02]  /*3620*/  ISETP.NE.AND P2, PT, R7, R16, PT ;  /* 0x000000100700720c */ /* 0x000fc40003f45270 */
[----:B------:R-:W-:Y:S02]  /*3630*/  ISETP.LT.U32.AND P1, PT, R11, R24, PT ;  /* 0x000000180b00720c */ /* 0x000fe40003f21070 */
[----:B------:R-:W-:Y:S02]  /*3640*/  ISETP.GE.U32.AND P4, PT, R2, R6, PT ;  /* 0x000000060200720c */ /* 0x000fe40003f86070 */
[----:B------:R-:W-:Y:S02]  /*3650*/  ISETP.LT.AND.EX P1, PT, R13, R10, PT, P1 ;  /* 0x0000000a0d00720c */ /* 0x000fe40003f21310 */
[----:B------:R-:W-:-:S04]  /*3660*/  ISETP.NE.OR P3, PT, R7, R16, P0 ;  /* 0x000000100700720c */ /* 0x000fc80000765670 */
[----:B------:R-:W-:Y:S02]  /*3670*/  SEL R26, RZ, 0x1, !P3 ;  /* 0x00000001ff1a7807 */ /* 0x000fe40005800000 */
[----:B------:R-:W-:Y:S02]  /*3680*/  @P2 SEL R24, R11, R24, P1 ;  /* 0x000000180b182207 */ /* 0x000fe40000800000 */
[----:B------:R-:W-:Y:S02]  /*3690*/  @P2 SEL R10, R13, R10, P1 ;  /* 0x0000000a0d0a2207 */ /* 0x000fe40000800000 */
[----:B------:R-:W-:Y:S02]  /*36a0*/  SEL R24, R24, R11, P0 ;  /* 0x0000000b18187207 */ /* 0x000fe40000000000 */
[----:B------:R-:W-:Y:S01]  /*36b0*/  SEL R3, R10, R13, P0 ;  /* 0x0000000d0a037207 */ /* 0x000fe20000000000 */
[----:B------:R-:W-:Y:S06]  /*36c0*/  @!P4 BRA `(.L_x_934) ;  /* 0x000000180088c947 */ /* 0x000fec0003800000 */
[----:B------:R-:W-:Y:S01]  /*36d0*/  UIADD3 UR7, UPT, UPT, UR5, -0x400, URZ ;  /* 0xfffffc0005077890 */ /* 0x000fe2000fffe0ff */
[C-C-:B------:R-:W-:Y:S01]  /*36e0*/  IMAD.IADD R7, R9.reuse, 0x1, R6.reuse ;  /* 0x0000000109077824 */ /* 0x140fe200078e0206 */
[-C--:B------:R-:W-:Y:S01]  /*36f0*/  LOP3.LUT R11, RZ, R4.reuse, RZ, 0x33, !PT ;  /* 0x00000004ff0b7212 */ /* 0x080fe200078e33ff */
[----:B------:R-:W0:Y:S01]  /*3700*/  LDCU.64 UR8, c[0x0][0x3a0] ;  /* 0x00007400ff0877ac */ /* 0x000e220008000a00 */
[----:B------:R-:W-:Y:S02]  /*3710*/  IADD3 R10, PT, PT, R9, R4, R6 ;  /* 0x00000004090a7210 */ /* 0x000fe40007ffe006 */
[----:B------:R-:W-:Y:S01]  /*3720*/  ISETP.GT.U32.AND P0, PT, R7, UR7, PT ;  /* 0x0000000707007c0c */ /* 0x000fe2000bf04070 */
[----:B------:R-:W1:Y:S01]  /*3730*/  LDCU.64 UR10, c[0x0][0x3c8] ;  /* 0x00007900ff0a77ac */ /* 0x000e620008000a00 */
[----:B------:R-:W-:Y:S01]  /*3740*/  IADD3 R2, PT, PT, -R6, UR5, R11 ;  /* 0x0000000506027c10 */ /* 0x000fe2000fffe10b */
[----:B------:R-:W-:Y:S01]  /*3750*/  VIADD R10, R10, 0x400 ;  /* 0x000004000a0a7836 */ /* 0x000fe20000000000 */
[----:B------:R-:W-:-:S03]  /*3760*/  UMOV UR4, URZ ;  /* 0x000000ff00047c82 */ /* 0x000fc60008000000 */
[----:B------:R-:W-:Y:S02]  /*3770*/  IMAD.IADD R11, R2, 0x1, -R9 ;  /* 0x00000001020b7824 */ /* 0x000fe400078e0a09 */
[----:B------:R-:W-:-:S04]  /*3780*/  IMAD.MOV.U32 R9, RZ, RZ, R6 ;  /* 0x000000ffff097224 */ /* 0x000fc800078e0006 */
[----:B------:R-:W-:Y:S05]  /*3790*/  @P0 BRA `(.L_x_935) ;  /* 0x0000000400380947 */ /* 0x000fea0003800000 */
.L_x_936:
[----:B------:R-:W2:Y:S01]  /*37a0*/  LDC.64 R8, c[0x0][0x380] ;  /* 0x0000e000ff087b82 */ /* 0x000ea20000000a00 */
[----:B------:R-:W-:-:S07]  /*37b0*/  IMAD.IADD R5, R4, 0x1, R7 ;  /* 0x0000000104057824 */ /* 0x000fce00078e0207 */
[----:B------:R-:W3:Y:S01]  /*37c0*/  LDC.64 R12, c[0x0][0x388] ;  /* 0x0000e200ff0c7b82 */ /* 0x000ee20000000a00 */
[----:B--2---:R-:W-:-:S05]  /*37d0*/  IMAD.WIDE.U32 R8, R5, 0x4, R8 ;  /* 0x0000000405087825 */ /* 0x004fca00078e0008 */
[----:B------:R-:W2:Y:S01]  /*37e0*/  LDG.E R14, desc[UR12][R8.64] ;  /* 0x0000000c080e7981 */ /* 0x000ea2000c1e1900 */
[----:B---3--:R-:W-:-:S03]  /*37f0*/  IMAD.WIDE.U32 R12, R5, 0x4, R12 ;  /* 0x00000004050c7825 */ /* 0x008fc600078e000c */
[----:B------:R-:W3:Y:S04]  /*3800*/  LDG.E R16, desc[UR12][R8.64+0x400] ;  /* 0x0004000c08107981 */ /* 0x000ee8000c1e1900 */
[----:B------:R-:W2:Y:S04]  /*3810*/  LDG.E R19, desc[UR12][R12.64] ;  /* 0x0000000c0c137981 */ /* 0x000ea8000c1e1900 */
[----:B------:R-:W3:Y:S04]  /*3820*/  LDG.E R21, desc[UR12][R12.64+0x400] ;  /* 0x0004000c0c157981 */ /* 0x000ee8000c1e1900 */
[----:B------:R-:W4:Y:S04]  /*3830*/  LDG.E R6, desc[UR12][R8.64+0x800] ;  /* 0x0008000c08067981 */ /* 0x000f28000c1e1900 */
[----:B------:R-:W4:Y:S04]  /*3840*/  LDG.E R17, desc[UR12][R12.64+0x800] ;  /* 0x0008000c0c117981 */ /* 0x000f28000c1e1900 */
[----:B------:R5:W4:Y:S04]  /*3850*/  LDG.E R2, desc[UR12][R8.64+0xc00] ;  /* 0x000c000c08027981 */ /* 0x000b28000c1e1900 */
[----:B------:R3:W4:Y:S01]  /*3860*/  LDG.E R15, desc[UR12][R12.64+0xc00] ;  /* 0x000c000c0c0f7981 */ /* 0x000722000c1e1900 */
[----:B0-----:R-:W-:Y:S01]  /*3870*/  UMOV UR6, UR8 ;  /* 0x0000000800067c82 */ /* 0x001fe20008000000 */
[----:B------:R-:W-:Y:S01]  /*3880*/  LOP3.LUT P4, RZ, R26, 0xff, RZ, 0xc0, !PT ;  /* 0x000000ff1aff7812 */ /* 0x000fe2000788c0ff */
[----:B------:R-:W-:Y:S01]  /*3890*/  IMAD.MOV.U32 R18, RZ, RZ, R3 ;  /* 0x000000ffff127224 */ /* 0x000fe200078e0003 */
[----:B-1----:R-:W-:Y:S01]  /*38a0*/  UMOV UR5, UR10 ;  /* 0x0000000a00057c82 */ /* 0x002fe20008000000 */
[----:B--2---:R-:W-:-:S02]  /*38b0*/  ISETP.NE.AND P2, PT, R14, R19, PT ;  /* 0x000000130e00720c */ /* 0x004fc40003f45270 */
[----:B------:R-:W-:Y:S01]  /*38c0*/  IADD3 R14, P1, PT, R5, UR6, RZ ;  /* 0x00000006050e7c10 */ /* 0x000fe2000ff3e0ff */
[----:B------:R-:W-:-:S03]  /*38d0*/  IMAD.U32 R5, RZ, RZ, UR9 ;  /* 0x00000009ff057e24 */ /* 0x000fc6000f8e00ff */
[----:B------:R-:W-:Y:S01]  /*38e0*/  ISETP.LT.U32.AND P0, PT, R14, R24, PT ;  /* 0x000000180e00720c */ /* 0x000fe20003f01070 */
[----:B------:R-:W-:-:S05]  /*38f0*/  IMAD.X R3, RZ, RZ, R5, P1 ;  /* 0x000000ffff037224 */ /* 0x000fca00008e0605 */
[----:B------:R-:W-:Y:S02]  /*3900*/  ISETP.LT.AND.EX P0, PT, R3, R18, PT, P0 ;  /* 0x000000120300720c */ /* 0x000fe40003f01300 */
[----:B-----5:R-:W-:Y:S02]  /*3910*/  SEL R8, RZ, 0x1, !P2 ;  /* 0x00000001ff087807 */ /* 0x020fe40005000000 */
[C---:B------:R-:W-:Y:S01]  /*3920*/  @P2 SEL R24, R14.reuse, R24, P0 ;  /* 0x000000180e182207 */ /* 0x040fe20000000000 */
[----:B------:R-:W-:Y:S01]  /*3930*/  VIADD R19, R14, 0x100 ;  /* 0x000001000e137836 */ /* 0x000fe20000000000 */
[----:B------:R-:W-:Y:S02]  /*3940*/  @P4 SEL R8, R26, 0x1, !P2 ;  /* 0x000000011a084807 */ /* 0x000fe40005000000 */
[----:B------:R-:W-:Y:S02]  /*3950*/  IADD3 RZ, P5, PT, R14, 0x100, RZ ;  /* 0x000001000eff7810 */ /* 0x000fe40007fbe0ff */
[----:B---3--:R-:W-:-:S02]  /*3960*/  ISETP.NE.AND P3, PT, R16, R21, PT ;  /* 0x000000151000720c */ /* 0x008fc40003f65270 */
[C---:B------:R-:W-:Y:S02]  /*3970*/  @P2 SEL R18, R3.reuse, R18, P0 ;  /* 0x0000001203122207 */ /* 0x040fe40000000000 */
[----:B------:R-:W-:Y:S01]  /*3980*/  SEL R24, R14, R24, !P4 ;  /* 0x000000180e187207 */ /* 0x000fe20006000000 */
[----:B------:R-:W-:Y:S01]  /*3990*/  IMAD.X R12, RZ, RZ, R3, P5 ;  /* 0x000000ffff0c7224 */ /* 0x000fe200028e0603 */
[----:B------:R-:W-:Y:S02]  /*39a0*/  LOP3.LUT P1, RZ, R8, 0xff, RZ, 0xc0, !PT ;  /* 0x000000ff08ff7812 */ /* 0x000fe4000782c0ff */
[----:B------:R-:W-:Y:S02]  /*39b0*/  SEL R9, R3, R18, !P4 ;  /* 0x0000001203097207 */ /* 0x000fe40006000000 */
[----:B------:R-:W-:-:S04]  /*39c0*/  ISETP.LT.U32.AND P0, PT, R19, R24, PT ;  /* 0x000000181300720c */ /* 0x000fc80003f01070 */
[CC--:B------:R-:W-:Y:S02]  /*39d0*/  ISETP.LT.AND.EX P0, PT, R12.reuse, R9.reuse, PT, P0 ;  /* 0x000000090c00720c */ /* 0x0c0fe40003f01300 */
[----:B------:R-:W-:Y:S02]  /*39e0*/  SEL R16, RZ, 0x1, !P3 ;  /* 0x00000001ff107807 */ /* 0x000fe40005800000 */
[----:B------:R-:W-:Y:S02]  /*39f0*/  @P3 SEL R24, R19, R24, P0 ;  /* 0x0000001813183207 */ /* 0x000fe40000000000 */
[----:B------:R-:W-:Y:S02]  /*3a00*/  @P3 SEL R9, R12, R9, P0 ;  /* 0x000000090c093207 */ /* 0x000fe40000000000 */
[----:B------:R-:W-:Y:S02]  /*3a10*/  IADD3 R13, P0, PT, R14, 0x200, RZ ;  /* 0x000002000e0d7810 */ /* 0x000fe40007f1e0ff */
[----:B------:R-:W-:-:S02]  /*3a20*/  @P1 SEL R16, R8, 0x1, !P3 ;  /* 0x0000000108101807 */ /* 0x000fc40005800000 */
[----:B----4-:R-:W-:Y:S02]  /*3a30*/  ISETP.NE.AND P2, PT, R6, R17, PT ;  /* 0x000000110600720c */ /* 0x010fe40003f45270 */
[----:B------:R-:W-:Y:S02]  /*3a40*/  SEL R24, R19, R24, !P1 ;  /* 0x0000001813187207 */ /* 0x000fe40004800000 */
[----:B------:R-:W-:Y:S01]  /*3a50*/  SEL R6, R12, R9, !P1 ;  /* 0x000000090c067207 */ /* 0x000fe20004800000 */
[----:B------:R-:W-:Y:S01]  /*3a60*/  IMAD.X R9, RZ, RZ, R3, P0 ;  /* 0x000000ffff097224 */ /* 0x000fe200000e0603 */
[----:B------:R-:W-:Y:S02]  /*3a70*/  LOP3.LUT P1, RZ, R16, 0xff, RZ, 0xc0, !PT ;  /* 0x000000ff10ff7812 */ /* 0x000fe4000782c0ff */
[----:B------:R-:W-:-:S04]  /*3a80*/  ISETP.LT.U32.AND P0, PT, R13, R24, PT ;  /* 0x000000180d00720c */ /* 0x000fc80003f01070 */
[----:B------:R-:W-:Y:S01]  /*3a90*/  ISETP.LT.AND.EX P0, PT, R9, R6, PT, P0 ;  /* 0x000000060900720c */ /* 0x000fe20003f01300 */
[----:B------:R-:W-:-:S03]  /*3aa0*/  IMAD.U32 R8, RZ, RZ, UR11 ;  /* 0x0000000bff087e24 */ /* 0x000fc6000f8e00ff */
[----:B------:R-:W-:Y:S02]  /*3ab0*/  @P2 SEL R24, R13, R24, P0 ;  /* 0x000000180d182207 */ /* 0x000fe40000000000 */
[----:B------:R-:W-:Y:S02]  /*3ac0*/  @P2 SEL R6, R9, R6, P0 ;  /* 0x0000000609062207 */ /* 0x000fe40000000000 */
[----:B------:R-:W-:Y:S01]  /*3ad0*/  SEL R17, RZ, 0x1, !P2 ;  /* 0x00000001ff117807 */ /* 0x000fe20005000000 */
[----:B------:R-:W-:Y:S01]  /*3ae0*/  IMAD.SHL.U32 R12, R8, 0x400, RZ ;  /* 0x00000400080c7824 */ /* 0x000fe200078e00ff */
[----:B------:R-:W-:Y:S02]  /*3af0*/  @P1 SEL R17, R16, 0x1, !P2 ;  /* 0x0000000110111807 */ /* 0x000fe40005000000 */
[----:B------:R-:W-:Y:S02]  /*3b00*/  SEL R24, R13, R24, !P1 ;  /* 0x000000180d187207 */ /* 0x000fe40004800000 */
[----:B------:R-:W-:-:S02]  /*3b10*/  SEL R6, R9, R6, !P1 ;  /* 0x0000000609067207 */ /* 0x000fc40004800000 */
[----:B------:R-:W-:Y:S02]  /*3b20*/  ISETP.NE.AND P1, PT, R2, R15, PT ;  /* 0x0000000f0200720c */ /* 0x000fe40003f25270 */
[----:B------:R-:W-:Y:S02]  /*3b30*/  IADD3 R2, PT, PT, -R7, UR5, RZ ;  /* 0x0000000507027c10 */ /* 0x000fe4000fffe1ff */
[----:B------:R-:W-:Y:S02]  /*3b40*/  IADD3 R9, P0, PT, R14, 0x300, RZ ;  /* 0x000003000e097810 */ /* 0x000fe40007f1e0ff */
[----:B------:R-:W-:Y:S02]  /*3b50*/  ISETP.GE.U32.AND P3, PT, R2, R12, PT ;  /* 0x0000000c0200720c */ /* 0x000fe40003f66070 */
[----:B------:R-:W-:Y:S01]  /*3b60*/  LOP3.LUT P2, RZ, R17, 0xff, RZ, 0xc0, !PT ;  /* 0x000000ff11ff7812 */ /* 0x000fe2000784c0ff */
[----:B------:R-:W-:Y:S01]  /*3b70*/  IMAD.X R3, RZ, RZ, R3, P0 ;  /* 0x000000ffff037224 */ /* 0x000fe200000e0603 */
[----:B------:R-:W-:-:S04]  /*3b80*/  ISETP.LT.U32.AND P0, PT, R9, R24, PT ;  /* 0x000000180900720c */ /* 0x000fc80003f01070 */
[----:B------:R-:W-:-:S04]  /*3b90*/  ISETP.LT.AND.EX P0, PT, R3, R6, PT, P0 ;  /* 0x000000060300720c */ /* 0x000fc80003f01300 */
[----:B------:R-:W-:Y:S02]  /*3ba0*/  @P1 SEL R24, R9, R24, P0 ;  /* 0x0000001809181207 */ /* 0x000fe40000000000 */
[----:B------:R-:W-:Y:S02]  /*3bb0*/  @P1 SEL R6, R3, R6, P0 ;  /* 0x0000000603061207 */ /* 0x000fe40000000000 */
[----:B------:R-:W-:Y:S02]  /*3bc0*/  SEL R26, RZ, 0x1, !P1 ;  /* 0x00000001ff1a7807 */ /* 0x000fe40004800000 */
[----:B------:R-:W-:Y:S02]  /*3bd0*/  @P2 SEL R26, R17, 0x1, !P1 ;  /* 0x00000001111a2807 */ /* 0x000fe40004800000 */
[----:B------:R-:W-:Y:S02]  /*3be0*/  SEL R24, R9, R24, !P2 ;  /* 0x0000001809187207 */ /* 0x000fe40005000000 */
[----:B------:R-:W-:Y:S01]  /*3bf0*/  SEL R3, R3, R6, !P2 ;  /* 0x0000000603037207 */ /* 0x000fe20005000000 */
[----:B------:R-:W-:Y:S06]  /*3c00*/  @!P3 BRA `(.L_x_934) ;  /* 0x000000140038b947 */ /* 0x000fec0003800000 */
[C---:B------:R-:W-:Y:S01]  /*3c10*/  IMAD.IADD R7, R12.reuse, 0x1, R7 ;  /* 0x000000010c077824 */ /* 0x040fe200078e0207 */
[----:B------:R-:W-:Y:S01]  /*3c20*/  UIADD3 UR4, UPT, UPT, UR4, 0x1, URZ ;  /* 0x0000000104047890 */ /* 0x000fe2000fffe0ff */
[----:B------:R-:W-:Y:S02]  /*3c30*/  IMAD.IADD R10, R12, 0x1, R10 ;  /* 0x000000010c0a7824 */ /* 0x000fe400078e020a */
[----:B------:R-:W-:Y:S01]  /*3c40*/  IMAD.IADD R11, R11, 0x1, -R12 ;  /* 0x000000010b0b7824 */ /* 0x000fe200078e0a0c */
[----:B------:R-:W-:-:S13]  /*3c50*/  ISETP.GT.U32.AND P0, PT, R7, UR7, PT ;  /* 0x0000000707007c0c */ /* 0x000fda000bf04070 */
[----:B------:R-:W-:Y:S05]  /*3c60*/  @!P0 BRA `(.L_x_936) ;  /* 0xfffffff800cc8947 */ /* 0x000fea000383ffff */
[----:B------:R-:W-:-:S07]  /*3c70*/  IMAD.MOV.U32 R9, RZ, RZ, R12 ;  /* 0x000000ffff097224 */ /* 0x000fce00078e000c */
.L_x_935:
[----:B------:R-:W-:Y:S01]  /*3c80*/  IADD3 R13, PT, PT, -R7, UR5, RZ ;  /* 0x00000005070d7c10 */ /* 0x000fe2000fffe1ff */
[----:B------:R-:W-:Y:S03]  /*3c90*/  BSSY.RECONVERGENT B1, `(.L_x_934) ;  /* 0x0000145000017945 */ /* 0x000fe60003800200 */
[----:B------:R-:W-:-:S04]  /*3ca0*/  ISETP.GE.AND P0, PT, R4, R13, PT ;  /* 0x0000000d0400720c */ /* 0x000fc80003f06270 */
[----:B------:R-:W-:-:S13]  /*3cb0*/  ISETP.GE.U32.OR P0, PT, R7, UR5, P0 ;  /* 0x0000000507007c0c */ /* 0x000fda0008706470 */
[----:B------:R-:W-:Y:S05]  /*3cc0*/  @P0 BRA `(.L_x_937) ;  /* 0x0000001400040947 */ /* 0x000fea0003800000 */
[----:B------:R-:W-:Y:S01]  /*3cd0*/  LOP3.LUT R6, RZ, R4, RZ, 0x33, !PT ;  /* 0x00000004ff067212 */ /* 0x000fe200078e33ff */
[----:B------:R-:W-:Y:S01]  /*3ce0*/  IMAD.SHL.U32 R2, R0, 0x400, RZ ;  /* 0x0000040000027824 */ /* 0x000fe200078e00ff */
[----:B------:R-:W-:Y:S01]  /*3cf0*/  BSSY.RECONVERGENT B2, `(.L_x_938) ;  /* 0x00000a8000027945 */ /* 0x000fe20003800200 */
[----:B------:R-:W-:Y:S02]  /*3d00*/  IMAD R8, R8, UR4, RZ ;  /* 0x0000000408087c24 */ /* 0x000fe4000f8e02ff */
[----:B------:R-:W-:-:S05]  /*3d10*/  VIADD R6, R6, UR5 ;  /* 0x0000000506067c36 */ /* 0x000fca0008000000 */
[----:B------:R-:W-:Y:S01]  /*3d20*/  IADD3 R9, PT, PT, R6, -R9, -R2 ;  /* 0x8000000906097210 */ /* 0x000fe20007ffe802 */
[----:B------:R-:W-:-:S04]  /*3d30*/  IMAD.MOV.U32 R2, RZ, RZ, R4 ;  /* 0x000000ffff027224 */ /* 0x000fc800078e0004 */
[----:B------:R-:W-:-:S05]  /*3d40*/  IMAD R8, R8, -0x400, R9 ;  /* 0xfffffc0008087824 */ /* 0x000fca00078e0209 */
[C---:B------:R-:W-:Y:S02]  /*3d50*/  ISETP.GE.U32.AND P0, PT, R8.reuse, 0x700, PT ;  /* 0x000007000800780c */ /* 0x040fe40003f06070 */
[----:B------:R-:W-:-:S04]  /*3d60*/  LEA.HI R8, R8, 0x1, RZ, 0x18 ;  /* 0x0000000108087811 */ /* 0x000fc800078fc0ff */
[----:B------:R-:W-:-:S07]  /*3d70*/  LOP3.LUT R9, R8, 0x7, RZ, 0xc0, !PT ;  /* 0x0000000708097812 */ /* 0x000fce00078ec0ff */
[----:B------:R-:W-:Y:S05]  /*3d80*/  @!P0 BRA `(.L_x_939) ;  /* 0x0000000800788947 */ /* 0x000fea0003800000 */
[----:B------:R-:W2:Y:S01]  /*3d90*/  LDC.64 R12, c[0x0][0x380] ;  /* 0x0000e000ff0c7b82 */ /* 0x000ea20000000a00 */
[----:B------:R-:W-:Y:S01]  /*3da0*/  LEA.HI R11, R11, 0x1, RZ, 0x18 ;  /* 0x000000010b0b7811 */ /* 0x000fe200078fc0ff */
[----:B------:R-:W-:Y:S03]  /*3db0*/  BSSY.RECONVERGENT B3, `(.L_x_940) ;  /* 0x000009a000037945 */ /* 0x000fe60003800200 */
[----:B------:R-:W-:Y:S02]  /*3dc0*/  LOP3.LUT R2, R11, 0x1fffff8, RZ, 0xc0, !PT ;  /* 0x01fffff80b027812 */ /* 0x000fe400078ec0ff */
[----:B------:R-:W-:Y:S01]  /*3dd0*/  LOP3.LUT R11, R4, 0x400, RZ, 0xfc, !PT ;  /* 0x00000400040b7812 */ /* 0x000fe200078efcff */
[----:B------:R-:W3:Y:S02]  /*3de0*/  LDC.64 R14, c[0x0][0x388] ;  /* 0x0000e200ff0e7b82 */ /* 0x000ee40000000a00 */
[----:B------:R-:W-:-:S07]  /*3df0*/  IMAD.MOV R2, RZ, RZ, -R2 ;  /* 0x000000ffff027224 */ /* 0x000fce00078e0a02 */
.L_x_941:
[----:B------:R-:W-:-:S04]  /*3e00*/  VIADD R27, R10, 0xfffffc00 ;  /* 0xfffffc000a1b7836 */ /* 0x000fc80000000000 */
[----:B--2---:R-:W-:-:S04]  /*3e10*/  IMAD.WIDE.U32 R16, R27, 0x4, R12 ;  /* 0x000000041b107825 */ /* 0x004fc800078e000c */
[----:B---3--:R-:W-:Y:S02]  /*3e20*/  IMAD.WIDE.U32 R18, R27, 0x4, R14 ;  /* 0x000000041b127825 */ /* 0x008fe400078e000e */
[----:B------:R2:W3:Y:S04]  /*3e30*/  LDG.E R16, desc[UR12][R16.64] ;  /* 0x0000000c10107981 */ /* 0x0004e8000c1e1900 */
[----:B------:R-:W3:Y:S01]  /*3e40*/  LDG.E R19, desc[UR12][R18.64] ;  /* 0x0000000c12137981 */ /* 0x000ee2000c1e1900 */
[----:B------:R-:W-:-:S04]  /*3e50*/  VIADD R25, R10, 0xfffffd00 ;  /* 0xfffffd000a197836 */ /* 0x000fc80000000000 */
[----:B------:R-:W-:-:S04]  /*3e60*/  IMAD.WIDE.U32 R20, R25, 0x4, R12 ;  /* 0x0000000419147825 */ /* 0x000fc800078e000c */
[----:B------:R-:W-:Y:S02]  /*3e70*/  IMAD.WIDE.U32 R22, R25, 0x4, R14 ;  /* 0x0000000419167825 */ /* 0x000fe400078e000e */
[----:B------:R-:W4:Y:S04]  /*3e80*/  LDG.E R20, desc[UR12][R20.64] ;  /* 0x0000000c14147981 */ /* 0x000f28000c1e1900 */
[----:B------:R-:W4:Y:S01]  /*3e90*/  LDG.E R23, desc[UR12][R22.64] ;  /* 0x0000000c16177981 */ /* 0x000f22000c1e1900 */
[----:B------:R-:W-:Y:S02]  /*3ea0*/  LOP3.LUT P2, RZ, R26, 0xff, RZ, 0xc0, !PT ;  /* 0x000000ff1aff7812 */ /* 0x000fe4000784c0ff */
[----:B--2---:R-:W-:Y:S01]  /*3eb0*/  IADD3 R17, P3, PT, R27, UR6, RZ ;  /* 0x000000061b117c10 */ /* 0x004fe2000ff7e0ff */
[----:B------:R-:W-:-:S03]  /*3ec0*/  VIADD R27, R10, 0xfffffe00 ;  /* 0xfffffe000a1b7836 */ /* 0x000fc60000000000 */
[----:B------:R-:W-:Y:S01]  /*3ed0*/  ISETP.LT.U32.AND P0, PT, R17, R24, PT ;  /* 0x000000181100720c */ /* 0x000fe20003f01070 */
[----:B------:R-:W-:-:S05]  /*3ee0*/  IMAD.X R28, RZ, RZ, R5, P3 ;  /* 0x000000ffff1c7224 */ /* 0x000fca00018e0605 */
[----:B------:R-:W-:-:S04]  /*3ef0*/  ISETP.LT.AND.EX P0, PT, R28, R3, PT, P0 ;  /* 0x000000031c00720c */ /* 0x000fc80003f01300 */
[----:B------:R-:W-:Y:S02]  /*3f00*/  SEL R29, R17, R24, P0 ;  /* 0x00000018111d7207 */ /* 0x000fe40000000000 */
[CC--:B---3--:R-:W-:Y:S02]  /*3f10*/  ISETP.NE.AND P1, PT, R16.reuse, R19.reuse, P2 ;  /* 0x000000131000720c */ /* 0x0c8fe40001725270 */
[----:B------:R-:W-:Y:S01]  /*3f20*/  ISETP.NE.AND P3, PT, R16, R19, PT ;  /* 0x000000131000720c */ /* 0x000fe20003f65270 */
[----:B------:R-:W-:-:S05]  /*3f30*/  IMAD.WIDE.U32 R18, R27, 0x4, R14 ;  /* 0x000000041b127825 */ /* 0x000fca00078e000e */
[----:B------:R-:W2:Y:S05]  /*3f40*/  LDG.E R22, desc[UR12][R18.64] ;  /* 0x0000000c12167981 */ /* 0x000eaa000c1e1900 */
[----:B------:R-:W-:Y:S01]  /*3f50*/  @!P1 SEL R29, R17, R24, !P2 ;  /* 0x00000018111d9207 */ /* 0x000fe20005000000 */
[----:B------:R-:W-:-:S05]  /*3f60*/  IMAD.WIDE.U32 R16, R27, 0x4, R12 ;  /* 0x000000041b107825 */ /* 0x000fca00078e000c */
[----:B------:R3:W2:Y:S01]  /*3f70*/  LDG.E R21, desc[UR12][R16.64] ;  /* 0x0000000c10157981 */ /* 0x0006a2000c1e1900 */
[----:B------:R-:W-:-:S04]  /*3f80*/  @!P2 SEL R26, RZ, 0x1, !P3 ;  /* 0x00000001ff1aa807 */ /* 0x000fc80005800000 */
[----:B------:R-:W-:Y:S02]  /*3f90*/  SEL R26, R26, 0x1, !P1 ;  /* 0x000000011a1a7807 */ /* 0x000fe40004800000 */
[-C--:B------:R-:W-:Y:S02]  /*3fa0*/  SEL R24, R28, R3.reuse, P0 ;  /* 0x000000031c187207 */ /* 0x080fe40000000000 */
[----:B------:R-:W-:Y:S02]  /*3fb0*/  LOP3.LUT P3, RZ, R26, 0xff, RZ, 0xc0, !PT ;  /* 0x000000ff1aff7812 */ /* 0x000fe4000786c0ff */
[----:B---3--:R-:W-:Y:S02]  /*3fc0*/  IADD3 R16, P0, PT, R25, UR6, RZ ;  /* 0x0000000619107c10 */ /* 0x008fe4000ff1e0ff */
[----:B------:R-:W-:Y:S02]  /*3fd0*/  @!P1 SEL R24, R28, R3, !P2 ;  /* 0x000000031c189207 */ /* 0x000fe40005000000 */
[----:B----4-:R-:W-:Y:S01]  /*3fe0*/  ISETP.NE.AND P2, PT, R20, R23, P3 ;  /* 0x000000171400720c */ /* 0x010fe20001f45270 */
[----:B------:R-:W-:Y:S01]  /*3ff0*/  IMAD.X R25, RZ, RZ, R5, P0 ;  /* 0x000000ffff197224 */ /* 0x000fe200000e0605 */
[----:B------:R-:W-:-:S02]  /*4000*/  ISETP.LT.U32.AND P0, PT, R16, R29, PT ;  /* 0x0000001d1000720c */ /* 0x000fc40003f01070 */
[----:B------:R-:W-:Y:S02]  /*4010*/  ISETP.NE.AND P1, PT, R20, R23, PT ;  /* 0x000000171400720c */ /* 0x000fe40003f25270 */
[----:B------:R-:W-:Y:S01]  /*4020*/  ISETP.LT.AND.EX P0, PT, R25, R24, PT, P0 ;  /* 0x000000181900720c */ /* 0x000fe20003f01300 */
[----:B------:R-:W-:-:S03]  /*4030*/  VIADD R23, R10, 0xffffff00 ;  /* 0xffffff000a177836 */ /* 0x000fc60000000000 */
[CC--:B------:R-:W-:Y:S01]  /*4040*/  SEL R3, R16.reuse, R29.reuse, P0 ;  /* 0x0000001d10037207 */ /* 0x0c0fe20000000000 */
[C---:B------:R-:W-:Y:S02]  /*4050*/  IMAD.WIDE.U32 R18, R23.reuse, 0x4, R14 ;  /* 0x0000000417127825 */ /* 0x040fe400078e000e */
[----:B------:R-:W-:Y:S02]  /*4060*/  @!P2 SEL R3, R16, R29, !P3 ;  /* 0x0000001d1003a207 */ /* 0x000fe40005800000 */
[----:B------:R-:W-:Y:S01]  /*4070*/  IMAD.WIDE.U32 R16, R23, 0x4, R12 ;  /* 0x0000000417107825 */ /* 0x000fe200078e000c */
[----:B------:R3:W4:Y:S01]  /*4080*/  LDG.E R29, desc[UR12][R18.64] ;  /* 0x0000000c121d7981 */ /* 0x000722000c1e1900 */
[----:B------:R-:W-:-:S03]  /*4090*/  @!P3 SEL R26, RZ, 0x1, !P1 ;  /* 0x00000001ff1ab807 */ /* 0x000fc60004800000 */
[----:B------:R5:W4:Y:S01]  /*40a0*/  LDG.E R20, desc[UR12][R16.64] ;  /* 0x0000000c10147981 */ /* 0x000b22000c1e1900 */
[----:B------:R-:W-:Y:S02]  /*40b0*/  SEL R26, R26, 0x1, !P2 ;  /* 0x000000011a1a7807 */ /* 0x000fe40005000000 */
[CC--:B------:R-:W-:Y:S02]  /*40c0*/  SEL R28, R25.reuse, R24.reuse, P0 ;  /* 0x00000018191c7207 */ /* 0x0c0fe40000000000 */
[----:B------:R-:W-:Y:S01]  /*40d0*/  @!P2 SEL R28, R25, R24, !P3 ;  /* 0x00000018191ca207 */ /* 0x000fe20005800000 */
[----:B---3--:R-:W-:Y:S01]  /*40e0*/  IMAD.WIDE.U32 R18, R10, 0x4, R12 ;  /* 0x000000040a127825 */ /* 0x008fe200078e000c */
[----:B------:R-:W-:-:S03]  /*40f0*/  LOP3.LUT P2, RZ, R26, 0xff, RZ, 0xc0, !PT ;  /* 0x000000ff1aff7812 */ /* 0x000fc6000784c0ff */
[----:B-----5:R-:W-:Y:S02]  /*4100*/  IMAD.WIDE.U32 R16, R10, 0x4, R14 ;  /* 0x000000040a107825 */ /* 0x020fe400078e000e */
[----:B------:R-:W3:Y:S01]  /*4110*/  LDG.E R18, desc[UR12][R18.64] ;  /* 0x0000000c12127981 */ /* 0x000ee2000c1e1900 */
[----:B------:R-:W-:-:S05]  /*4120*/  IADD3 R27, P0, PT, R27, UR6, RZ ;  /* 0x000000061b1b7c10 */ /* 0x000fca000ff1e0ff */
[----:B------:R-:W-:Y:S01]  /*4130*/  IMAD.X R25, RZ, RZ, R5, P0 ;  /* 0x000000ffff197224 */ /* 0x000fe200000e0605 */
[----:B------:R-:W-:-:S04]  /*4140*/  ISETP.LT.U32.AND P0, PT, R27, R3, PT ;  /* 0x000000031b00720c */ /* 0x000fc80003f01070 */
[----:B------:R-:W-:Y:S02]  /*4150*/  ISETP.LT.AND.EX P0, PT, R25, R28, PT, P0 ;  /* 0x0000001c1900720c */ /* 0x000fe40003f01300 */
[CC--:B--2---:R-:W-:Y:S02]  /*4160*/  ISETP.NE.AND P1, PT, R21.reuse, R22.reuse, PT ;  /* 0x000000161500720c */ /* 0x0c4fe40003f25270 */
[----:B------:R-:W-:Y:S02]  /*4170*/  ISETP.NE.AND P3, PT, R21, R22, P2 ;  /* 0x000000161500720c */ /* 0x000fe40001765270 */
[----:B------:R2:W3:Y:S01]  /*4180*/  LDG.E R22, desc[UR12][R16.64] ;  /* 0x0000000c10167981 */ /* 0x0004e2000c1e1900 */
[----:B------:R-:W-:-:S10]  /*4190*/  SEL R21, R27, R3, P0 ;  /* 0x000000031b157207 */ /* 0x000fd40000000000 */
[----:B------:R-:W-:Y:S01]  /*41a0*/  @!P3 SEL R21, R27, R3, !P2 ;  /* 0x000000031b15b207 */ /* 0x000fe20005000000 */
[----:B------:R-:W-:Y:S01]  /*41b0*/  VIADD R3, R10, 0x100 ;  /* 0x000001000a037836 */ /* 0x000fe20000000000 */
[CC--:B------:R-:W-:Y:S02]  /*41c0*/  SEL R27, R25.reuse, R28.reuse, P0 ;  /* 0x0000001c191b7207 */ /* 0x0c0fe40000000000 */
[----:B------:R-:W-:Y:S01]  /*41d0*/  @!P3 SEL R27, R25, R28, !P2 ;  /* 0x0000001c191bb207 */ /* 0x000fe20005000000 */
[----:B------:R-:W-:-:S04]  /*41e0*/  IMAD.WIDE.U32 R24, R3, 0x4, R14 ;  /* 0x0000000403187825 */ /* 0x000fc800078e000e */
[----:B--2---:R-:W-:Y:S02]  /*41f0*/  IMAD.WIDE.U32 R16, R3, 0x4, R12 ;  /* 0x0000000403107825 */ /* 0x004fe400078e000c */
[----:B------:R-:W2:Y:S04]  /*4200*/  LDG.E R25, desc[UR12][R24.64] ;  /* 0x0000000c18197981 */ /* 0x000ea8000c1e1900 */
[----:B------:R5:W2:Y:S01]  /*4210*/  LDG.E R28, desc[UR12][R16.64] ;  /* 0x0000000c101c7981 */ /* 0x000aa2000c1e1900 */
[----:B------:R-:W-:-:S04]  /*4220*/  @!P2 SEL R26, RZ, 0x1, !P1 ;  /* 0x00000001ff1aa807 */ /* 0x000fc80004800000 */
[----:B------:R-:W-:-:S04]  /*4230*/  SEL R26, R26, 0x1, !P3 ;  /* 0x000000011a1a7807 */ /* 0x000fc80005800000 */
[----:B------:R-:W-:Y:S02]  /*4240*/  LOP3.LUT P2, RZ, R26, 0xff, RZ, 0xc0, !PT ;  /* 0x000000ff1aff7812 */ /* 0x000fe4000784c0ff */
[----:B------:R-:W-:Y:S02]  /*4250*/  IADD3 R23, P0, PT, R23, UR6, RZ ;  /* 0x0000000617177c10 */ /* 0x000fe4000ff1e0ff */
[CC--:B----4-:R-:W-:Y:S02]  /*4260*/  ISETP.NE.AND P3, PT, R20.reuse, R29.reuse, PT ;  /* 0x0000001d1400720c */ /* 0x0d0fe40003f65270 */
[----:B------:R-:W-:Y:S01]  /*4270*/  ISETP.NE.AND P1, PT, R20, R29, P2 ;  /* 0x0000001d1400720c */ /* 0x000fe20001725270 */
[----:B------:R-:W-:Y:S01]  /*4280*/  IMAD.X R20, RZ, RZ, R5, P0 ;  /* 0x000000ffff147224 */ /* 0x000fe200000e0605 */
[----:B------:R-:W-:-:S05]  /*4290*/  ISETP.LT.U32.AND P0, PT, R23, R21, PT ;  /* 0x000000151700720c */ /* 0x000fca0003f01070 */
[----:B------:R-:W-:Y:S02]  /*42a0*/  @!P2 SEL R26, RZ, 0x1, !P3 ;  /* 0x00000001ff1aa807 */ /* 0x000fe40005800000 */
[----:B------:R-:W-:Y:S02]  /*42b0*/  ISETP.LT.AND.EX P0, PT, R20, R27, PT, P0 ;  /* 0x0000001b1400720c */ /* 0x000fe40003f01300 */
[----:B------:R-:W-:Y:S02]  /*42c0*/  SEL R26, R26, 0x1, !P1 ;  /* 0x000000011a1a7807 */ /* 0x000fe40004800000 */
[----:B-----5:R-:W-:Y:S02]  /*42d0*/  SEL R16, R23, R21, P0 ;  /* 0x0000001517107207 */ /* 0x020fe40000000000 */
[----:B------:R-:W-:Y:S02]  /*42e0*/  LOP3.LUT P3, RZ, R26, 0xff, RZ, 0xc0, !PT ;  /* 0x000000ff1aff7812 */ /* 0x000fe4000786c0ff */
[----:B------:R-:W-:-:S02]  /*42f0*/  SEL R17, R20, R27, P0 ;  /* 0x0000001b14117207 */ /* 0x000fc40000000000 */
[----:B------:R-:W-:Y:S02]  /*4300*/  IADD3 R19, P0, PT, R10, UR6, RZ ;  /* 0x000000060a137c10 */ /* 0x000fe4000ff1e0ff */
[----:B------:R-:W-:Y:S02]  /*4310*/  @!P1 SEL R16, R23, R21, !P2 ;  /* 0x0000001517109207 */ /* 0x000fe40005000000 */
[----:B------:R-:W-:Y:S01]  /*4320*/  @!P1 SEL R17, R20, R27, !P2 ;  /* 0x0000001b14119207 */ /* 0x000fe20005000000 */
[----:B------:R-:W-:Y:S01]  /*4330*/  IMAD.X R24, RZ, RZ, R5, P0 ;  /* 0x000000ffff187224 */ /* 0x000fe200000e0605 */
[----:B------:R-:W-:Y:S01]  /*4340*/  ISETP.LT.U32.AND P0, PT, R19, R16, PT ;  /* 0x000000101300720c */ /* 0x000fe20003f01070 */
[----:B------:R-:W-:-:S03]  /*4350*/  VIADD R27, R10, 0x200 ;  /* 0x000002000a1b7836 */ /* 0x000fc60000000000 */
[----:B------:R-:W-:-:S04]  /*4360*/  ISETP.LT.AND.EX P0, PT, R24, R17, PT, P0 ;  /* 0x000000111800720c */ /* 0x000fc80003f01300 */
[----:B------:R-:W-:Y:S02]  /*4370*/  SEL R20, R19, R16, P0 ;  /* 0x0000001013147207 */ /* 0x000fe40000000000 */
[----:B------:R-:W-:Y:S01]  /*4380*/  SEL R23, R24, R17, P0 ;  /* 0x0000001118177207 */ /* 0x000fe20000000000 */
[----:B------:R-:W-:Y:S01]  /*4390*/  VIADD R29, R10, 0x300 ;  /* 0x000003000a1d7836 */ /* 0x000fe20000000000 */
[CC--:B---3--:R-:W-:Y:S02]  /*43a0*/  ISETP.NE.AND P2, PT, R18.reuse, R22.reuse, P3 ;  /* 0x000000161200720c */ /* 0x0c8fe40001f45270 */
[----:B------:R-:W-:-:S04]  /*43b0*/  ISETP.NE.AND P1, PT, R18, R22, PT ;  /* 0x000000161200720c */ /* 0x000fc80003f25270 */
[----:B------:R-:W-:-:S07]  /*43c0*/  @!P3 SEL R26, RZ, 0x1, !P1 ;  /* 0x00000001ff1ab807 */ /* 0x000fce0004800000 */
[----:B------:R-:W-:Y:S01]  /*43d0*/  @!P2 SEL R20, R19, R16, !P3 ;  /* 0x000000101314a207 */ /* 0x000fe20005800000 */
[----:B------:R-:W-:Y:S01]  /*43e0*/  IMAD.WIDE.U32 R18, R27, 0x4, R14 ;  /* 0x000000041b127825 */ /* 0x000fe200078e000e */
[----:B------:R-:W-:-:S03]  /*43f0*/  @!P2 SEL R23, R24, R17, !P3 ;  /* 0x000000111817a207 */ /* 0x000fc60005800000 */
[----:B------:R-:W-:Y:S01]  /*4400*/  IMAD.WIDE.U32 R16, R27, 0x4, R12 ;  /* 0x000000041b107825 */ /* 0x000fe200078e000c */
[----:B------:R-:W-:Y:S01]  /*4410*/  IADD3 R21, P1, PT, R3, UR6, RZ ;  /* 0x0000000603157c10 */ /* 0x000fe2000ff3e0ff */
[----:B------:R-:W3:Y:S01]  /*4420*/  LDG.E R18, desc[UR12][R18.64] ;  /* 0x0000000c12127981 */ /* 0x000ee2000c1e1900 */
[----:B------:R-:W-:-:S03]  /*4430*/  SEL R22, R26, 0x1, !P2 ;  /* 0x000000011a167807 */ /* 0x000fc60005000000 */
[----:B------:R4:W3:Y:S01]  /*4440*/  LDG.E R3, desc[UR12][R16.64] ;  /* 0x0000000c10037981 */ /* 0x0008e2000c1e1900 */
[----:B------:R-:W-:Y:S01]  /*4450*/  LOP3.LUT P2, RZ, R22, 0xff, RZ, 0xc0, !PT ;  /* 0x000000ff16ff7812 */ /* 0x000fe2000784c0ff */
[----:B------:R-:W-:-:S03]  /*4460*/  IMAD.X R24, RZ, RZ, R5, P1 ;  /* 0x000000ffff187224 */ /* 0x000fc600008e0605 */
[----:B--2---:R-:W-:Y:S02]  /*4470*/  ISETP.NE.AND P3, PT, R28, R25, P2 ;  /* 0x000000191c00720c */ /* 0x004fe40001765270 */
[----:B------:R-:W-:-:S04]  /*4480*/  ISETP.LT.U32.AND P0, PT, R21, R20, PT ;  /* 0x000000141500720c */ /* 0x000fc80003f01070 */
[----:B------:R-:W-:Y:S02]  /*4490*/  ISETP.LT.AND.EX P0, PT, R24, R23, PT, P0 ;  /* 0x000000171800720c */ /* 0x000fe40003f01300 */
[----:B------:R-:W-:Y:S02]  /*44a0*/  ISETP.NE.AND P1, PT, R28, R25, PT ;  /* 0x000000191c00720c */ /* 0x000fe40003f25270 */
[-C--:B------:R-:W-:Y:S01]  /*44b0*/  SEL R25, R21, R20.reuse, P0 ;  /* 0x0000001415197207 */ /* 0x080fe20000000000 */
[----:B----4-:R-:W-:Y:S02]  /*44c0*/  IMAD.WIDE.U32 R16, R29, 0x4, R14 ;  /* 0x000000041d107825 */ /* 0x010fe400078e000e */
[----:B------:R-:W-:Y:S02]  /*44d0*/  @!P3 SEL R25, R21, R20, !P2 ;  /* 0x000000141519b207 */ /* 0x000fe40005000000 */
[----:B------:R-:W-:Y:S02]  /*44e0*/  IMAD.WIDE.U32 R20, R29, 0x4, R12 ;  /* 0x000000041d147825 */ /* 0x000fe400078e000c */
[----:B------:R-:W2:Y:S04]  /*44f0*/  LDG.E R17, desc[UR12][R16.64] ;  /* 0x0000000c10117981 */ /* 0x000ea8000c1e1900 */
[----:B------:R4:W2:Y:S01]  /*4500*/  LDG.E R20, desc[UR12][R20.64] ;  /* 0x0000000c14147981 */ /* 0x0008a2000c1e1900 */
[----:B------:R-:W-:-:S02]  /*4510*/  @!P2 SEL R22, RZ, 0x1, !P1 ;  /* 0x00000001ff16a807 */ /* 0x000fc40004800000 */
[-C--:B------:R-:W-:Y:S02]  /*4520*/  SEL R19, R24, R23.reuse, P0 ;  /* 0x0000001718137207 */ /* 0x080fe40000000000 */
[----:B------:R-:W-:Y:S02]  /*4530*/  SEL R22, R22, 0x1, !P3 ;  /* 0x0000000116167807 */ /* 0x000fe40005800000 */
[----:B------:R-:W-:Y:S02]  /*4540*/  @!P3 SEL R19, R24, R23, !P2 ;  /* 0x000000171813b207 */ /* 0x000fe40005000000 */
[----:B------:R-:W-:Y:S02]  /*4550*/  LOP3.LUT P1, RZ, R22, 0xff, RZ, 0xc0, !PT ;  /* 0x000000ff16ff7812 */ /* 0x000fe4000782c0ff */
[----:B------:R-:W-:-:S05]  /*4560*/  IADD3 R24, P0, PT, R27, UR6, RZ ;  /* 0x000000061b187c10 */ /* 0x000fca000ff1e0ff */
[----:B------:R-:W-:Y:S01]  /*4570*/  IMAD.X R26, RZ, RZ, R5, P0 ;  /* 0x000000ffff1a7224 */ /* 0x000fe200000e0605 */
[----:B------:R-:W-:-:S04]  /*4580*/  ISETP.LT.U32.AND P0, PT, R24, R25, PT ;  /* 0x000000191800720c */ /* 0x000fc80003f01070 */
[----:B------:R-:W-:-:S04]  /*4590*/  ISETP.LT.AND.EX P0, PT, R26, R19, PT, P0 ;  /* 0x000000131a00720c */ /* 0x000fc80003f01300 */
[----:B----4-:R-:W-:Y:S01]  /*45a0*/  SEL R21, R26, R19, P0 ;  /* 0x000000131a157207 */ /* 0x010fe20000000000 */
[----:B------:R-:W-:Y:S02]  /*45b0*/  VIADD R2, R2, 0x8 ;  /* 0x0000000802027836 */ /* 0x000fe40000000000 */
[----:B------:R-:W-:Y:S02]  /*45c0*/  VIADD R11, R11, 0x800 ;  /* 0x000008000b0b7836 */ /* 0x000fe40000000000 */
[----:B------:R-:W-:Y:S01]  /*45d0*/  VIADD R10, R10, 0x800 ;  /* 0x000008000a0a7836 */ /* 0x000fe20000000000 */
[CC--:B---3--:R-:W-:Y:S02]  /*45e0*/  ISETP.NE.AND P3, PT, R3.reuse, R18.reuse, P1 ;  /* 0x000000120300720c */ /* 0x0c8fe40000f65270 */
[----:B------:R-:W-:Y:S02]  /*45f0*/  ISETP.NE.AND P2, PT, R3, R18, PT ;  /* 0x000000120300720c */ /* 0x000fe40003f45270 */
[----:B------:R-:W-:-:S02]  /*4600*/  SEL R18, R24, R25, P0 ;  /* 0x0000001918127207 */ /* 0x000fc40000000000 */
[----:B------:R-:W-:Y:S02]  /*4610*/  IADD3 R29, P0, PT, R29, UR6, RZ ;  /* 0x000000061d1d7c10 */ /* 0x000fe4000ff1e0ff */
[----:B------:R-:W-:-:S05]  /*4620*/  @!P1 SEL R22, RZ, 0x1, !P2 ;  /* 0x00000001ff169807 */ /* 0x000fca0005000000 */
[----:B------:R-:W-:Y:S01]  /*4630*/  @!P3 SEL R18, R24, R25, !P1 ;  /* 0x000000191812b207 */ /* 0x000fe20004800000 */
[----:B------:R-:W-:Y:S01]  /*4640*/  IMAD.X R16, RZ, RZ, R5, P0 ;  /* 0x000000ffff107224 */ /* 0x000fe200000e0605 */
[----:B------:R-:W-:Y:S02]  /*4650*/  SEL R22, R22, 0x1, !P3 ;  /* 0x0000000116167807 */ /* 0x000fe40005800000 */
[----:B------:R-:W-:Y:S02]  /*4660*/  @!P3 SEL R21, R26, R19, !P1 ;  /* 0x000000131a15b207 */ /* 0x000fe40004800000 */
[----:B------:R-:W-:Y:S02]  /*4670*/  ISETP.LT.U32.AND P0, PT, R29, R18, PT ;  /* 0x000000121d00720c */ /* 0x000fe40003f01070 */
[----:B------:R-:W-:Y:S02]  /*4680*/  LOP3.LUT P2, RZ, R22, 0xff, RZ, 0xc0, !PT ;  /* 0x000000ff16ff7812 */ /* 0x000fe4000784c0ff */
[----:B------:R-:W-:-:S04]  /*4690*/  ISETP.LT.AND.EX P0, PT, R16, R21, PT, P0 ;  /* 0x000000151000720c */ /* 0x000fc80003f01300 */
[----:B------:R-:W-:Y:S02]  /*46a0*/  SEL R24, R29, R18, P0 ;  /* 0x000000121d187207 */ /* 0x000fe40000000000 */
[----:B------:R-:W-:Y:S02]  /*46b0*/  SEL R3, R16, R21, P0 ;  /* 0x0000001510037207 */ /* 0x000fe40000000000 */
[----:B------:R-:W-:Y:S02]  /*46c0*/  ISETP.NE.AND P0, PT, R2, RZ, PT ;  /* 0x000000ff0200720c */ /* 0x000fe40003f05270 */
[CC--:B--2---:R-:W-:Y:S02]  /*46d0*/  ISETP.NE.AND P3, PT, R20.reuse, R17.reuse, P2 ;  /* 0x000000111400720c */ /* 0x0c4fe40001765270 */
[----:B------:R-:W-:-:S04]  /*46e0*/  ISETP.NE.AND P1, PT, R20, R17, PT ;  /* 0x000000111400720c */ /* 0x000fc80003f25270 */
[----:B------:R-:W-:-:S04]  /*46f0*/  @!P2 SEL R22, RZ, 0x1, !P1 ;  /* 0x00000001ff16a807 */ /* 0x000fc80004800000 */
[----:B------:R-:W-:-:S03]  /*4700*/  SEL R22, R22, 0x1, !P3 ;  /* 0x0000000116167807 */ /* 0x000fc60005800000 */
[----:B------:R-:W-:Y:S02]  /*4710*/  @!P3 SEL R24, R29, R18, !P2 ;  /* 0x000000121d18b207 */ /* 0x000fe40005000000 */
[----:B------:R-:W-:Y:S02]  /*4720*/  @!P3 SEL R3, R16, R21, !P2 ;  /* 0x000000151003b207 */ /* 0x000fe40005000000 */
[----:B------:R-:W-:Y:S01]  /*4730*/  PRMT R26, R22, 0x7610, R26 ;  /* 0x00007610161a7816 */ /* 0x000fe2000000001a */
[----:B------:R-:W-:Y:S06]  /*4740*/  @P0 BRA `(.L_x_941) ;  /* 0xfffffff400ac0947 */ /* 0x000fec000383ffff */
[----:B01----:R-:W-:Y:S05]  /*4750*/  BSYNC.RECONVERGENT B3 ;  /* 0x0000000000037941 */ /* 0x003fea0003800200 */
.L_x_940:
[----:B------:R-:W-:-:S07]  /*4760*/  VIADD R2, R11, 0xfffffc00 ;  /* 0xfffffc000b027836 */ /* 0x000fce0000000000 */
.L_x_939:
[----:B01----:R-:W-:Y:S05]  /*4770*/  BSYNC.RECONVERGENT B2 ;  /* 0x0000000000027941 */ /* 0x003fea0003800200 */
.L_x_938:
[----:B------:R-:W-:-:S13]  /*4780*/  ISETP.NE.AND P0, PT, R9, RZ, PT ;  /* 0x000000ff0900720c */ /* 0x000fda0003f05270 */
[----:B------:R-:W-:Y:S05]  /*4790*/  @!P0 BRA `(.L_x_937) ;  /* 0x0000000800508947 */ /* 0x000fea0003800000 */
[----:B------:R-:W-:Y:S01]  /*47a0*/  ISETP.GE.U32.AND P0, PT, R9, 0x4, PT ;  /* 0x000000040900780c */ /* 0x000fe20003f06070 */
[----:B------:R-:W-:Y:S01]  /*47b0*/  BSSY.RECONVERGENT B2, `(.L_x_942) ;  /* 0x000004e000027945 */ /* 0x000fe20003800200 */
[----:B------:R-:W-:-:S11]  /*47c0*/  LOP3.LUT P1, R9, R8, 0x3, RZ, 0xc0, !PT ;  /* 0x0000000308097812 */ /* 0x000fd6000782c0ff */
[----:B------:R-:W-:Y:S05]  /*47d0*/  @!P0 BRA `(.L_x_943) ;  /* 0x00000004002c8947 */ /* 0x000fea0003800000 */
[----:B------:R-:W0:Y:S01]  /*47e0*/  LDC.64 R10, c[0x0][0x380] ;  /* 0x0000e000ff0a7b82 */ /* 0x000e220000000a00 */
[----:B------:R-:W-:-:S07]  /*47f0*/  IMAD.IADD R23, R2, 0x1, R7 ;  /* 0x0000000102177824 */ /* 0x000fce00078e0207 */
[----:B------:R-:W1:Y:S01]  /*4800*/  LDC.64 R12, c[0x0][0x388] ;  /* 0x0000e200ff0c7b82 */ /* 0x000e620000000a00 */
[----:B0-----:R-:W-:-:S05]  /*4810*/  IMAD.WIDE.U32 R14, R23, 0x4, R10 ;  /* 0x00000004170e7825 */ /* 0x001fca00078e000a */
[----:B------:R0:W2:Y:S01]  /*4820*/  LDG.E R27, desc[UR12][R14.64] ;  /* 0x0000000c0e1b7981 */ /* 0x0000a2000c1e1900 */
[----:B-1----:R-:W-:-:S05]  /*4830*/  IMAD.WIDE.U32 R28, R23, 0x4, R12 ;  /* 0x00000004171c7825 */ /* 0x002fca00078e000c */
[----:B------:R-:W2:Y:S01]  /*4840*/  LDG.E R8, desc[UR12][R28.64] ;  /* 0x0000000c1c087981 */ /* 0x000ea2000c1e1900 */
[----:B------:R-:W-:-:S04]  /*4850*/  VIADD R25, R23, 0x100 ;  /* 0x0000010017197836 */ /* 0x000fc80000000000 */
[----:B------:R-:W-:-:S04]  /*4860*/  IMAD.WIDE.U32 R16, R25, 0x4, R12 ;  /* 0x0000000419107825 */ /* 0x000fc800078e000c */
[----:B0-----:R-:W-:Y:S02]  /*4870*/  IMAD.WIDE.U32 R14, R25, 0x4, R10 ;  /* 0x00000004190e7825 */ /* 0x001fe400078e000a */
[----:B------:R0:W3:Y:S04]  /*4880*/  LDG.E R16, desc[UR12][R16.64] ;  /* 0x0000000c10107981 */ /* 0x0000e8000c1e1900 */
[----:B------:R-:W3:Y:S01]  /*4890*/  LDG.E R22, desc[UR12][R14.64] ;  /* 0x0000000c0e167981 */ /* 0x000ee2000c1e1900 */
[----:B0-----:R-:W-:-:S04]  /*48a0*/  VIADD R17, R23, 0x200 ;  /* 0x0000020017117836 */ /* 0x001fc80000000000 */
[----:B------:R-:W-:-:S04]  /*48b0*/  IMAD.WIDE.U32 R18, R17, 0x4, R10 ;  /* 0x0000000411127825 */ /* 0x000fc800078e000a */
[----:B------:R-:W-:Y:S02]  /*48c0*/  IMAD.WIDE.U32 R20, R17, 0x4, R12 ;  /* 0x0000000411147825 */ /* 0x000fe400078e000c */
[----:B------:R-:W4:Y:S04]  /*48d0*/  LDG.E R18, desc[UR12][R18.64] ;  /* 0x0000000c12127981 */ /* 0x000f28000c1e1900 */
[----:B------:R-:W4:Y:S01]  /*48e0*/  LDG.E R21, desc[UR12][R20.64] ;  /* 0x0000000c14157981 */ /* 0x000f22000c1e1900 */
[----:B------:R-:W-:-:S04]  /*48f0*/  VIADD R29, R23, 0x300 ;  /* 0x00000300171d7836 */ /* 0x000fc80000000000 */
[----:B------:R-:W-:-:S04]  /*4900*/  IMAD.WIDE.U32 R10, R29, 0x4, R10 ;  /* 0x000000041d0a7825 */ /* 0x000fc800078e000a */
[----:B------:R-:W-:Y:S02]  /*4910*/  IMAD.WIDE.U32 R12, R29, 0x4, R12 ;  /* 0x000000041d0c7825 */ /* 0x000fe400078e000c */
[----:B------:R-:W5:Y:S04]  /*4920*/  LDG.E R10, desc[UR12][R10.64] ;  /* 0x0000000c0a0a7981 */ /* 0x000f68000c1e1900 */
[----:B------:R0:W5:Y:S01]  /*4930*/  LDG.E R13, desc[UR12][R12.64] ;  /* 0x0000000c0c0d7981 */ /* 0x000162000c1e1900 */
[----:B------:R-:W-:Y:S02]  /*4940*/  LOP3.LUT P3, RZ, R26, 0xff, RZ, 0xc0, !PT ;  /* 0x000000ff1aff7812 */ /* 0x000fe4000786c0ff */
[----:B------:R-:W-:Y:S02]  /*4950*/  IADD3 R23, P2, PT, R23, UR6, RZ ;  /* 0x0000000617177c10 */ /* 0x000fe4000ff5e0ff */
[----:B------:R-:W-:Y:S01]  /*4960*/  IADD3 R25, P5, PT, R25, UR6, RZ ;  /* 0x0000000619197c10 */ /* 0x000fe2000ffbe0ff */
[----:B------:R-:W-:Y:S01]  /*4970*/  VIADD R2, R2, 0x400 ;  /* 0x0000040002027836 */ /* 0x000fe20000000000 */
[----:B--2---:R-:W-:-:S02]  /*4980*/  ISETP.NE.AND P0, PT, R27, R8, PT ;  /* 0x000000081b00720c */ /* 0x004fc40003f05270 */
[----:B------:R-:W-:-:S05]  /*4990*/  ISETP.NE.AND P4, PT, R27, R8, P3 ;  /* 0x000000081b00720c */ /* 0x000fca0001f85270 */
[----:B------:R-:W-:Y:S01]  /*49a0*/  @!P3 SEL R26, RZ, 0x1, !P0 ;  /* 0x00000001ff1ab807 */ /* 0x000fe20004000000 */
[----:B------:R-:W-:-:S03]  /*49b0*/  IMAD.X R8, RZ, RZ, R5, P2 ;  /* 0x000000ffff087224 */ /* 0x000fc600010e0605 */
[----:B------:R-:W-:Y:S02]  /*49c0*/  SEL R26, R26, 0x1, !P4 ;  /* 0x000000011a1a7807 */ /* 0x000fe40006000000 */
[----:B------:R-:W-:Y:S02]  /*49d0*/  ISETP.LT.U32.AND P0, PT, R23, R24, PT ;  /* 0x000000181700720c */ /* 0x000fe40003f01070 */
[----:B------:R-:W-:Y:S02]  /*49e0*/  LOP3.LUT P2, RZ, R26, 0xff, RZ, 0xc0, !PT ;  /* 0x000000ff1aff7812 */ /* 0x000fe4000784c0ff */
[----:B------:R-:W-:-:S04]  /*49f0*/  ISETP.LT.AND.EX P0, PT, R8, R3, PT, P0 ;  /* 0x000000030800720c */ /* 0x000fc80003f01300 */
[C---:B0-----:R-:W-:Y:S02]  /*4a00*/  SEL R12, R23.reuse, R24, P0 ;  /* 0x00000018170c7207 */ /* 0x041fe40000000000 */
[-C--:B------:R-:W-:Y:S02]  /*4a10*/  SEL R20, R8, R3.reuse, P0 ;  /* 0x0000000308147207 */ /* 0x080fe40000000000 */
[----:B---3--:R-:W-:Y:S02]  /*4a20*/  ISETP.NE.AND P0, PT, R22, R16, PT ;  /* 0x000000101600720c */ /* 0x008fe40003f05270 */
[----:B------:R-:W-:Y:S02]  /*4a30*/  @!P4 SEL R12, R23, R24, !P3 ;  /* 0x00000018170cc207 */ /* 0x000fe40005800000 */
[----:B------:R-:W-:Y:S02]  /*4a40*/  @!P4 SEL R20, R8, R3, !P3 ;  /* 0x000000030814c207 */ /* 0x000fe40005800000 */
[----:B------:R-:W-:-:S02]  /*4a50*/  ISETP.NE.AND P4, PT, R22, R16, P2 ;  /* 0x000000101600720c */ /* 0x000fc40001785270 */
[----:B------:R-:W-:Y:S01]  /*4a60*/  @!P2 SEL R26, RZ, 0x1, !P0 ;  /* 0x00000001ff1aa807 */ /* 0x000fe20004000000 */
[----:B------:R-:W-:-:S03]  /*4a70*/  IMAD.X R3, RZ, RZ, R5, P5 ;  /* 0x000000ffff037224 */ /* 0x000fc600028e0605 */
        /* <DEDUP_REMOVED lines=11> */
[----:B------:R-:W-:Y:S01]  /*4b30*/  IMAD.X R3, RZ, RZ, R5, P0 ;  /* 0x000000ffff037224 */ /* 0x000fe200000e0605 */
        /* <DEDUP_REMOVED lines=11> */
[----:B------:R-:W-:Y:S01]  /*4bf0*/  IMAD.X R8, RZ, RZ, R5, P5 ;  /* 0x000000ffff087224 */ /* 0x000fe200028e0605 */
[----:B------:R-:W-:-:S02]  /*4c00*/  ISETP.LT.U32.AND P0, PT, R29, R12, PT ;  /* 0x0000000c1d00720c */ /* 0x000fc40003f01070 */
[----:B------:R-:W-:Y:S02]  /*4c10*/  ISETP.NE.AND P3, PT, R10, R13, PT ;  /* 0x0000000d0a00720c */ /* 0x000fe40003f65270 */
[CC--:B------:R-:W-:Y:S02]  /*4c20*/  ISETP.LT.AND.EX P0, PT, R8.reuse, R11.reuse, PT, P0 ;  /* 0x0000000b0800720c */ /* 0x0c0fe40003f01300 */
[----:B------:R-:W-:Y:S02]  /*4c30*/  @!P2 SEL R26, RZ, 0x1, !P3 ;  /* 0x00000001ff1aa807 */ /* 0x000fe40005800000 */
[----:B------:R-:W-:Y:S02]  /*4c40*/  SEL R24, R29, R12, P0 ;  /* 0x0000000c1d187207 */ /* 0x000fe40000000000 */
[----:B------:R-:W-:Y:S02]  /*4c50*/  SEL R3, R8, R11, P0 ;  /* 0x0000000b08037207 */ /* 0x000fe40000000000 */
[----:B------:R-:W-:-:S02]  /*4c60*/  SEL R26, R26, 0x1, !P4 ;  /* 0x000000011a1a7807 */ /* 0x000fc40006000000 */
[----:B------:R-:W-:Y:S02]  /*4c70*/  @!P4 SEL R24, R29, R12, !P2 ;  /* 0x0000000c1d18c207 */ /* 0x000fe40005000000 */
[----:B------:R-:W-:-:S07]  /*4c80*/  @!P4 SEL R3, R8, R11, !P2 ;  /* 0x0000000b0803c207 */ /* 0x000fce0005000000 */
.L_x_943:
[----:B------:R-:W-:Y:S05]  /*4c90*/  BSYNC.RECONVERGENT B2 ;  /* 0x0000000000027941 */ /* 0x000fea0003800200 */
.L_x_942:
[----:B------:R-:W-:Y:S05]  /*4ca0*/  @!P1 BRA `(.L_x_937) ;  /* 0x00000004000c9947 */ /* 0x000fea0003800000 */
[----:B------:R-:W-:Y:S01]  /*4cb0*/  ISETP.NE.AND P0, PT, R9, 0x1, PT ;  /* 0x000000010900780c */ /* 0x000fe20003f05270 */
[----:B------:R-:W-:Y:S01]  /*4cc0*/  BSSY.RECONVERGENT B2, `(.L_x_944) ;  /* 0x000002a000027945 */ /* 0x000fe20003800200 */
[----:B------:R-:W-:-:S11]  /*4cd0*/  LOP3.LUT P1, RZ, R6, 0x100, RZ, 0xc0, !PT ;  /* 0x0000010006ff7812 */ /* 0x000fd6000782c0ff */
[----:B------:R-:W-:Y:S05]  /*4ce0*/  @!P0 BRA `(.L_x_945) ;  /* 0x00000000009c8947 */ /* 0x000fea0003800000 */
[----:B------:R-:W0:Y:S01]  /*4cf0*/  LDC.64 R10, c[0x0][0x380] ;  /* 0x0000e000ff0a7b82 */ /* 0x000e220000000a00 */
[----:B------:R-:W-:-:S07]  /*4d00*/  IMAD.IADD R17, R2, 0x1, R7 ;  /* 0x0000000102117824 */ /* 0x000fce00078e0207 */
[----:B------:R-:W1:Y:S01]  /*4d10*/  LDC.64 R8, c[0x0][0x388] ;  /* 0x0000e200ff087b82 */ /* 0x000e620000000a00 */
[C---:B------:R-:W-:Y:S02]  /*4d20*/  VIADD R19, R17.reuse, 0x100 ;  /* 0x0000010011137836 */ /* 0x040fe40000000000 */
[----:B0-----:R-:W-:-:S06]  /*4d30*/  IMAD.WIDE.U32 R12, R17, 0x4, R10 ;  /* 0x00000004110c7825 */ /* 0x001fcc00078e000a */
[----:B------:R-:W2:Y:S01]  /*4d40*/  LDG.E R12, desc[UR12][R12.64] ;  /* 0x0000000c0c0c7981 */ /* 0x000ea2000c1e1900 */
[----:B-1----:R-:W-:-:S06]  /*4d50*/  IMAD.WIDE.U32 R14, R17, 0x4, R8 ;  /* 0x00000004110e7825 */ /* 0x002fcc00078e0008 */
[----:B------:R-:W2:Y:S01]  /*4d60*/  LDG.E R15, desc[UR12][R14.64] ;  /* 0x0000000c0e0f7981 */ /* 0x000ea2000c1e1900 */
[----:B------:R-:W-:-:S04]  /*4d70*/  IMAD.WIDE.U32 R10, R19, 0x4, R10 ;  /* 0x00000004130a7825 */ /* 0x000fc800078e000a */
[----:B------:R-:W-:Y:S02]  /*4d80*/  IMAD.WIDE.U32 R8, R19, 0x4, R8 ;  /* 0x0000000413087825 */ /* 0x000fe400078e0008 */
[----:B------:R-:W3:Y:S04]  /*4d90*/  LDG.E R10, desc[UR12][R10.64] ;  /* 0x0000000c0a0a7981 */ /* 0x000ee8000c1e1900 */
[----:B------:R0:W3:Y:S01]  /*4da0*/  LDG.E R21, desc[UR12][R8.64] ;  /* 0x0000000c08157981 */ /* 0x0000e2000c1e1900 */
[----:B------:R-:W-:Y:S02]  /*4db0*/  LOP3.LUT P2, RZ, R26, 0xff, RZ, 0xc0, !PT ;  /* 0x000000ff1aff7812 */ /* 0x000fe4000784c0ff */
[----:B------:R-:W-:-:S04]  /*4dc0*/  IADD3 R17, P4, PT, R17, UR6, RZ ;  /* 0x0000000611117c10 */ /* 0x000fc8000ff9e0ff */
[----:B------:R-:W-:Y:S01]  /*4dd0*/  ISETP.LT.U32.AND P0, PT, R17, R24, PT ;  /* 0x000000181100720c */ /* 0x000fe20003f01070 */
[----:B------:R-:W-:-:S05]  /*4de0*/  IMAD.X R6, RZ, RZ, R5, P4 ;  /* 0x000000ffff067224 */ /* 0x000fca00020e0605 */
[----:B------:R-:W-:-:S04]  /*4df0*/  ISETP.LT.AND.EX P0, PT, R6, R3, PT, P0 ;  /* 0x000000030600720c */ /* 0x000fc80003f01300 */
[----:B0-----:R-:W-:Y:S02]  /*4e00*/  SEL R8, R17, R24, P0 ;  /* 0x0000001811087207 */ /* 0x001fe40000000000 */
[----:B------:R-:W-:Y:S01]  /*4e10*/  SEL R9, R6, R3, P0 ;  /* 0x0000000306097207 */ /* 0x000fe20000000000 */
[----:B------:R-:W-:Y:S01]  /*4e20*/  VIADD R2, R2, 0x200 ;  /* 0x0000020002027836 */ /* 0x000fe20000000000 */
[CC--:B--2---:R-:W-:Y:S02]  /*4e30*/  ISETP.NE.AND P5, PT, R12.reuse, R15.reuse, PT ;  /* 0x0000000f0c00720c */ /* 0x0c4fe40003fa5270 */
[----:B------:R-:W-:Y:S02]  /*4e40*/  ISETP.NE.AND P3, PT, R12, R15, P2 ;  /* 0x0000000f0c00720c */ /* 0x000fe40001765270 */
[----:B------:R-:W-:-:S04]  /*4e50*/  @!P2 SEL R26, RZ, 0x1, !P5 ;  /* 0x00000001ff1aa807 */ /* 0x000fc80006800000 */
[----:B------:R-:W-:Y:S02]  /*4e60*/  SEL R26, R26, 0x1, !P3 ;  /* 0x000000011a1a7807 */ /* 0x000fe40005800000 */
[----:B------:R-:W-:Y:S02]  /*4e70*/  IADD3 R19, P5, PT, R19, UR6, RZ ;  /* 0x0000000613137c10 */ /* 0x000fe4000ffbe0ff */
[----:B------:R-:W-:-:S03]  /*4e80*/  LOP3.LUT P4, RZ, R26, 0xff, RZ, 0xc0, !PT ;  /* 0x000000ff1aff7812 */ /* 0x000fc6000788c0ff */
[----:B------:R-:W-:Y:S02]  /*4e90*/  @!P3 SEL R8, R17, R24, !P2 ;  /* 0x000000181108b207 */ /* 0x000fe40005000000 */
[----:B------:R-:W-:Y:S02]  /*4ea0*/  @!P3 SEL R9, R6, R3, !P2 ;  /* 0x000000030609b207 */ /* 0x000fe40005000000 */
[CC--:B---3--:R-:W-:Y:S01]  /*4eb0*/  ISETP.NE.AND P3, PT, R10.reuse, R21.reuse, P4 ;  /* 0x000000150a00720c */ /* 0x0c8fe20002765270 */
[----:B------:R-:W-:Y:S01]  /*4ec0*/  IMAD.X R6, RZ, RZ, R5, P5 ;  /* 0x000000ffff067224 */ /* 0x000fe200028e0605 */
        /* <DEDUP_REMOVED lines=9> */
.L_x_945:
[----:B------:R-:W-:Y:S05]  /*4f60*/  BSYNC.RECONVERGENT B2 ;  /* 0x0000000000027941 */ /* 0x000fea0003800200 */
.L_x_944:
[----:B------:R-:W-:Y:S05]  /*4f70*/  @P1 BRA `(.L_x_937) ;  /* 0x0000000000581947 */ /* 0x000fea0003800000 */
[----:B------:R-:W0:Y:S01]  /*4f80*/  LDC.64 R8, c[0x0][0x380] ;  /* 0x0000e000ff087b82 */ /* 0x000e220000000a00 */
[----:B------:R-:W-:-:S07]  /*4f90*/  IMAD.IADD R13, R2, 0x1, R7 ;  /* 0x00000001020d7824 */ /* 0x000fce00078e0207 */
[----:B------:R-:W1:Y:S01]  /*4fa0*/  LDC.64 R10, c[0x0][0x388] ;  /* 0x0000e200ff0a7b82 */ /* 0x000e620000000a00 */
[----:B0-----:R-:W-:-:S06]  /*4fb0*/  IMAD.WIDE.U32 R6, R13, 0x4, R8 ;  /* 0x000000040d067825 */ /* 0x001fcc00078e0008 */
[----:B------:R-:W2:Y:S01]  /*4fc0*/  LDG.E R6, desc[UR12][R6.64] ;  /* 0x0000000c06067981 */ /* 0x000ea2000c1e1900 */
[----:B-1----:R-:W-:-:S06]  /*4fd0*/  IMAD.WIDE.U32 R8, R13, 0x4, R10 ;  /* 0x000000040d087825 */ /* 0x002fcc00078e000a */
[----:B------:R-:W2:Y:S01]  /*4fe0*/  LDG.E R9, desc[UR12][R8.64] ;  /* 0x0000000c08097981 */ /* 0x000ea2000c1e1900 */
[----:B------:R-:W-:Y:S02]  /*4ff0*/  LOP3.LUT P3, RZ, R26, 0xff, RZ, 0xc0, !PT ;  /* 0x000000ff1aff7812 */ /* 0x000fe4000786c0ff */
[----:B------:R-:W-:-:S05]  /*5000*/  IADD3 R13, P0, PT, R13, UR6, RZ ;  /* 0x000000060d0d7c10 */ /* 0x000fca000ff1e0ff */
[----:B------:R-:W-:Y:S01]  /*5010*/  IMAD.X R10, RZ, RZ, R5, P0 ;  /* 0x000000ffff0a7224 */ /* 0x000fe200000e0605 */
[----:B------:R-:W-:-:S04]  /*5020*/  ISETP.LT.U32.AND P0, PT, R13, R24, PT ;  /* 0x000000180d00720c */ /* 0x000fc80003f01070 */
[----:B------:R-:W-:-:S04]  /*5030*/  ISETP.LT.AND.EX P0, PT, R10, R3, PT, P0 ;  /* 0x000000030a00720c */ /* 0x000fc80003f01300 */
[----:B------:R-:W-:Y:S02]  /*5040*/  SEL R2, R13, R24, P0 ;  /* 0x000000180d027207 */ /* 0x000fe40000000000 */
[----:B------:R-:W-:Y:S02]  /*5050*/  SEL R5, R10, R3, P0 ;  /* 0x000000030a057207 */ /* 0x000fe40000000000 */
[CC--:B--2---:R-:W-:Y:S02]  /*5060*/  ISETP.NE.AND P2, PT, R6.reuse, R9.reuse, P3 ;  /* 0x000000090600720c */ /* 0x0c4fe40001f45270 */
[----:B------:R-:W-:-:S04]  /*5070*/  ISETP.NE.AND P1, PT, R6, R9, PT ;  /* 0x000000090600720c */ /* 0x000fc80003f25270 */
[----:B------:R-:W-:-:S07]  /*5080*/  @!P3 SEL R26, RZ, 0x1, !P1 ;  /* 0x00000001ff1ab807 */ /* 0x000fce0004800000 */
[----:B------:R-:W-:Y:S02]  /*5090*/  @!P2 SEL R2, R13, R24, !P3 ;  /* 0x000000180d02a207 */ /* 0x000fe40005800000 */
[----:B------:R-:W-:Y:S02]  /*50a0*/  @!P2 SEL R5, R10, R3, !P3 ;  /* 0x000000030a05a207 */ /* 0x000fe40005800000 */
[----:B------:R-:W-:Y:S01]  /*50b0*/  SEL R26, R26, 0x1, !P2 ;  /* 0x000000011a1a7807 */ /* 0x000fe20005000000 */
[----:B------:R-:W-:Y:S02]  /*50c0*/  IMAD.MOV.U32 R24, RZ, RZ, R2 ;  /* 0x000000ffff187224 */ /* 0x000fe400078e0002 */
[----:B------:R-:W-:-:S07]  /*50d0*/  IMAD.MOV.U32 R3, RZ, RZ, R5 ;  /* 0x000000ffff037224 */ /* 0x000fce00078e0005 */
.L_x_937:
[----:B01----:R-:W-:Y:S05]  /*50e0*/  BSYNC.RECONVERGENT B1 ;  /* 0x0000000000017941 */ /* 0x003fea0003800200 */
.L_x_934:
[----:B------:R-:W0:Y:S01]  /*50f0*/  S2R R8, SR_LANEID ;  /* 0x0000000000087919 */ /* 0x000e220000000000 */
[----:B------:R-:W-:Y:S01]  /*5100*/  LOP3.LUT R5, R26, 0xff, RZ, 0xc0, !PT ;  /* 0x000000ff1a057812 */ /* 0x000fe200078ec0ff */
[----:B------:R-:W-:Y:S01]  /*5110*/  BSSY.RECONVERGENT B1, `(.L_x_946) ;  /* 0x0000016000017945 */ /* 0x000fe20003800200 */
[----:B------:R1:W2:Y:S04]  /*5120*/  SHFL.DOWN PT, R7, R24, 0x1, 0x1f ;  /* 0x08201f0018077f89 */ /* 0x0002a800000e0000 */
[----:B------:R1:W3:Y:S04]  /*5130*/  SHFL.DOWN PT, R6, R3, 0x1, 0x1f ;  /* 0x08201f0003067f89 */ /* 0x0002e800000e0000 */
[----:B------:R-:W4:Y:S01]  /*5140*/  SHFL.DOWN PT, R5, R5, 0x1, 0x1f ;  /* 0x08201f0005057f89 */ /* 0x000f2200000e0000 */
        /* <DEDUP_REMOVED lines=18> */
.L_x_947:
[----:B------:R-:W-:Y:S05]  /*5270*/  BSYNC.RECONVERGENT B1 ;  /* 0x0000000000017941 */ /* 0x000fea0003800200 */
.L_x_946:
        /* <DEDUP_REMOVED lines=23> */
.L_x_949:
[----:B------:R-:W-:Y:S05]  /*53f0*/  BSYNC.RECONVERGENT B1 ;  /* 0x0000000000017941 */ /* 0x000fea0003800200 */
.L_x_948:
        /* <DEDUP_REMOVED lines=20> */
.L_x_951:
[----:B------:R-:W-:Y:S05]  /*5540*/  BSYNC.RECONVERGENT B1 ;  /* 0x0000000000017941 */ /* 0x000fea0003800200 */
.L_x_950:
        /* <DEDUP_REMOVED lines=20> */
.L_x_953:
[----:B------:R-:W-:Y:S05]  /*5690*/  BSYNC.RECONVERGENT B1 ;  /* 0x0000000000017941 */ /* 0x000fea0003800200 */
.L_x_952:
        /* <DEDUP_REMOVED lines=20> */
.L_x_955:
[----:B------:R-:W-:Y:S05]  /*57e0*/  BSYNC.RECONVERGENT B1 ;  /* 0x0000000000017941 */ /* 0x000fea0003800200 */
.L_x_954:
        /* <DEDUP_REMOVED lines=11> */
.L_x_957:
[----:B------:R-:W-:Y:S05]  /*58a0*/  BSYNC.RECONVERGENT B1 ;  /* 0x0000000000017941 */ /* 0x000fea0003800200 */
.L_x_956:
        /* <DEDUP_REMOVED lines=82> */
[----:B------:R-:W-:-:S07]  /*5dd0*/  SEL R3, R3, R7, !P2 ;  /* 0x0000000703037207 */ /* 0x000fce0005000000 */
.L_x_915:
[----:B------:R-:W-:Y:S05]  /*5de0*/  BSYNC.RECONVERGENT B0 ;  /* 0x0000000000007941 */ /* 0x000fea0003800200 */
.L_x_890:
[----:B------:R-:W-:Y:S05]  /*5df0*/  @P1 EXIT ;  /* 0x000000000000194d */ /* 0x000fea0003800000 */
[----:B012---:R-:W0:Y:S01]  /*5e00*/  LDC.64 R4, c[0x0][0x3a8] ;  /* 0x0000ea00ff047b82 */ /* 0x007e220000000a00 */
[----:B------:R-:W-:Y:S02]  /*5e10*/  IMAD.MOV.U32 R25, RZ, RZ, R3 ;  /* 0x000000ffff197224 */ /* 0x000fe400078e0003 */
[----:B0-----:R-:W-:-:S05]  /*5e20*/  IMAD.WIDE.U32 R4, R0, 0x10, R4 ;  /* 0x0000001000047825 */ /* 0x001fca00078e0004 */
[----:B------:R-:W-:Y:S04]  /*5e30*/  STG.E.64 desc[UR12][R4.64+0x8], R24 ;  /* 0x0000081804007986 */ /* 0x000fe8000c101b0c */
[----:B------:R-:W-:Y:S01]  /*5e40*/  STG.E.U8 desc[UR12][R4.64], R26 ;  /* 0x0000001a04007986 */ /* 0x000fe2000c10110c */
[----:B------:R-:W-:Y:S05]  /*5e50*/  EXIT ;  /* 0x000000000000794d */ /* 0x000fea0003800000 */
.L_x_958:
        /* <DEDUP_REMOVED lines=10> */
.L_x_1563:


//--------------------- .text._ZN3cub18CUB_300001_SM_10006detail6reduce28DeviceReduceSingleTileKernelINS2_10policy_hubIN4cuda3std3__45tupleIJblEEEjN6thrust24THRUST_300001_SM_1000_NS8cuda_cub9__find_if7functorIS9_EEE10Policy1000ENSB_12zip_iteratorINS8_IJNSD_26transform_input_iterator_tIbNSC_6detail35transform_pair_of_input_iterators_tIbNSB_6detail15normal_iteratorINSB_10device_ptrIiEEEESQ_NS7_8equal_toIiEEEENS7_10__not_fn_tINS7_10__identityEEEEENSB_17counting_iteratorIlNSB_11use_defaultESZ_SZ_EEEEEEEPS9_jSF_S9_S9_SV_EEvT0_T1_T2_T3_T4_T6_ --------------------------
	.section	.text._ZN3cub18CUB_300001_SM_10006detail6reduce28DeviceReduceSingleTileKernelINS2_10policy_hubIN4cuda3std3__45tupleIJblEEEjN6thrust24THRUST_300001_SM_1000_NS8cuda_cub9__find_if7functorIS9_EEE10Policy1000ENSB_12zip_iteratorINS8_IJNSD_26transform_input_iterator_tIbNSC_6detail35transform_pair_of_input_iterators_tIbNSB_6detail15normal_iteratorINSB_10device_ptrIiEEEESQ_NS7_8equal_toIiEEEENS7_10__not_fn_tINS7_10__identityEEEEENSB_17counting_iteratorIlNSB_11use_defaultESZ_SZ_EEEEEEEPS9_jSF_S9_S9_SV_EEvT0_T1_T2_T3_T4_T6_,"ax",@progbits
	.align	128
        .global         _ZN3cub18CUB_300001_SM_10006detail6reduce28DeviceReduceSingleTileKernelINS2_10policy_hubIN4cuda3std3__45tupleIJblEEEjN6thrust24THRUST_300001_SM_1000_NS8cuda_cub9__find_if7functorIS9_EEE10Policy1000ENSB_12zip_iteratorINS8_IJNSD_26transform_input_iterator_tIbNSC_6detail35transform_pair_of_input_iterators_tIbNSB_6detail15normal_iteratorINSB_10device_ptrIiEEEESQ_NS7_8equal_toIiEEEENS7_10__not_fn_tINS7_10__identityEEEEENSB_17counting_iteratorIlNSB_11use_defaultESZ_SZ_EEEEEEEPS9_jSF_S9_S9_SV_EEvT0_T1_T2_T3_T4_T6_
        .type           _ZN3cub18CUB_300001_SM_10006detail6reduce28DeviceReduceSingleTileKernelINS2_10policy_hubIN4cuda3std3__45tupleIJblEEEjN6thrust24THRUST_300001_SM_1000_NS8cuda_cub9__find_if7functorIS9_EEE10Policy1000ENSB_12zip_iteratorINS8_IJNSD_26transform_input_iterator_tIbNSC_6detail35transform_pair_of_input_iterators_tIbNSB_6detail15normal_iteratorINSB_10device_ptrIiEEEESQ_NS7_8equal_toIiEEEENS7_10__not_fn_tINS7_10__identityEEEEENSB_17counting_iteratorIlNSB_11use_defaultESZ_SZ_EEEEEEEPS9_jSF_S9_S9_SV_EEvT0_T1_T2_T3_T4_T6_,@function
        .size           _ZN3cub18CUB_300001_SM_10006detail6reduce28DeviceReduceSingleTileKernelINS2_10policy_hubIN4cuda3std3__45tupleIJblEEEjN6thrust24THRUST_300001_SM_1000_NS8cuda_cub9__find_if7functorIS9_EEE10Policy1000ENSB_12zip_iteratorINS8_IJNSD_26transform_input_iterator_tIbNSC_6detail35transform_pair_of_input_iterators_tIbNSB_6detail15normal_iteratorINSB_10device_ptrIiEEEESQ_NS7_8equal_toIiEEEENS7_10__not_fn_tINS7_10__identityEEEEENSB_17counting_iteratorIlNSB_11use_defaultESZ_SZ_EEEEEEEPS9_jSF_S9_S9_SV_EEvT0_T1_T2_T3_T4_T6_,(.L_x_1564 - _ZN3cub18CUB_300001_SM_10006detail6reduce28DeviceReduceSingleTileKernelINS2_10policy_hubIN4cuda3std3__45tupleIJblEEEjN6thrust24THRUST_300001_SM_1000_NS8cuda_cub9__find_if7functorIS9_EEE10Policy1000ENSB_12zip_iteratorINS8_IJNSD_26transform_input_iterator_tIbNSC_6detail35transform_pair_of_input_iterators_tIbNSB_6detail15normal_iteratorINSB_10device_ptrIiEEEESQ_NS7_8equal_toIiEEEENS7_10__not_fn_tINS7_10__identityEEEEENSB_17counting_iteratorIlNSB_11use_defaultESZ_SZ_EEEEEEEPS9_jSF_S9_S9_SV_EEvT0_T1_T2_T3_T4_T6_)
        .other          _ZN3cub18CUB_300001_SM_10006detail6reduce28DeviceReduceSingleTileKernelINS2_10policy_hubIN4cuda3std3__45tupleIJblEEEjN6thrust24THRUST_300001_SM_1000_NS8cuda_cub9__find_if7functorIS9_EEE10Policy1000ENSB_12zip_iteratorINS8_IJNSD_26transform_input_iterator_tIbNSC_6detail35transform_pair_of_input_iterators_tIbNSB_6detail15normal_iteratorINSB_10device_ptrIiEEEESQ_NS7_8equal_toIiEEEENS7_10__not_fn_tINS7_10__identityEEEEENSB_17counting_iteratorIlNSB_11use_defaultESZ_SZ_EEEEEEEPS9_jSF_S9_S9_SV_EEvT0_T1_T2_T3_T4_T6_,@"STO_CUDA_ENTRY STV_DEFAULT"
_ZN3cub18CUB_300001_SM_10006detail6reduce28DeviceReduceSingleTileKernelINS2_10policy_hubIN4cuda3std3__45tupleIJblEEEjN6thrust24THRUST_300001_SM_1000_NS8cuda_cub9__find_if7functorIS9_EEE10Policy1000ENSB_12zip_iteratorINS8_IJNSD_26transform_input_iterator_tIbNSC_6detail35transform_pair_of_input_iterators_tIbNSB_6detail15normal_iteratorINSB_10device_ptrIiEEEESQ_NS7_8equal_toIiEEEENS7_10__not_fn_tINS7_10__identityEEEEENSB_17counting_iteratorIlNSB_11use_defaultESZ_SZ_EEEEEEEPS9_jSF_S9_S9_SV_EEvT0_T1_T2_T3_T4_T6_:
.text._ZN3cub18CUB_300001_SM_10006detail6reduce28DeviceReduceSingleTileKernelINS2_10policy_hubIN4cuda3std3__45tupleIJblEEEjN6thrust24THRUST_300001_SM_1000_NS8cuda_cub9__find_if7functorIS9_EEE10Policy1000ENSB_12zip_iteratorINS8_IJNSD_26transform_input_iterator_tIbNSC_6detail35transform_pair_of_input_iterators_tIbNSB_6detail15normal_iteratorINSB_10device_ptrIiEEEESQ_NS7_8equal_toIiEEEENS7_10__not_fn_tINS7_10__identityEEEEENSB_17counting_iteratorIlNSB_11use_defaultESZ_SZ_EEEEEEEPS9_jSF_S9_S9_SV_EEvT0_T1_T2_T3_T4_T6_:
        /* <DEDUP_REMOVED lines=14> */
.L_x_959:
[----:B------:R-:W-:Y:S01]  /*00e0*/  UISETP.GT.U32.AND UP0, UPT, UR4, 0x3ff, UPT ;  /* 0x000003ff0400788c */ /* 0x000fe2000bf04070 */
[----:B------:R-:W-:Y:S08]  /*00f0*/  BSSY.RECONVERGENT B0, `(.L_x_960) ;  /* 0x0000589000007945 */ /* 0x000ff00003800200 */
[----:B------:R-:W-:Y:S05]  /*0100*/  BRA.U UP0, `(.L_x_961) ;  /* 0x00000031000c7547 */ /* 0x000fea000b800000 */
[----:B------:R-:W0:Y:S01]  /*0110*/  S2R R11, SR_TID.X ;  /* 0x00000000000b7919 */ /* 0x000e220000002100 */
[----:B------:R-:W2:Y:S08]  /*0120*/  LDC.64 R2, c[0x0][0x380] ;  /* 0x0000e000ff027b82 */ /* 0x000eb00000000a00 */
[----:B------:R-:W3:Y:S01]  /*0130*/  LDC.64 R4, c[0x0][0x388] ;  /* 0x0000e200ff047b82 */ /* 0x000ee20000000a00 */
[----:B------:R-:W-:Y:S01]  /*0140*/  IMAD.MOV.U32 R20, RZ, RZ, RZ ;  /* 0x000000ffff147224 */ /* 0x000fe200078e00ff */
        /* <DEDUP_REMOVED lines=10> */
[----:B------:R-:W-:Y:S01]  /*01f0*/  BSSY.RECONVERGENT B1, `(.L_x_962) ;  /* 0x0000121000017945 */ /* 0x000fe20003800200 */
[----:B------:R-:W-:-:S03]  /*0200*/  IMAD.MOV.U32 R27, RZ, RZ, RZ ;  /* 0x000000ffff1b7224 */ /* 0x000fc600078e00ff */
[----:B------:R-:W-:Y:S02]  /*0210*/  ISETP.GE.U32.AND P2, PT, R13, UR4, PT ;  /* 0x000000040d007c0c */ /* 0x000fe4000bf46070 */
        /* <DEDUP_REMOVED lines=18> */
.L_x_966:
        /* <DEDUP_REMOVED lines=18> */
[----:B------:R-:W-:Y:S01]  /*0460*/  LOP3.LUT P5, RZ, R28, 0xff, RZ, 0xc0, !PT ;  /* 0x000000ff1cff7812 */ /* 0x000fe200078ac0ff */
[----:B------:R-:W-:Y:S01]  /*0470*/  VIADD R14, R14, 0x8 ;  /* 0x000000080e0e7836 */ /* 0x000fe20000000000 */
[C---:B------:R-:W-:Y:S01]  /*0480*/  IADD3 R19, P3, PT, R13.reuse, UR6, RZ ;  /* 0x000000060d137c10 */ /* 0x040fe2000ff7e0ff */
[----:B------:R-:W-:Y:S01]  /*0490*/  VIADD R13, R13, 0x800 ;  /* 0x000008000d0d7836 */ /* 0x000fe20000000000 */
[----:B--2---:R-:W-:-:S02]  /*04a0*/  ISETP.NE.AND P0, PT, R22, R31, PT ;  /* 0x0000001f1600720c */ /* 0x004fc40003f05270 */
[----:B------:R-:W-:Y:S01]  /*04b0*/  ISETP.NE.AND P2, PT, R22, R31, P5 ;  /* 0x0000001f1600720c */ /* 0x000fe20002f45270 */
[----:B------:R-:W-:-:S06]  /*04c0*/  IMAD.X R22, RZ, RZ, UR7, P3 ;  /* 0x00000007ff167e24 */ /* 0x000fcc00098e06ff */
        /* <DEDUP_REMOVED lines=8> */
[----:B------:R-:W-:Y:S02]  /*0550*/  @!P2 SEL R9, R19, R20, !P5 ;  /* 0x000000141309a207 */ /* 0x000fe40006800000 */
[CC--:B------:R-:W-:Y:S02]  /*0560*/  SEL R20, R22.reuse, R27.reuse, P0 ;  /* 0x0000001b16147207 */ /* 0x0c0fe40000000000 */
        /* <DEDUP_REMOVED lines=11> */
[CC--:B------:R-:W-:Y:S02]  /*0620*/  SEL R8, R7.reuse, R20.reuse, P0 ;  /* 0x0000001407087207 */ /* 0x0c0fe40000000000 */
        /* <DEDUP_REMOVED lines=10> */
[CC--:B------:R-:W-:Y:S02]  /*06d0*/  ISETP.LT.AND.EX P0, PT, R7.reuse, R8.reuse, PT, P0 ;  /* 0x000000080700720c */ /* 0x0c0fe40003f01300 */
[----:B------:R-:W-:Y:S02]  /*06e0*/  @!P3 SEL R28, RZ, 0x1, !P6 ;  /* 0x00000001ff1cb807 */ /* 0x000fe40007000000 */
[-C--:B------:R-:W-:Y:S02]  /*06f0*/  SEL R9, R6, R27.reuse, P0 ;  /* 0x0000001b06097207 */ /* 0x080fe40000000000 */
        /* <DEDUP_REMOVED lines=27> */
[----:B------:R-:W-:Y:S02]  /*08b0*/  @!P3 SEL R28, RZ, 0x1, !P0 ;  /* 0x00000001ff1cb807 */ /* 0x000fe40004000000 */
[----:B------:R-:W-:-:S02]  /*08c0*/  IADD3 R6, P6, PT, R19, 0x500, RZ ;  /* 0x0000050013067810 */ /* 0x000fc40007fde0ff */
[----:B------:R-:W-:Y:S02]  /*08d0*/  SEL R28, R28, 0x1, !P4 ;  /* 0x000000011c1c7807 */ /* 0x000fe40006000000 */
[----:B------:R-:W-:Y:S01]  /*08e0*/  @!P5 SEL R26, R7, R8, !P2 ;  /* 0x00000008071ad207 */ /* 0x000fe20005000000 */
[----:B------:R-:W-:Y:S01]  /*08f0*/  IMAD.X R7, RZ, RZ, R22, P6 ;  /* 0x000000ffff077224 */ /* 0x000fe200030e0616 */
[----:B------:R-:W-:Y:S02]  /*0900*/  ISETP.LT.U32.AND P0, PT, R6, R9, PT ;  /* 0x000000090600720c */ /* 0x000fe40003f01070 */
[----:B------:R-:W-:Y:S02]  /*0910*/  LOP3.LUT P2, RZ, R28, 0xff, RZ, 0xc0, !PT ;  /* 0x000000ff1cff7812 */ /* 0x000fe4000784c0ff */
[----:B------:R-:W-:-:S04]  /*0920*/  ISETP.LT.AND.EX P0, PT, R7, R26, PT, P0 ;  /* 0x0000001a0700720c */ /* 0x000fc80003f01300 */
[CC--:B------:R-:W-:Y:S02]  /*0930*/  SEL R21, R6.reuse, R9.reuse, P0 ;  /* 0x0000000906157207 */ /* 0x0c0fe40000000000 */
[CC--:B------:R-:W-:Y:S02]  /*0940*/  SEL R20, R7.reuse, R26.reuse, P0 ;  /* 0x0000001a07147207 */ /* 0x0c0fe40000000000 */
[----:B------:R-:W-:Y:S02]  /*0950*/  @!P4 SEL R21, R6, R9, !P3 ;  /* 0x000000090615c207 */ /* 0x000fe40005800000 */
[----:B------:R-:W-:Y:S02]  /*0960*/  @!P4 SEL R20, R7, R26, !P3 ;  /* 0x0000001a0714c207 */ /* 0x000fe40005800000 */
[----:B------:R-:W-:Y:S02]  /*0970*/  IADD3 R8, P0, PT, R19, 0x600, RZ ;  /* 0x0000060013087810 */ /* 0x000fe40007f1e0ff */
[----:B------:R-:W-:-:S02]  /*0980*/  ISETP.NE.AND P3, PT, R17, R18, PT ;  /* 0x000000121100720c */ /* 0x000fc40003f65270 */
[----:B------:R-:W-:Y:S01]  /*0990*/  ISETP.NE.AND P4, PT, R17, R18, P2 ;  /* 0x000000121100720c */ /* 0x000fe20001785270 */
[----:B------:R-:W-:Y:S01]  /*09a0*/  IMAD.X R9, RZ, RZ, R22, P0 ;  /* 0x000000ffff097224 */ /* 0x000fe200000e0616 */
[----:B------:R-:W-:Y:S02]  /*09b0*/  @!P2 SEL R28, RZ, 0x1, !P3 ;  /* 0x00000001ff1ca807 */ /* 0x000fe40005800000 */
[----:B------:R-:W-:Y:S02]  /*09c0*/  ISETP.LT.U32.AND P0, PT, R8, R21, PT ;  /* 0x000000150800720c */ /* 0x000fe40003f01070 */
[----:B------:R-:W-:Y:S02]  /*09d0*/  SEL R28, R28, 0x1, !P4 ;  /* 0x000000011c1c7807 */ /* 0x000fe40006000000 */
[----:B------:R-:W-:Y:S02]  /*09e0*/  IADD3 R19, P5, PT, R19, 0x700, RZ ;  /* 0x0000070013137810 */ /* 0x000fe40007fbe0ff */
[----:B------:R-:W-:-:S02]  /*09f0*/  ISETP.LT.AND.EX P0, PT, R9, R20, PT, P0 ;  /* 0x000000140900720c */ /* 0x000fc40003f01300 */
[----:B------:R-:W-:Y:S01]  /*0a00*/  LOP3.LUT P3, RZ, R28, 0xff, RZ, 0xc0, !PT ;  /* 0x000000ff1cff7812 */ /* 0x000fe2000786c0ff */
[----:B------:R-:W-:Y:S01]  /*0a10*/  IMAD.X R22, RZ, RZ, R22, P5 ;  /* 0x000000ffff167224 */ /* 0x000fe200028e0616 */
[-C--:B------:R-:W-:Y:S02]  /*0a20*/  SEL R6, R8, R21.reuse, P0 ;  /* 0x0000001508067207 */ /* 0x080fe40000000000 */
[CC--:B------:R-:W-:Y:S02]  /*0a30*/  SEL R7, R9.reuse, R20.reuse, P0 ;  /* 0x0000001409077207 */ /* 0x0c0fe40000000000 */
[----:B------:R-:W-:Y:S02]  /*0a40*/  ISETP.NE.AND P5, PT, R14, RZ, PT ;  /* 0x000000ff0e00720c */ /* 0x000fe40003fa5270 */
[----:B------:R-:W-:Y:S02]  /*0a50*/  @!P4 SEL R6, R8, R21, !P2 ;  /* 0x000000150806c207 */ /* 0x000fe40005000000 */
[----:B------:R-:W-:-:S02]  /*0a60*/  @!P4 SEL R7, R9, R20, !P2 ;  /* 0x000000140907c207 */ /* 0x000fc40005000000 */
[----:B------:R-:W-:Y:S02]  /*0a70*/  ISETP.NE.AND P4, PT, R15, R16, P3 ;  /* 0x000000100f00720c */ /* 0x000fe40001f85270 */
        /* <DEDUP_REMOVED lines=8> */
[----:B------:R-:W-:Y:S01]  /*0b00*/  @!P4 SEL R27, R22, R7, !P3 ;  /* 0x00000007161bc207 */ /* 0x000fe20005800000 */
[----:B------:R-:W-:Y:S06]  /*0b10*/  @P5 BRA `(.L_x_966) ;  /* 0xfffffff800085947 */ /* 0x000fec000383ffff */
.L_x_965:
[----:B------:R-:W-:Y:S05]  /*0b20*/  BSYNC.RECONVERGENT B2 ;  /* 0x0000000000027941 */ /* 0x000fea0003800200 */
.L_x_964:
        /* <DEDUP_REMOVED lines=16> */
[----:B------:R0:W5:Y:S04]  /*0c30*/  LDG.E R14, desc[UR8][R2.64+0xc00] ;  /* 0x000c0008020e7981 */ /* 0x000168000c1e1900 */
[----:B------:R1:W5:Y:S01]  /*0c40*/  LDG.E R17, desc[UR8][R4.64+0xc00] ;  /* 0x000c000804117981 */ /* 0x000362000c1e1900 */
[----:B------:R-:W-:-:S02]  /*0c50*/  LOP3.LUT P3, RZ, R28, 0xff, RZ, 0xc0, !PT ;  /* 0x000000ff1cff7812 */ /* 0x000fc4000786c0ff */
[----:B--2---:R-:W-:-:S05]  /*0c60*/  IADD3 R19, P2, PT, R13, UR10, RZ ;  /* 0x0000000a0d137c10 */ /* 0x004fca000ff5e0ff */
[----:B------:R-:W-:Y:S02]  /*0c70*/  IMAD.X R16, RZ, RZ, UR11, P2 ;  /* 0x0000000bff107e24 */ /* 0x000fe400090e06ff */
[----:B0-----:R-:W-:-:S05]  /*0c80*/  VIADD R2, R13, 0x100 ;  /* 0x000001000d027836 */ /* 0x001fca0000000000 */
[----:B------:R-:W-:-:S05]  /*0c90*/  IADD3 R3, P5, PT, R2, UR10, RZ ;  /* 0x0000000a02037c10 */ /* 0x000fca000ffbe0ff */
[----:B-1----:R-:W-:Y:S02]  /*0ca0*/  IMAD.X R4, RZ, RZ, UR11, P5 ;  /* 0x0000000bff047e24 */ /* 0x002fe4000a8e06ff */
[----:B------:R-:W-:Y:S01]  /*0cb0*/  VIADD R2, R13, 0x200 ;  /* 0x000002000d027836 */ /* 0x000fe20000000000 */
[CC--:B----4-:R-:W-:Y:S02]  /*0cc0*/  ISETP.NE.AND P0, PT, R6.reuse, R7.reuse, PT ;  /* 0x000000070600720c */ /* 0x0d0fe40003f05270 */
[----:B------:R-:W-:Y:S02]  /*0cd0*/  ISETP.NE.AND P4, PT, R6, R7, P3 ;  /* 0x000000070600720c */ /* 0x000fe40001f85270 */
[----:B------:R-:W-:-:S04]  /*0ce0*/  @!P3 SEL R28, RZ, 0x1, !P0 ;  /* 0x00000001ff1cb807 */ /* 0x000fc80004000000 */
[----:B------:R-:W-:Y:S02]  /*0cf0*/  SEL R28, R28, 0x1, !P4 ;  /* 0x000000011c1c7807 */ /* 0x000fe40006000000 */
[----:B------:R-:W-:Y:S02]  /*0d00*/  ISETP.LT.U32.AND P0, PT, R19, R20, PT ;  /* 0x000000141300720c */ /* 0x000fe40003f01070 */
[----:B------:R-:W-:Y:S02]  /*0d10*/  LOP3.LUT P2, RZ, R28, 0xff, RZ, 0xc0, !PT ;  /* 0x000000ff1cff7812 */ /* 0x000fe4000784c0ff */
[----:B------:R-:W-:-:S04]  /*0d20*/  ISETP.LT.AND.EX P0, PT, R16, R27, PT, P0 ;  /* 0x0000001b1000720c */ /* 0x000fc80003f01300 */
[CC--:B------:R-:W-:Y:S02]  /*0d30*/  SEL R6, R19.reuse, R20.reuse, P0 ;  /* 0x0000001413067207 */ /* 0x0c0fe40000000000 */
[----:B------:R-:W-:Y:S02]  /*0d40*/  SEL R5, R16, R27, P0 ;  /* 0x0000001b10057207 */ /* 0x000fe40000000000 */
[----:B---3--:R-:W-:Y:S02]  /*0d50*/  ISETP.NE.AND P0, PT, R8, R9, PT ;  /* 0x000000090800720c */ /* 0x008fe40003f05270 */
[----:B------:R-:W-:Y:S02]  /*0d60*/  @!P4 SEL R6, R19, R20, !P3 ;  /* 0x000000141306c207 */ /* 0x000fe40005800000 */
[----:B------:R-:W-:Y:S02]  /*0d70*/  @!P4 SEL R5, R16, R27, !P3 ;  /* 0x0000001b1005c207 */ /* 0x000fe40005800000 */
[----:B------:R-:W-:-:S02]  /*0d80*/  ISETP.NE.AND P4, PT, R8, R9, P2 ;  /* 0x000000090800720c */ /* 0x000fc40001785270 */
[----:B------:R-:W-:-:S04]  /*0d90*/  @!P2 SEL R28, RZ, 0x1, !P0 ;  /* 0x00000001ff1ca807 */ /* 0x000fc80004000000 */
        /* <DEDUP_REMOVED lines=27> */
[-C--:B------:R-:W-:Y:S02]  /*0f50*/  ISETP.LT.AND.EX P0, PT, R3, R4.reuse, PT, P0 ;  /* 0x000000040300720c */ /* 0x080fe40003f01300 */
[----:B------:R-:W-:Y:S01]  /*0f60*/  @!P2 SEL R28, RZ, 0x1, !P3 ;  /* 0x00000001ff1ca807 */ /* 0x000fe20005800000 */
[----:B------:R-:W-:Y:S01]  /*0f70*/  VIADD R13, R13, 0x400 ;  /* 0x000004000d0d7836 */ /* 0x000fe20000000000 */
[----:B------:R-:W-:Y:S02]  /*0f80*/  SEL R20, R2, R5, P0 ;  /* 0x0000000502147207 */ /* 0x000fe40000000000 */
[----:B------:R-:W-:Y:S02]  /*0f90*/  SEL R27, R3, R4, P0 ;  /* 0x00000004031b7207 */ /* 0x000fe40000000000 */
[----:B------:R-:W-:-:S02]  /*0fa0*/  SEL R28, R28, 0x1, !P4 ;  /* 0x000000011c1c7807 */ /* 0x000fc40006000000 */
[----:B------:R-:W-:Y:S02]  /*0fb0*/  @!P4 SEL R20, R2, R5, !P2 ;  /* 0x000000050214c207 */ /* 0x000fe40005000000 */
[----:B------:R-:W-:-:S07]  /*0fc0*/  @!P4 SEL R27, R3, R4, !P2 ;  /* 0x00000004031bc207 */ /* 0x000fce0005000000 */
.L_x_968:
[----:B------:R-:W-:Y:S05]  /*0fd0*/  BSYNC.RECONVERGENT B2 ;  /* 0x0000000000027941 */ /* 0x000fea0003800200 */
.L_x_967:
        /* <DEDUP_REMOVED lines=42> */
.L_x_970:
[----:B------:R-:W-:Y:S05]  /*1280*/  BSYNC.RECONVERGENT B2 ;  /* 0x0000000000027941 */ /* 0x000fea0003800200 */
.L_x_969:
        /* <DEDUP_REMOVED lines=23> */
.L_x_963:
[----:B------:R-:W-:Y:S05]  /*1400*/  BSYNC.RECONVERGENT B1 ;  /* 0x0000000000017941 */ /* 0x000fea0003800200 */
.L_x_962:
[----:B------:R-:W-:-:S09]  /*1410*/  UISETP.GE.U32.AND UP0, UPT, UR4, 0x100, UPT ;  /* 0x000001000400788c */ /* 0x000fd2000bf06070 */
        /* <DEDUP_REMOVED lines=25> */
.L_x_973:
[----:B------:R-:W-:Y:S05]  /*15b0*/  BSYNC.RECONVERGENT B1 ;  /* 0x0000000000017941 */ /* 0x000fea0003800200 */
.L_x_972:
        /* <DEDUP_REMOVED lines=23> */
.L_x_975:
[----:B------:R-:W-:Y:S05]  /*1730*/  BSYNC.RECONVERGENT B1 ;  /* 0x0000000000017941 */ /* 0x000fea0003800200 */
.L_x_974:
        /* <DEDUP_REMOVED lines=20> */
.L_x_977:
[----:B------:R-:W-:Y:S05]  /*1880*/  BSYNC.RECONVERGENT B1 ;  /* 0x0000000000017941 */ /* 0x000fea0003800200 */
.L_x_976:
        /* <DEDUP_REMOVED lines=20> */
.L_x_979:
[----:B------:R-:W-:Y:S05]  /*19d0*/  BSYNC.RECONVERGENT B1 ;  /* 0x0000000000017941 */ /* 0x000fea0003800200 */
.L_x_978:
        /* <DEDUP_REMOVED lines=20> */
.L_x_981:
[----:B------:R-:W-:Y:S05]  /*1b20*/  BSYNC.RECONVERGENT B1 ;  /* 0x0000000000017941 */ /* 0x000fea0003800200 */
.L_x_980:
[----:B------:R-:W-:Y:S04]  /*1b30*/  BSSY.RECONVERGENT B1, `(.L_x_982) ;  /* 0x000000b000017945 */ /* 0x000fe80003800200 */
[----:B------:R-:W-:Y:S05]  /*1b40*/  @P1 BRA `(.L_x_983) ;  /* 0x0000000000241947 */ /* 0x000fea0003800000 */
[----:B--2---:R-:W2:Y:S01]  /*1b50*/  S2R R4, SR_CgaCtaId ;  /* 0x0000000000047919 */ /* 0x004ea20000008800 */
[----:B0-----:R-:W-:Y:S01]  /*1b60*/  MOV R3, 0x400 ;  /* 0x0000040000037802 */ /* 0x001fe20000000f00 */
[----:B------:R-:W-:Y:S01]  /*1b70*/  IMAD.MOV.U32 R21, RZ, RZ, R27 ;  /* 0x000000ffff157224 */ /* 0x000fe200078e001b */
[----:B------:R-:W-:-:S04]  /*1b80*/  SHF.R.U32.HI R2, RZ, 0x1, R11 ;  /* 0x00000001ff027819 */ /* 0x000fc8000001160b */
[----:B------:R-:W-:Y:S02]  /*1b90*/  LOP3.LUT R2, R2, 0x1f0, RZ, 0xc0, !PT ;  /* 0x000001f002027812 */ /* 0x000fe400078ec0ff */
[----:B--2---:R-:W-:-:S05]  /*1ba0*/  LEA R3, R4, R3, 0x18 ;  /* 0x0000000304037211 */ /* 0x004fca00078ec0ff */
[----:B------:R-:W-:-:S05]  /*1bb0*/  IMAD.IADD R3, R2, 0x1, R3 ;  /* 0x0000000102037824 */ /* 0x000fca00078e0203 */
[----:B------:R0:W-:Y:S04]  /*1bc0*/  STS.64 [R3+0x10], R20 ;  /* 0x0000101403007388 */ /* 0x0001e80000000a00 */
[----:B------:R0:W-:Y:S02]  /*1bd0*/  STS.U8 [R3+0x8], R28 ;  /* 0x0000081c03007388 */ /* 0x0001e40000000000 */
.L_x_983:
[----:B------:R-:W-:Y:S05]  /*1be0*/  BSYNC.RECONVERGENT B1 ;  /* 0x0000000000017941 */ /* 0x000fea0003800200 */
.L_x_982:
        /* <DEDUP_REMOVED lines=15> */
[----:B-----5:R-:W-:-:S04]  /*1ce0*/  ISETP.NE.AND P2, PT, R10, RZ, PT ;  /* 0x000000ff0a00720c */ /* 0x020fc80003f45270 */
[----:B------:R-:W-:Y:S02]  /*1cf0*/  @P4 SEL R10, R28, 0x1, !P2 ;  /* 0x000000011c0a4807 */ /* 0x000fe40005000000 */
[-C--:B--2---:R-:W-:Y:S01]  /*1d00*/  ISETP.LT.U32.AND P0, PT, R4, R20.reuse, PT ;  /* 0x000000140400720c */ /* 0x084fe20003f01070 */
[----:B------:R-:W-:Y:S01]  /*1d10*/  LDS.U8 R28, [UR5+0x78] ;  /* 0x00007805ff1c7984 */ /* 0x000fe20008000000 */
[----:B------:R-:W-:Y:S02]  /*1d20*/  LOP3.LUT P3, RZ, R10, 0xff, RZ, 0xc0, !PT ;  /* 0x000000ff0aff7812 */ /* 0x000fe4000786c0ff */
[----:B------:R-:W-:Y:S02]  /*1d30*/  ISETP.LT.AND.EX P0, PT, R5, R27, PT, P0 ;  /* 0x0000001b0500720c */ /* 0x000fe40003f01300 */
[----:B----4-:R-:W-:Y:S02]  /*1d40*/  ISETP.NE.AND P5, PT, R12, RZ, PT ;  /* 0x000000ff0c00720c */ /* 0x010fe40003fa5270 */
[----:B-1-3--:R-:W-:-:S02]  /*1d50*/  @P2 SEL R20, R4, R20, P0 ;  /* 0x0000001404142207 */ /* 0x00afc40000000000 */
[C---:B------:R-:W-:Y:S02]  /*1d60*/  @P2 SEL R27, R5.reuse, R27, P0 ;  /* 0x0000001b051b2207 */ /* 0x040fe40000000000 */
[----:B------:R-:W-:Y:S02]  /*1d70*/  SEL R11, R4, R20, !P4 ;  /* 0x00000014040b7207 */ /* 0x000fe40006000000 */
[----:B------:R-:W-:Y:S02]  /*1d80*/  SEL R13, R5, R27, !P4 ;  /* 0x0000001b050d7207 */ /* 0x000fe40006000000 */
[----:B------:R-:W-:Y:S01]  /*1d90*/  ISETP.LT.U32.AND P0, PT, R6, R11, PT ;  /* 0x0000000b0600720c */ /* 0x000fe20003f01070 */
[----:B------:R-:W-:Y:S01]  /*1da0*/  LDS.64 R4, [UR5+0x60] ;  /* 0x00006005ff047984 */ /* 0x000fe20008000a00 */
[----:B------:R-:W-:Y:S02]  /*1db0*/  @P3 SEL R12, R10, 0x1, !P5 ;  /* 0x000000010a0c3807 */ /* 0x000fe40006800000 */
[----:B------:R-:W-:Y:S01]  /*1dc0*/  ISETP.LT.AND.EX P0, PT, R7, R13, PT, P0 ;  /* 0x0000000d0700720c */ /* 0x000fe20003f01300 */
[----:B------:R-:W1:Y:S01]  /*1dd0*/  LDS.U8 R10, [UR5+0x58] ;  /* 0x00005805ff0a7984 */ /* 0x000e620008000000 */
[----:B------:R-:W-:-:S02]  /*1de0*/  LOP3.LUT P2, RZ, R12, 0xff, RZ, 0xc0, !PT ;  /* 0x000000ff0cff7812 */ /* 0x000fc4000784c0ff */
[----:B------:R-:W-:Y:S02]  /*1df0*/  @P5 SEL R11, R6, R11, P0 ;  /* 0x0000000b060b5207 */ /* 0x000fe40000000000 */
[----:B------:R-:W-:Y:S02]  /*1e00*/  ISETP.NE.AND P4, PT, R14, RZ, PT ;  /* 0x000000ff0e00720c */ /* 0x000fe40003f85270 */
[C---:B------:R-:W-:Y:S02]  /*1e10*/  @P5 SEL R13, R7.reuse, R13, P0 ;  /* 0x0000000d070d5207 */ /* 0x040fe40000000000 */
[----:B------:R-:W-:Y:S02]  /*1e20*/  SEL R11, R6, R11, !P3 ;  /* 0x0000000b060b7207 */ /* 0x000fe40005800000 */
[----:B------:R-:W-:Y:S02]  /*1e30*/  SEL R13, R7, R13, !P3 ;  /* 0x0000000d070d7207 */ /* 0x000fe40005800000 */
[----:B------:R-:W-:Y:S01]  /*1e40*/  ISETP.LT.U32.AND P0, PT, R8, R11, PT ;  /* 0x0000000b0800720c */ /* 0x000fe20003f01070 */
[----:B------:R-:W-:Y:S01]  /*1e50*/  LDS.64 R6, [UR5+0x70] ;  /* 0x00007005ff067984 */ /* 0x000fe20008000a00 */
[----:B------:R-:W-:-:S02]  /*1e60*/  @P2 SEL R14, R12, 0x1, !P4 ;  /* 0x000000010c0e2807 */ /* 0x000fc40006000000 */
[----:B------:R-:W-:Y:S01]  /*1e70*/  ISETP.LT.AND.EX P0, PT, R9, R13, PT, P0 ;  /* 0x0000000d0900720c */ /* 0x000fe20003f01300 */
[----:B------:R-:W2:Y:S01]  /*1e80*/  LDS.U8 R12, [UR5+0x68] ;  /* 0x00006805ff0c7984 */ /* 0x000ea20008000000 */
[----:B------:R-:W-:Y:S02]  /*1e90*/  ISETP.NE.AND P3, PT, R15, RZ, PT ;  /* 0x000000ff0f00720c */ /* 0x000fe40003f65270 */
[----:B------:R-:W-:Y:S02]  /*1ea0*/  @P4 SEL R11, R8, R11, P0 ;  /* 0x0000000b080b4207 */ /* 0x000fe40000000000 */
[----:B------:R-:W-:Y:S02]  /*1eb0*/  LOP3.LUT P5, RZ, R14, 0xff, RZ, 0xc0, !PT ;  /* 0x000000ff0eff7812 */ /* 0x000fe400078ac0ff */
[----:B------:R-:W-:Y:S02]  /*1ec0*/  @P4 SEL R13, R9, R13, P0 ;  /* 0x0000000d090d4207 */ /* 0x000fe40000000000 */
[----:B------:R-:W-:-:S02]  /*1ed0*/  SEL R11, R8, R11, !P2 ;  /* 0x0000000b080b7207 */ /* 0x000fc40005000000 */
[----:B------:R-:W-:Y:S02]  /*1ee0*/  SEL R13, R9, R13, !P2 ;  /* 0x0000000d090d7207 */ /* 0x000fe40005000000 */
[----:B0-----:R-:W-:Y:S01]  /*1ef0*/  ISETP.LT.U32.AND P0, PT, R2, R11, PT ;  /* 0x0000000b0200720c */ /* 0x001fe20003f01070 */
[----:B------:R-:W0:Y:S03]  /*1f00*/  LDS.64 R8, [UR5+0x80] ;  /* 0x00008005ff087984 */ /* 0x000e260008000a00 */
[----:B------:R-:W-:Y:S02]  /*1f10*/  ISETP.LT.AND.EX P0, PT, R3, R13, PT, P0 ;  /* 0x0000000d0300720c */ /* 0x000fe40003f01300 */
[----:B------:R-:W-:Y:S02]  /*1f20*/  @P5 SEL R15, R14, 0x1, !P3 ;  /* 0x000000010e0f5807 */ /* 0x000fe40005800000 */
[----:B------:R-:W-:-:S02]  /*1f30*/  @P3 SEL R11, R2, R11, P0 ;  /* 0x0000000b020b3207 */ /* 0x000fc40000000000 */
[----:B-1----:R-:W-:Y:S02]  /*1f40*/  ISETP.NE.AND P2, PT, R10, RZ, PT ;  /* 0x000000ff0a00720c */ /* 0x002fe40003f45270 */
[----:B------:R-:W-:Y:S02]  /*1f50*/  @P3 SEL R13, R3, R13, P0 ;  /* 0x0000000d030d3207 */ /* 0x000fe40000000000 */
[----:B------:R-:W-:Y:S02]  /*1f60*/  SEL R11, R2, R11, !P5 ;  /* 0x0000000b020b7207 */ /* 0x000fe40006800000 */
[----:B------:R-:W-:Y:S02]  /*1f70*/  LOP3.LUT P4, RZ, R15, 0xff, RZ, 0xc0, !PT ;  /* 0x000000ff0fff7812 */ /* 0x000fe4000788c0ff */
[----:B------:R-:W-:Y:S02]  /*1f80*/  SEL R13, R3, R13, !P5 ;  /* 0x0000000d030d7207 */ /* 0x000fe40006800000 */
[----:B------:R-:W-:-:S04]  /*1f90*/  ISETP.LT.U32.AND P0, PT, R4, R11, PT ;  /* 0x0000000b0400720c */ /* 0x000fc80003f01070 */
[----:B------:R-:W-:Y:S02]  /*1fa0*/  ISETP.LT.AND.EX P0, PT, R5, R13, PT, P0 ;  /* 0x0000000d0500720c */ /* 0x000fe40003f01300 */
[----:B--2---:R-:W-:Y:S02]  /*1fb0*/  ISETP.NE.AND P3, PT, R12, RZ, PT ;  /* 0x000000ff0c00720c */ /* 0x004fe40003f65270 */
[C---:B------:R-:W-:Y:S02]  /*1fc0*/  @P2 SEL R11, R4.reuse, R11, P0 ;  /* 0x0000000b040b2207 */ /* 0x040fe40000000000 */
[----:B------:R-:W-:Y:S02]  /*1fd0*/  @P4 SEL R10, R15, 0x1, !P2 ;  /* 0x000000010f0a4807 */ /* 0x000fe40005000000 */
[----:B------:R-:W-:Y:S02]  /*1fe0*/  @P2 SEL R13, R5, R13, P0 ;  /* 0x0000000d050d2207 */ /* 0x000fe40000000000 */
[----:B------:R-:W-:-:S02]  /*1ff0*/  SEL R3, R4, R11, !P4 ;  /* 0x0000000b04037207 */ /* 0x000fc40006000000 */
[----:B------:R-:W-:Y:S02]  /*2000*/  LOP3.LUT P5, RZ, R10, 0xff, RZ, 0xc0, !PT ;  /* 0x000000ff0aff7812 */ /* 0x000fe400078ac0ff */
[----:B------:R-:W-:Y:S02]  /*2010*/  SEL R5, R5, R13, !P4 ;  /* 0x0000000d05057207 */ /* 0x000fe40006000000 */
[----:B------:R-:W-:Y:S02]  /*2020*/  ISETP.LT.U32.AND P0, PT, R6, R3, PT ;  /* 0x000000030600720c */ /* 0x000fe40003f01070 */
        /* <DEDUP_REMOVED lines=16> */
.L_x_971:
        /* <DEDUP_REMOVED lines=36> */
.L_x_986:
[----:B------:R-:W-:Y:S05]  /*2370*/  BSYNC.RECONVERGENT B1 ;  /* 0x0000000000017941 */ /* 0x000fea0003800200 */
.L_x_985:
        /* <DEDUP_REMOVED lines=21> */
.L_x_988:
[----:B------:R-:W-:Y:S05]  /*24d0*/  BSYNC.RECONVERGENT B1 ;  /* 0x0000000000017941 */ /* 0x000fea0003800200 */
.L_x_987:
        /* <DEDUP_REMOVED lines=20> */
.L_x_990:
[----:B------:R-:W-:Y:S05]  /*2620*/  BSYNC.RECONVERGENT B1 ;  /* 0x0000000000017941 */ /* 0x000fea0003800200 */
.L_x_989:
        /* <DEDUP_REMOVED lines=20> */
.L_x_992:
[----:B------:R-:W-:Y:S05]  /*2770*/  BSYNC.RECONVERGENT B1 ;  /* 0x0000000000017941 */ /* 0x000fea0003800200 */
.L_x_991:
        /* <DEDUP_REMOVED lines=20> */
.L_x_994:
[----:B------:R-:W-:Y:S05]  /*28c0*/  BSYNC.RECONVERGENT B1 ;  /* 0x0000000000017941 */ /* 0x000fea0003800200 */
.L_x_993:
[----:B------:R-:W-:Y:S04]  /*28d0*/  BSSY.RECONVERGENT B1, `(.L_x_995) ;  /* 0x000000b000017945 */ /* 0x000fe80003800200 */
[----:B------:R-:W-:Y:S05]  /*28e0*/  @P1 BRA `(.L_x_996) ;  /* 0x0000000000241947 */ /* 0x000fea0003800000 */
[----:B0-----:R-:W0:Y:S01]  /*28f0*/  S2R R4, SR_CgaCtaId ;  /* 0x0000000000047919 */ /* 0x001e220000008800 */
[----:B------:R-:W-:Y:S01]  /*2900*/  MOV R3, 0x400 ;  /* 0x0000040000037802 */ /* 0x000fe20000000f00 */
[----:B------:R-:W-:Y:S01]  /*2910*/  IMAD.MOV.U32 R21, RZ, RZ, R27 ;  /* 0x000000ffff157224 */ /* 0x000fe200078e001b */
[----:B--234-:R-:W-:-:S04]  /*2920*/  SHF.R.U32.HI R2, RZ, 0x1, R11 ;  /* 0x00000001ff027819 */ /* 0x01cfc8000001160b */
[----:B------:R-:W-:Y:S02]  /*2930*/  LOP3.LUT R2, R2, 0x1f0, RZ, 0xc0, !PT ;  /* 0x000001f002027812 */ /* 0x000fe400078ec0ff */
[----:B0-----:R-:W-:-:S05]  /*2940*/  LEA R3, R4, R3, 0x18 ;  /* 0x0000000304037211 */ /* 0x001fca00078ec0ff */
[----:B------:R-:W-:-:S05]  /*2950*/  IMAD.IADD R3, R2, 0x1, R3 ;  /* 0x0000000102037824 */ /* 0x000fca00078e0203 */
[----:B------:R0:W-:Y:S04]  /*2960*/  STS.64 [R3+0x10], R20 ;  /* 0x0000101403007388 */ /* 0x0001e80000000a00 */
[----:B------:R0:W-:Y:S02]  /*2970*/  STS.U8 [R3+0x8], R28 ;  /* 0x0000081c03007388 */ /* 0x0001e40000000000 */
.L_x_996:
[----:B------:R-:W-:Y:S05]  /*2980*/  BSYNC.RECONVERGENT B1 ;  /* 0x0000000000017941 */ /* 0x000fea0003800200 */
.L_x_995:
[----:B------:R-:W-:Y:S01]  /*2990*/  BAR.SYNC.DEFER_BLOCKING 0x0 ;  /* 0x0000000000007b1d */ /* 0x000fe20000010000 */
[----:B------:R-:W-:-:S13]  /*29a0*/  ISETP.NE.AND P1, PT, R11, RZ, PT ;  /* 0x000000ff0b00720c */ /* 0x000fda0003f25270 */
[----:B------:R-:W-:Y:S05]  /*29b0*/  @P1 BRA `(.L_x_984) ;  /* 0x0000002c00f01947 */ /* 0x000fea0003800000 */
[----:B------:R-:W-:Y:S02]  /*29c0*/  UISETP.GE.U32.AND UP0, UPT, UR4, 0x21, UPT ;  /* 0x000000210400788c */ /* 0x000fe4000bf06070 */
[----:B------:R-:W-:Y:S02]  /*29d0*/  UISETP.GE.U32.AND UP1, UPT, UR4, 0x41, UPT ;  /* 0x000000410400788c */ /* 0x000fe4000bf26070 */
[----:B------:R-:W-:Y:S02]  /*29e0*/  UISETP.GE.U32.AND UP2, UPT, UR4, 0x61, UPT ;  /* 0x000000610400788c */ /* 0x000fe4000bf46070 */
[----:B------:R-:W-:Y:S02]  /*29f0*/  UISETP.GE.U32.AND UP3, UPT, UR4, 0x81, UPT ;  /* 0x000000810400788c */ /* 0x000fe4000bf66070 */
[----:B------:R-:W-:Y:S02]  /*2a00*/  UISETP.GE.U32.AND UP4, UPT, UR4, 0xa1, UPT ;  /* 0x000000a10400788c */ /* 0x000fe4000bf86070 */
[----:B------:R-:W-:-:S02]  /*2a10*/  UISETP.GE.U32.AND UP5, UPT, UR4, 0xc1, UPT ;  /* 0x000000c10400788c */ /* 0x000fc4000bfa6070 */
[----:B------:R-:W-:Y:S01]  /*2a20*/  UISETP.GE.U32.AND UP6, UPT, UR4, 0xe1, UPT ;  /* 0x000000e10400788c */ /* 0x000fe2000bfc6070 */
        /* <DEDUP_REMOVED lines=16> */
.L_x_997:
        /* <DEDUP_REMOVED lines=16> */
.L_x_998:
        /* <DEDUP_REMOVED lines=16> */
.L_x_999:
        /* <DEDUP_REMOVED lines=16> */
.L_x_1000:
        /* <DEDUP_REMOVED lines=16> */
.L_x_1001:
        /* <DEDUP_REMOVED lines=16> */
.L_x_1002:
        /* <DEDUP_REMOVED lines=17> */
.L_x_961:
        /* <DEDUP_REMOVED lines=15> */
[----:B------:R-:W-:Y:S01]  /*3230*/  UIADD3 UR5, UPT, UPT, UR4, -0x400, URZ ;  /* 0xfffffc0004057890 */ /* 0x000fe2000fffe0ff */
[----:B------:R-:W-:-:S03]  /*3240*/  IMAD.MOV.U32 R22, RZ, RZ, 0x400 ;  /* 0x00000400ff167424 */ /* 0x000fc600078e00ff */
[----:B------:R-:W-:Y:S01]  /*3250*/  UISETP.GE.U32.AND UP0, UPT, UR5, 0x400, UPT ;  /* 0x000004000500788c */ /* 0x000fe2000bf06070 */
[----:B---3--:R-:W-:Y:S01]  /*3260*/  ISETP.NE.AND P0, PT, R6, R7, PT ;  /* 0x000000070600720c */ /* 0x008fe20003f05270 */
[----:B------:R-:W-:-:S03]  /*3270*/  VIADD R6, R21, 0x200 ;  /* 0x0000020015067836 */ /* 0x000fc60000000000 */
[----:B------:R-:W-:Y:S02]  /*3280*/  SEL R20, R21, R20, P0 ;  /* 0x0000001415147207 */ /* 0x000fe40000000000 */
[----:B--2---:R-:W-:Y:S02]  /*3290*/  IADD3 R15, P1, PT, R6, UR6, RZ ;  /* 0x00000006060f7c10 */ /* 0x004fe4000ff3e0ff */
[----:B------:R-:W-:Y:S02]  /*32a0*/  IADD3 R20, P3, PT, R20, UR6, RZ ;  /* 0x0000000614147c10 */ /* 0x000fe4000ff7e0ff */
[----:B----4-:R-:W-:Y:S01]  /*32b0*/  ISETP.NE.AND P2, PT, R10, R11, PT ;  /* 0x0000000b0a00720c */ /* 0x010fe20003f45270 */
[----:B------:R-:W-:Y:S01]  /*32c0*/  IMAD.X R6, RZ, RZ, UR7, P1 ;  /* 0x00000007ff067e24 */ /* 0x000fe200088e06ff */
[C---:B------:R-:W-:Y:S01]  /*32d0*/  ISETP.LT.U32.AND P1, PT, R15.reuse, R20, PT ;  /* 0x000000140f00720c */ /* 0x040fe20003f21070 */
[----:B------:R-:W-:Y:S01]  /*32e0*/  IMAD.X R27, RZ, RZ, UR7, P3 ;  /* 0x00000007ff1b7e24 */ /* 0x000fe200098e06ff */
[----:B------:R-:W-:-:S02]  /*32f0*/  IADD3 R7, P3, PT, R15, 0x100, RZ ;  /* 0x000001000f077810 */ /* 0x000fc40007f7e0ff */
[----:B-----5:R-:W-:Y:S02]  /*3300*/  ISETP.NE.OR P0, PT, R8, R9, P0 ;  /* 0x000000090800720c */ /* 0x020fe40000705670 */
[----:B------:R-:W-:-:S05]  /*3310*/  ISETP.LT.AND.EX P1, PT, R6, R27, PT, P1 ;  /* 0x0000001b0600720c */ /* 0x000fca0003f21310 */
        /* <DEDUP_REMOVED lines=8> */
[----:B------:R-:W-:Y:S02]  /*33a0*/  ISETP.LT.AND.EX P1, PT, R6, R27, PT, P1 ;  /* 0x0000001b0600720c */ /* 0x000fe40003f21310 */
[----:B------:R-:W-:Y:S02]  /*33b0*/  ISETP.NE.OR P3, PT, R12, R13, P0 ;  /* 0x0000000d0c00720c */ /* 0x000fe40000765670 */
[----:B------:R-:W-:Y:S02]  /*33c0*/  @P2 SEL R20, R7, R20, P1 ;  /* 0x0000001407142207 */ /* 0x000fe40000800000 */
[----:B------:R-:W-:Y:S02]  /*33d0*/  @P2 SEL R27, R6, R27, P1 ;  /* 0x0000001b061b2207 */ /* 0x000fe40000800000 */
[----:B------:R-:W-:-:S02]  /*33e0*/  SEL R28, RZ, 0x1, !P3 ;  /* 0x00000001ff1c7807 */ /* 0x000fc40005800000 */
[----:B------:R-:W-:Y:S02]  /*33f0*/  SEL R20, R20, R7, P0 ;  /* 0x0000000714147207 */ /* 0x000fe40000000000 */
[----:B------:R-:W-:Y:S01]  /*3400*/  SEL R27, R27, R6, P0 ;  /* 0x000000061b1b7207 */ /* 0x000fe20000000000 */
[----:B------:R-:W-:Y:S06]  /*3410*/  BRA.U !UP0, `(.L_x_1003) ;  /* 0x0000000508107547 */ /* 0x000fec000b800000 */
[----:B------:R-:W-:Y:S01]  /*3420*/  IMAD.MOV.U32 R22, RZ, RZ, 0x400 ;  /* 0x00000400ff167424 */ /* 0x000fe200078e00ff */
[----:B------:R-:W0:Y:S01]  /*3430*/  LDCU UR4, c[0x0][0x3b0] ;  /* 0x00007600ff0477ac */ /* 0x000e220008000800 */
[----:B------:R-:W2:Y:S01]  /*3440*/  LDCU.64 UR6, c[0x0][0x3a0] ;  /* 0x00007400ff0677ac */ /* 0x000ea20008000a00 */
[----:B------:R-:W-:-:S04]  /*3450*/  NOP ;  /* 0x0000000000007918 */ /* 0x000fc80000000000 */
.L_x_1005:
[----:B------:R-:W-:-:S04]  /*3460*/  IMAD.WIDE.U32 R6, R22, 0x4, R2 ;  /* 0x0000000416067825 */ /* 0x000fc800078e0002 */
[----:B------:R-:W-:Y:S01]  /*3470*/  IMAD.WIDE.U32 R8, R22, 0x4, R4 ;  /* 0x0000000416087825 */ /* 0x000fe200078e0004 */
        /* <DEDUP_REMOVED lines=8> */
[----:B------:R-:W-:-:S02]  /*3500*/  LOP3.LUT P2, RZ, R28, 0xff, RZ, 0xc0, !PT ;  /* 0x000000ff1cff7812 */ /* 0x000fc4000784c0ff */
[----:B---3--:R-:W-:Y:S02]  /*3510*/  ISETP.NE.AND P3, PT, R10, R11, PT ;  /* 0x0000000b0a00720c */ /* 0x008fe40003f65270 */
[----:B--2---:R-:W-:Y:S02]  /*3520*/  IADD3 R10, P1, P4, R21, UR6, R22 ;  /* 0x00000006150a7c10 */ /* 0x004fe4000fc3e016 */
[----:B-1----:R-:W-:Y:S02]  /*3530*/  SEL R6, RZ, 0x1, !P3 ;  /* 0x00000001ff067807 */ /* 0x002fe40005800000 */
[C---:B------:R-:W-:Y:S02]  /*3540*/  ISETP.LT.U32.AND P0, PT, R10.reuse, R20, PT ;  /* 0x000000140a00720c */ /* 0x040fe40003f01070 */
[----:B------:R-:W-:Y:S02]  /*3550*/  IADD3.X R11, PT, PT, RZ, UR7, RZ, P1, P4 ;  /* 0x00000007ff0b7c10 */ /* 0x000fe40008fe84ff */
[----:B------:R-:W-:-:S02]  /*3560*/  IADD3 R7, P4, PT, R10, 0x100, RZ ;  /* 0x000001000a077810 */ /* 0x000fc40007f9e0ff */
[C---:B------:R-:W-:Y:S02]  /*3570*/  ISETP.LT.AND.EX P0, PT, R11.reuse, R27, PT, P0 ;  /* 0x0000001b0b00720c */ /* 0x040fe40003f01300 */
[----:B----4-:R-:W-:Y:S01]  /*3580*/  ISETP.NE.AND P1, PT, R12, R13, PT ;  /* 0x0000000d0c00720c */ /* 0x010fe20003f25270 */
[----:B0-----:R-:W-:Y:S01]  /*3590*/  IMAD.X R8, RZ, RZ, R11, P4 ;  /* 0x000000ffff087224 */ /* 0x001fe200020e060b */
[C---:B------:R-:W-:Y:S02]  /*35a0*/  @P3 SEL R20, R10.reuse, R20, P0 ;  /* 0x000000140a143207 */ /* 0x040fe40000000000 */
[----:B------:R-:W-:Y:S02]  /*35b0*/  @P3 SEL R27, R11, R27, P0 ;  /* 0x0000001b0b1b3207 */ /* 0x000fe40000000000 */
[----:B------:R-:W-:Y:S02]  /*35c0*/  SEL R20, R10, R20, !P2 ;  /* 0x000000140a147207 */ /* 0x000fe40005000000 */
[----:B------:R-:W-:-:S02]  /*35d0*/  @P2 SEL R6, R28, 0x1, !P3 ;  /* 0x000000011c062807 */ /* 0x000fc40005800000 */
[----:B------:R-:W-:Y:S02]  /*35e0*/  SEL R27, R11, R27, !P2 ;  /* 0x0000001b0b1b7207 */ /* 0x000fe40005000000 */
[CC--:B------:R-:W-:Y:S02]  /*35f0*/  ISETP.LT.U32.AND P0, PT, R7.reuse, R20.reuse, PT ;  /* 0x000000140700720c */ /* 0x0c0fe40003f01070 */
[----:B------:R-:W-:Y:S02]  /*3600*/  LOP3.LUT P3, RZ, R6, 0xff, RZ, 0xc0, !PT ;  /* 0x000000ff06ff7812 */ /* 0x000fe4000786c0ff */
[----:B------:R-:W-:Y:S02]  /*3610*/  ISETP.LT.AND.EX P0, PT, R8, R27, PT, P0 ;  /* 0x0000001b0800720c */ /* 0x000fe40003f01300 */
[----:B-----5:R-:W-:Y:S02]  /*3620*/  ISETP.NE.AND P2, PT, R14, R15, PT ;  /* 0x0000000f0e00720c */ /* 0x020fe40003f45270 */
[----:B------:R-:W-:-:S02]  /*3630*/  @P1 SEL R20, R7, R20, P0 ;  /* 0x0000001407141207 */ /* 0x000fc40000000000 */
[----:B------:R-:W-:Y:S02]  /*3640*/  @P1 SEL R27, R8, R27, P0 ;  /* 0x0000001b081b1207 */ /* 0x000fe40000000000 */
[----:B------:R-:W-:Y:S02]  /*3650*/  IADD3 R9, P0, PT, R10, 0x200, RZ ;  /* 0x000002000a097810 */ /* 0x000fe40007f1e0ff */
[----:B------:R-:W-:Y:S02]  /*3660*/  SEL R20, R7, R20, !P3 ;  /* 0x0000001407147207 */ /* 0x000fe40005800000 */
[----:B------:R-:W-:Y:S02]  /*3670*/  SEL R12, RZ, 0x1, !P1 ;  /* 0x00000001ff0c7807 */ /* 0x000fe40004800000 */
[----:B------:R-:W-:Y:S01]  /*3680*/  @P3 SEL R12, R6, 0x1, !P1 ;  /* 0x00000001060c3807 */ /* 0x000fe20004800000 */
[----:B------:R-:W-:Y:S01]  /*3690*/  IMAD.X R6, RZ, RZ, R11, P0 ;  /* 0x000000ffff067224 */ /* 0x000fe200000e060b */
[----:B------:R-:W-:-:S02]  /*36a0*/  SEL R27, R8, R27, !P3 ;  /* 0x0000001b081b7207 */ /* 0x000fc40005800000 */
[CC--:B------:R-:W-:Y:S02]  /*36b0*/  ISETP.LT.U32.AND P0, PT, R9.reuse, R20.reuse, PT ;  /* 0x000000140900720c */ /* 0x0c0fe40003f01070 */
[----:B------:R-:W-:Y:S02]  /*36c0*/  LOP3.LUT P4, RZ, R12, 0xff, RZ, 0xc0, !PT ;  /* 0x000000ff0cff7812 */ /* 0x000fe4000788c0ff */
[CC--:B------:R-:W-:Y:S02]  /*36d0*/  ISETP.LT.AND.EX P0, PT, R6.reuse, R27.reuse, PT, P0 ;  /* 0x0000001b0600720c */ /* 0x0c0fe40003f01300 */
[----:B------:R-:W-:Y:S02]  /*36e0*/  SEL R8, RZ, 0x1, !P2 ;  /* 0x00000001ff087807 */ /* 0x000fe40005000000 */
[----:B------:R-:W-:Y:S02]  /*36f0*/  @P2 SEL R20, R9, R20, P0 ;  /* 0x0000001409142207 */ /* 0x000fe40000000000 */
[----:B------:R-:W-:-:S02]  /*3700*/  @P2 SEL R27, R6, R27, P0 ;  /* 0x0000001b061b2207 */ /* 0x000fc40000000000 */
[----:B------:R-:W-:Y:S02]  /*3710*/  SEL R20, R9, R20, !P4 ;  /* 0x0000001409147207 */ /* 0x000fe40006000000 */
[----:B------:R-:W-:Y:S02]  /*3720*/  IADD3 R9, PT, PT, -R22, UR4, RZ ;  /* 0x0000000416097c10 */ /* 0x000fe4000fffe1ff */
[----:B------:R-:W-:Y:S02]  /*3730*/  IADD3 R7, P0, PT, R10, 0x300, RZ ;  /* 0x000003000a077810 */ /* 0x000fe40007f1e0ff */
[----:B------:R-:W-:Y:S02]  /*3740*/  ISETP.NE.AND P1, PT, R16, R17, PT ;  /* 0x000000111000720c */ /* 0x000fe40003f25270 */
[----:B------:R-:W-:Y:S02]  /*3750*/  @P4 SEL R8, R12, 0x1, !P2 ;  /* 0x000000010c084807 */ /* 0x000fe40005000000 */
[----:B------:R-:W-:-:S02]  /*3760*/  ISETP.GE.U32.AND P3, PT, R9, 0x400, PT ;  /* 0x000004000900780c */ /* 0x000fc40003f66070 */
[----:B------:R-:W-:Y:S01]  /*3770*/  SEL R27, R6, R27, !P4 ;  /* 0x0000001b061b7207 */ /* 0x000fe20006000000 */
[----:B------:R-:W-:Y:S01]  /*3780*/  IMAD.X R6, RZ, RZ, R11, P0 ;  /* 0x000000ffff067224 */ /* 0x000fe200000e060b */
[----:B------:R-:W-:Y:S02]  /*3790*/  LOP3.LUT P2, RZ, R8, 0xff, RZ, 0xc0, !PT ;  /* 0x000000ff08ff7812 */ /* 0x000fe4000784c0ff */
[----:B------:R-:W-:Y:S02]  /*37a0*/  ISETP.LT.U32.AND P0, PT, R7, R20, PT ;  /* 0x000000140700720c */ /* 0x000fe40003f01070 */
[----:B------:R-:W-:Y:S02]  /*37b0*/  SEL R28, RZ, 0x1, !P1 ;  /* 0x00000001ff1c7807 */ /* 0x000fe40004800000 */
[----:B------:R-:W-:-:S04]  /*37c0*/  ISETP.LT.AND.EX P0, PT, R6, R27, PT, P0 ;  /* 0x0000001b0600720c */ /* 0x000fc80003f01300 */
[C---:B------:R-:W-:Y:S02]  /*37d0*/  @P1 SEL R20, R7.reuse, R20, P0 ;  /* 0x0000001407141207 */ /* 0x040fe40000000000 */
[----:B------:R-:W-:Y:S02]  /*37e0*/  @P1 SEL R27, R6, R27, P0 ;  /* 0x0000001b061b1207 */ /* 0x000fe40000000000 */
[----:B------:R-:W-:Y:S02]  /*37f0*/  @P2 SEL R28, R8, 0x1, !P1 ;  /* 0x00000001081c2807 */ /* 0x000fe40004800000 */
[----:B------:R-:W-:Y:S02]  /*3800*/  SEL R20, R7, R20, !P2 ;  /* 0x0000001407147207 */ /* 0x000fe40005000000 */
[----:B------:R-:W-:Y:S01]  /*3810*/  SEL R27, R6, R27, !P2 ;  /* 0x0000001b061b7207 */ /* 0x000fe20005000000 */
[----:B------:R-:W-:Y:S06]  /*3820*/  @!P3 BRA `(.L_x_1004) ;  /* 0x000000140018b947 */ /* 0x000fec0003800000 */
[----:B------:R-:W-:-:S05]  /*3830*/  VIADD R22, R22, 0x400 ;  /* 0x0000040016167836 */ /* 0x000fca0000000000 */
[----:B------:R-:W-:-:S13]  /*3840*/  ISETP.GT.U32.AND P0, PT, R22, UR5, PT ;  /* 0x0000000516007c0c */ /* 0x000fda000bf04070 */
[----:B------:R-:W-:Y:S05]  /*3850*/  @!P0 BRA `(.L_x_1005) ;  /* 0xfffffffc00008947 */ /* 0x000fea000383ffff */
.L_x_1003:
[----:B------:R-:W-:Y:S01]  /*3860*/  IADD3 R2, PT, PT, -R22, UR4, RZ ;  /* 0x0000000416027c10 */ /* 0x000fe2000fffe1ff */
[----:B------:R-:W-:Y:S03]  /*3870*/  BSSY.RECONVERGENT B1, `(.L_x_1004) ;  /* 0x0000141000017945 */ /* 0x000fe60003800200 */
[----:B------:R-:W-:-:S04]  /*3880*/  ISETP.GE.AND P0, PT, R21, R2, PT ;  /* 0x000000021500720c */ /* 0x000fc80003f06270 */
[----:B------:R-:W-:-:S13]  /*3890*/  ISETP.GE.U32.OR P0, PT, R22, UR4, P0 ;  /* 0x0000000416007c0c */ /* 0x000fda0008706470 */
[----:B------:R-:W-:Y:S05]  /*38a0*/  @P0 BRA `(.L_x_1006) ;  /* 0x0000001000f40947 */ /* 0x000fea0003800000 */
[----:B------:R-:W-:Y:S01]  /*38b0*/  LOP3.LUT R23, RZ, R21, RZ, 0x33, !PT ;  /* 0x00000015ff177212 */ /* 0x000fe200078e33ff */
[----:B------:R-:W-:Y:S01]  /*38c0*/  BSSY.RECONVERGENT B2, `(.L_x_1007) ;  /* 0x00000a5000027945 */ /* 0x000fe20003800200 */
[----:B------:R-:W-:Y:S02]  /*38d0*/  IMAD.MOV.U32 R3, RZ, RZ, R21 ;  /* 0x000000ffff037224 */ /* 0x000fe400078e0015 */
[----:B------:R-:W-:-:S04]  /*38e0*/  IADD3 R23, PT, PT, -R22, UR4, R23 ;  /* 0x0000000416177c10 */ /* 0x000fc8000fffe117 */
[C---:B------:R-:W-:Y:S02]  /*38f0*/  ISETP.GE.U32.AND P0, PT, R23.reuse, 0x700, PT ;  /* 0x000007001700780c */ /* 0x040fe40003f06070 */
[----:B------:R-:W-:-:S04]  /*3900*/  LEA.HI R24, R23, 0x1, RZ, 0x18 ;  /* 0x0000000117187811 */ /* 0x000fc800078fc0ff */
[----:B------:R-:W-:-:S07]  /*3910*/  LOP3.LUT R34, R24, 0x7, RZ, 0xc0, !PT ;  /* 0x0000000718227812 */ /* 0x000fce00078ec0ff */
[----:B------:R-:W-:Y:S05]  /*3920*/  @!P0 BRA `(.L_x_1008) ;  /* 0x0000000800788947 */ /* 0x000fea0003800000 */
[----:B------:R-:W0:Y:S01]  /*3930*/  LDC.64 R4, c[0x0][0x380] ;  /* 0x0000e000ff047b82 */ /* 0x000e220000000a00 */
[----:B------:R-:W-:Y:S01]  /*3940*/  LOP3.LUT R29, R24, 0x1fffff8, RZ, 0xc0, !PT ;  /* 0x01fffff8181d7812 */ /* 0x000fe200078ec0ff */
[----:B------:R-:W-:Y:S01]  /*3950*/  BSSY.RECONVERGENT B3, `(.L_x_1009) ;  /* 0x000009a000037945 */ /* 0x000fe20003800200 */
[C---:B------:R-:W-:Y:S01]  /*3960*/  LOP3.LUT R26, R21.reuse, 0x400, RZ, 0xfc, !PT ;  /* 0x00000400151a7812 */ /* 0x040fe200078efcff */
[----:B------:R-:W-:Y:S02]  /*3970*/  IMAD.IADD R25, R21, 0x1, R22 ;  /* 0x0000000115197824 */ /* 0x000fe400078e0216 */
[----:B------:R-:W-:Y:S02]  /*3980*/  IMAD.MOV R29, RZ, RZ, -R29 ;  /* 0x000000ffff1d7224 */ /* 0x000fe400078e0a1d */
[----:B------:R-:W2:Y:S05]  /*3990*/  LDC.64 R2, c[0x0][0x388] ;  /* 0x0000e200ff027b82 */ /* 0x000eaa0000000a00 */
.L_x_1010:
[----:B0-----:R-:W-:-:S04]  /*39a0*/  IMAD.WIDE.U32 R6, R25, 0x4, R4 ;  /* 0x0000000419067825 */ /* 0x001fc800078e0004 */
[C---:B--2---:R-:W-:Y:S01]  /*39b0*/  IMAD.WIDE.U32 R8, R25.reuse, 0x4, R2 ;  /* 0x0000000419087825 */ /* 0x044fe200078e0002 */
[----:B------:R0:W2:Y:S04]  /*39c0*/  LDG.E R32, desc[UR8][R6.64] ;  /* 0x0000000806207981 */ /* 0x0000a8000c1e1900 */
[----:B------:R3:W2:Y:S01]  /*39d0*/  LDG.E R37, desc[UR8][R8.64] ;  /* 0x0000000808257981 */ /* 0x0006a2000c1e1900 */
[----:B------:R-:W-:-:S04]  /*39e0*/  VIADD R33, R25, 0x100 ;  /* 0x0000010019217836 */ /* 0x000fc80000000000 */
[----:B------:R-:W-:-:S04]  /*39f0*/  IMAD.WIDE.U32 R10, R33, 0x4, R4 ;  /* 0x00000004210a7825 */ /* 0x000fc800078e0004 */
[----:B------:R-:W-:Y:S01]  /*3a00*/  IMAD.WIDE.U32 R12, R33, 0x4, R2 ;  /* 0x00000004210c7825 */ /* 0x000fe200078e0002 */
[----:B------:R4:W5:Y:S04]  /*3a10*/  LDG.E R31, desc[UR8][R10.64] ;  /* 0x000000080a1f7981 */ /* 0x000968000c1e1900 */
[----:B------:R1:W5:Y:S01]  /*3a20*/  LDG.E R18, desc[UR8][R12.64] ;  /* 0x000000080c127981 */ /* 0x000362000c1e1900 */
[----:B------:R-:W-:-:S04]  /*3a30*/  VIADD R35, R25, 0x200 ;  /* 0x0000020019237836 */ /* 0x000fc80000000000 */
[----:B------:R-:W-:-:S04]  /*3a40*/  IMAD.WIDE.U32 R16, R35, 0x4, R4 ;  /* 0x0000000423107825 */ /* 0x000fc800078e0004 */
[----:B------:R-:W-:Y:S01]  /*3a50*/  IMAD.WIDE.U32 R14, R35, 0x4, R2 ;  /* 0x00000004230e7825 */ /* 0x000fe200078e0002 */
[----:B------:R-:W5:Y:S04]  /*3a60*/  LDG.E R30, desc[UR8][R16.64] ;  /* 0x00000008101e7981 */ /* 0x000f68000c1e1900 */
[----:B------:R1:W5:Y:S01]  /*3a70*/  LDG.E R39, desc[UR8][R14.64] ;  /* 0x000000080e277981 */ /* 0x000362000c1e1900 */
[----:B------:R-:W-:-:S04]  /*3a80*/  VIADD R19, R25, 0x300 ;  /* 0x0000030019137836 */ /* 0x000fc80000000000 */
[----:B0-----:R-:W-:-:S04]  /*3a90*/  IMAD.WIDE.U32 R6, R19, 0x4, R4 ;  /* 0x0000000413067825 */ /* 0x001fc800078e0004 */
[----:B---3--:R-:W-:Y:S01]  /*3aa0*/  IMAD.WIDE.U32 R8, R19, 0x4, R2 ;  /* 0x0000000413087825 */ /* 0x008fe200078e0002 */
[----:B------:R0:W3:Y:S04]  /*3ab0*/  LDG.E R36, desc[UR8][R6.64] ;  /* 0x0000000806247981 */ /* 0x0000e8000c1e1900 */
[----:B------:R0:W3:Y:S01]  /*3ac0*/  LDG.E R43, desc[UR8][R8.64] ;  /* 0x00000008082b7981 */ /* 0x0000e2000c1e1900 */
[----:B------:R-:W-:-:S04]  /*3ad0*/  VIADD R41, R25, 0x400 ;  /* 0x0000040019297836 */ /* 0x000fc80000000000 */
[----:B----4-:R-:W-:-:S04]  /*3ae0*/  IMAD.WIDE.U32 R10, R41, 0x4, R4 ;  /* 0x00000004290a7825 */ /* 0x010fc800078e0004 */
[----:B-1----:R-:W-:Y:S01]  /*3af0*/  IMAD.WIDE.U32 R12, R41, 0x4, R2 ;  /* 0x00000004290c7825 */ /* 0x002fe200078e0002 */
[----:B------:R1:W4:Y:S04]  /*3b00*/  LDG.E R38, desc[UR8][R10.64] ;  /* 0x000000080a267981 */ /* 0x000328000c1e1900 */
[----:B------:R1:W4:Y:S01]  /*3b10*/  LDG.E R45, desc[UR8][R12.64] ;  /* 0x000000080c2d7981 */ /* 0x000322000c1e1900 */
[----:B------:R-:W-:-:S04]  /*3b20*/  VIADD R40, R25, 0x500 ;  /* 0x0000050019287836 */ /* 0x000fc80000000000 */
[----:B------:R-:W-:-:S04]  /*3b30*/  IMAD.WIDE.U32 R14, R40, 0x4, R4 ;  /* 0x00000004280e7825 */ /* 0x000fc800078e0004 */
[----:B------:R-:W-:Y:S02]  /*3b40*/  IMAD.WIDE.U32 R16, R40, 0x4, R2 ;  /* 0x0000000428107825 */ /* 0x000fe400078e0002 */
[----:B------:R1:W4:Y:S04]  /*3b50*/  LDG.E R14, desc[UR8][R14.64] ;  /* 0x000000080e0e7981 */ /* 0x000328000c1e1900 */
[----:B------:R-:W4:Y:S01]  /*3b60*/  LDG.E R17, desc[UR8][R16.64] ;  /* 0x0000000810117981 */ /* 0x000f22000c1e1900 */
[----:B------:R-:W-:-:S04]  /*3b70*/  VIADD R42, R25, 0x600 ;  /* 0x00000600192a7836 */ /* 0x000fc80000000000 */
[----:B0-----:R-:W-:-:S04]  /*3b80*/  IMAD.WIDE.U32 R6, R42, 0x4, R4 ;  /* 0x000000042a067825 */ /* 0x001fc800078e0004 */
[----:B------:R-:W-:Y:S02]  /*3b90*/  IMAD.WIDE.U32 R8, R42, 0x4, R2 ;  /* 0x000000042a087825 */ /* 0x000fe400078e0002 */
[----:B------:R-:W4:Y:S04]  /*3ba0*/  LDG.E R6, desc[UR8][R6.64] ;  /* 0x0000000806067981 */ /* 0x000f28000c1e1900 */
[----:B------:R0:W4:Y:S01]  /*3bb0*/  LDG.E R9, desc[UR8][R8.64] ;  /* 0x0000000808097981 */ /* 0x000122000c1e1900 */
[----:B------:R-:W-:-:S04]  /*3bc0*/  VIADD R44, R25, 0x700 ;  /* 0x00000700192c7836 */ /* 0x000fc80000000000 */
[----:B-1----:R-:W-:-:S04]  /*3bd0*/  IMAD.WIDE.U32 R10, R44, 0x4, R4 ;  /* 0x000000042c0a7825 */ /* 0x002fc800078e0004 */
[----:B------:R-:W-:Y:S02]  /*3be0*/  IMAD.WIDE.U32 R12, R44, 0x4, R2 ;  /* 0x000000042c0c7825 */ /* 0x000fe400078e0002 */
[----:B------:R1:W4:Y:S04]  /*3bf0*/  LDG.E R10, desc[UR8][R10.64] ;  /* 0x000000080a0a7981 */ /* 0x000328000c1e1900 */
[----:B------:R1:W4:Y:S01]  /*3c00*/  LDG.E R13, desc[UR8][R12.64] ;  /* 0x000000080c0d7981 */ /* 0x000322000c1e1900 */
[----:B------:R-:W-:Y:S01]  /*3c10*/  LOP3.LUT P3, RZ, R28, 0xff, RZ, 0xc0, !PT ;  /* 0x000000ff1cff7812 */ /* 0x000fe2000786c0ff */
[----:B------:R-:W-:Y:S01]  /*3c20*/  VIADD R29, R29, 0x8 ;  /* 0x000000081d1d7836 */ /* 0x000fe20000000000 */
[----:B------:R-:W-:Y:S01]  /*3c30*/  IADD3 R15, P2, PT, R25, UR6, RZ ;  /* 0x00000006190f7c10 */ /* 0x000fe2000ff5e0ff */
[----:B------:R-:W-:-:S02]  /*3c40*/  VIADD R26, R26, 0x800 ;  /* 0x000008001a1a7836 */ /* 0x000fc40000000000 */
[----:B------:R-:W-:Y:S02]  /*3c50*/  VIADD R25, R25, 0x800 ;  /* 0x0000080019197836 */ /* 0x000fe40000000000 */
[----:B0-----:R-:W-:Y:S01]  /*3c60*/  IMAD.X R8, RZ, RZ, UR7, P2 ;  /* 0x00000007ff087e24 */ /* 0x001fe200090e06ff */
[CC--:B--2---:R-:W-:Y:S02]  /*3c70*/  ISETP.NE.AND P0, PT, R32.reuse, R37.reuse, PT ;  /* 0x000000252000720c */ /* 0x0c4fe40003f05270 */
[----:B------:R-:W-:-:S03]  /*3c80*/  ISETP.NE.AND P1, PT, R32, R37, P3 ;  /* 0x000000252000720c */ /* 0x000fc60001f25270 */
[----:B------:R-:W-:Y:S02]  /*3c90*/  @!P3 SEL R28, RZ, 0x1, !P0 ;  /* 0x00000001ff1cb807 */ /* 0x000fe40004000000 */
[----:B------:R-:W-:Y:S02]  /*3ca0*/  ISETP.LT.U32.AND P0, PT, R15, R20, PT ;  /* 0x000000140f00720c */ /* 0x000fe40003f01070 */
[----:B------:R-:W-:Y:S02]  /*3cb0*/  SEL R7, R28, 0x1, !P1 ;  /* 0x000000011c077807 */ /* 0x000fe40004800000 */
[----:B------:R-:W-:Y:S02]  /*3cc0*/  ISETP.LT.AND.EX P0, PT, R8, R27, PT, P0 ;  /* 0x0000001b0800720c */ /* 0x000fe40003f01300 */
[----:B------:R-:W-:Y:S02]  /*3cd0*/  LOP3.LUT P2, RZ, R7, 0xff, RZ, 0xc0, !PT ;  /* 0x000000ff07ff7812 */ /* 0x000fe4000784c0ff */
[----:B-----5:R-:W-:-:S02]  /*3ce0*/  ISETP.NE.AND P5, PT, R31, R18, PT ;  /* 0x000000121f00720c */ /* 0x020fc40003fa5270 */
[----:B------:R-:W-:Y:S02]  /*3cf0*/  ISETP.NE.AND P4, PT, R31, R18, P2 ;  /* 0x000000121f00720c */ /* 0x000fe40001785270 */
[CC--:B------:R-:W-:Y:S02]  /*3d00*/  SEL R16, R15.reuse, R20.reuse, P0 ;  /* 0x000000140f107207 */ /* 0x0c0fe40000000000 */
[CC--:B-1----:R-:W-:Y:S02]  /*3d10*/  SEL R11, R8.reuse, R27.reuse, P0 ;  /* 0x0000001b080b7207 */ /* 0x0c2fe40000000000 */
[----:B------:R-:W-:Y:S02]  /*3d20*/  @!P1 SEL R16, R15, R20, !P3 ;  /* 0x000000140f109207 */ /* 0x000fe40005800000 */
[----:B------:R-:W-:Y:S02]  /*3d30*/  @!P1 SEL R11, R8, R27, !P3 ;  /* 0x0000001b080b9207 */ /* 0x000fe40005800000 */
[----:B------:R-:W-:-:S02]  /*3d40*/  @!P2 SEL R7, RZ, 0x1, !P5 ;  /* 0x00000001ff07a807 */ /* 0x000fc40006800000 */
[----:B------:R-:W-:Y:S02]  /*3d50*/  IADD3 R33, P0, PT, R33, UR6, RZ ;  /* 0x0000000621217c10 */ /* 0x000fe4000ff1e0ff */
[----:B------:R-:W-:Y:S02]  /*3d60*/  SEL R7, R7, 0x1, !P4 ;  /* 0x0000000107077807 */ /* 0x000fe40006000000 */
[CC--:B------:R-:W-:Y:S01]  /*3d70*/  ISETP.NE.AND P5, PT, R30.reuse, R39.reuse, PT ;  /* 0x000000271e00720c */ /* 0x0c0fe20003fa5270 */
[----:B------:R-:W-:Y:S01]  /*3d80*/  IMAD.X R8, RZ, RZ, UR7, P0 ;  /* 0x00000007ff087e24 */ /* 0x000fe200080e06ff */
        /* <DEDUP_REMOVED lines=11> */
[----:B------:R-:W-:Y:S02]  /*3e40*/  IADD3 R35, P0, PT, R35, UR6, RZ ;  /* 0x0000000623237c10 */ /* 0x000fe4000ff1e0ff */
[CC--:B---3--:R-:W-:Y:S02]  /*3e50*/  ISETP.NE.AND P5, PT, R36.reuse, R43.reuse, PT ;  /* 0x0000002b2400720c */ /* 0x0c8fe40003fa5270 */
[----:B------:R-:W-:Y:S01]  /*3e60*/  ISETP.NE.AND P4, PT, R36, R43, P2 ;  /* 0x0000002b2400720c */ /* 0x000fe20001785270 */
[----:B------:R-:W-:Y:S01]  /*3e70*/  IMAD.X R8, RZ, RZ, UR7, P0 ;  /* 0x00000007ff087e24 */ /* 0x000fe200080e06ff */
[----:B------:R-:W-:-:S04]  /*3e80*/  ISETP.LT.U32.AND P0, PT, R35, R12, PT ;  /* 0x0000000c2300720c */ /* 0x000fc80003f01070 */
[CC--:B------:R-:W-:Y:S02]  /*3e90*/  ISETP.LT.AND.EX P0, PT, R8.reuse, R15.reuse, PT, P0 ;  /* 0x0000000f0800720c */ /* 0x0c0fe40003f01300 */
[----:B------:R-:W-:Y:S02]  /*3ea0*/  @!P2 SEL R7, RZ, 0x1, !P5 ;  /* 0x00000001ff07a807 */ /* 0x000fe40006800000 */
[-C--:B------:R-:W-:Y:S02]  /*3eb0*/  SEL R16, R35, R12.reuse, P0 ;  /* 0x0000000c23107207 */ /* 0x080fe40000000000 */
[----:B------:R-:W-:Y:S02]  /*3ec0*/  SEL R7, R7, 0x1, !P4 ;  /* 0x0000000107077807 */ /* 0x000fe40006000000 */
[----:B------:R-:W-:Y:S02]  /*3ed0*/  SEL R11, R8, R15, P0 ;  /* 0x0000000f080b7207 */ /* 0x000fe40000000000 */
[----:B------:R-:W-:-:S02]  /*3ee0*/  @!P3 SEL R16, R35, R12, !P1 ;  /* 0x0000000c2310b207 */ /* 0x000fc40004800000 */
[----:B------:R-:W-:Y:S02]  /*3ef0*/  @!P3 SEL R11, R8, R15, !P1 ;  /* 0x0000000f080bb207 */ /* 0x000fe40004800000 */
[----:B------:R-:W-:Y:S02]  /*3f00*/  IADD3 R19, P0, PT, R19, UR6, RZ ;  /* 0x0000000613137c10 */ /* 0x000fe4000ff1e0ff */
[----:B------:R-:W-:Y:S02]  /*3f10*/  LOP3.LUT P1, RZ, R7, 0xff, RZ, 0xc0, !PT ;  /* 0x000000ff07ff7812 */ /* 0x000fe4000782c0ff */
[CC--:B----4-:R-:W-:Y:S01]  /*3f20*/  ISETP.NE.AND P5, PT, R38.reuse, R45.reuse, PT ;  /* 0x0000002d2600720c */ /* 0x0d0fe20003fa5270 */
[----:B------:R-:W-:Y:S01]  /*3f30*/  IMAD.X R8, RZ, RZ, UR7, P0 ;  /* 0x00000007ff087e24 */ /* 0x000fe200080e06ff */
[----:B------:R-:W-:Y:S02]  /*3f40*/  ISETP.LT.U32.AND P0, PT, R19, R16, PT ;  /* 0x000000101300720c */ /* 0x000fe40003f01070 */
[----:B------:R-:W-:-:S02]  /*3f50*/  ISETP.NE.AND P3, PT, R38, R45, P1 ;  /* 0x0000002d2600720c */ /* 0x000fc40000f65270 */
[----:B------:R-:W-:-:S04]  /*3f60*/  ISETP.LT.AND.EX P0, PT, R8, R11, PT, P0 ;  /* 0x0000000b0800720c */ /* 0x000fc80003f01300 */
[-C--:B------:R-:W-:Y:S02]  /*3f70*/  SEL R12, R19, R16.reuse, P0 ;  /* 0x00000010130c7207 */ /* 0x080fe40000000000 */
[----:B------:R-:W-:Y:S02]  /*3f80*/  @!P1 SEL R7, RZ, 0x1, !P5 ;  /* 0x00000001ff079807 */ /* 0x000fe40006800000 */
[----:B------:R-:W-:Y:S02]  /*3f90*/  SEL R15, R8, R11, P0 ;  /* 0x0000000b080f7207 */ /* 0x000fe40000000000 */
[----:B------:R-:W-:Y:S02]  /*3fa0*/  IADD3 R41, P0, PT, R41, UR6, RZ ;  /* 0x0000000629297c10 */ /* 0x000fe4000ff1e0ff */
[----:B------:R-:W-:Y:S02]  /*3fb0*/  @!P4 SEL R12, R19, R16, !P2 ;  /* 0x00000010130cc207 */ /* 0x000fe40005000000 */
[----:B------:R-:W-:-:S02]  /*3fc0*/  SEL R7, R7, 0x1, !P3 ;  /* 0x0000000107077807 */ /* 0x000fc40005800000 */
[----:B------:R-:W-:Y:S01]  /*3fd0*/  @!P4 SEL R15, R8, R11, !P2 ;  /* 0x0000000b080fc207 */ /* 0x000fe20005000000 */
[----:B------:R-:W-:Y:S01]  /*3fe0*/  IMAD.X R8, RZ, RZ, UR7, P0 ;  /* 0x00000007ff087e24 */ /* 0x000fe200080e06ff */
[-C--:B------:R-:W-:Y:S02]  /*3ff0*/  ISETP.LT.U32.AND P0, PT, R41, R12.reuse, PT ;  /* 0x0000000c2900720c */ /* 0x080fe40003f01070 */
[----:B------:R-:W-:Y:S02]  /*4000*/  LOP3.LUT P2, RZ, R7, 0xff, RZ, 0xc0, !PT ;  /* 0x000000ff07ff7812 */ /* 0x000fe4000784c0ff */
[----:B------:R-:W-:Y:S02]  /*4010*/  ISETP.LT.AND.EX P0, PT, R8, R15, PT, P0 ;  /* 0x0000000f0800720c */ /* 0x000fe40003f01300 */
[----:B------:R-:W-:Y:S02]  /*4020*/  IADD3 R40, P4, PT, R40, UR6, RZ ;  /* 0x0000000628287c10 */ /* 0x000fe4000ff9e0ff */
[----:B------:R-:W-:-:S02]  /*4030*/  SEL R11, R41, R12, P0 ;  /* 0x0000000c290b7207 */ /* 0x000fc40000000000 */
[----:B------:R-:W-:Y:S02]  /*4040*/  SEL R19, R8, R15, P0 ;  /* 0x0000000f08137207 */ /* 0x000fe40000000000 */
[----:B------:R-:W-:Y:S02]  /*4050*/  ISETP.NE.AND P0, PT, R14, R17, PT ;  /* 0x000000110e00720c */ /* 0x000fe40003f05270 */
[----:B------:R-:W-:Y:S02]  /*4060*/  @!P3 SEL R11, R41, R12, !P1 ;  /* 0x0000000c290bb207 */ /* 0x000fe40004800000 */
[----:B------:R-:W-:Y:S01]  /*4070*/  @!P3 SEL R19, R8, R15, !P1 ;  /* 0x0000000f0813b207 */ /* 0x000fe20004800000 */
[----:B------:R-:W-:Y:S01]  /*4080*/  IMAD.X R8, RZ, RZ, UR7, P4 ;  /* 0x00000007ff087e24 */ /* 0x000fe2000a0e06ff */
[----:B------:R-:W-:Y:S02]  /*4090*/  ISETP.NE.AND P3, PT, R14, R17, P2 ;  /* 0x000000110e00720c */ /* 0x000fe40001765270 */
[----:B------:R-:W-:-:S02]  /*40a0*/  @!P2 SEL R7, RZ, 0x1, !P0 ;  /* 0x00000001ff07a807 */ /* 0x000fc40004000000 */
[----:B------:R-:W-:Y:S02]  /*40b0*/  ISETP.LT.U32.AND P0, PT, R40, R11, PT ;  /* 0x0000000b2800720c */ /* 0x000fe40003f01070 */
[----:B------:R-:W-:Y:S02]  /*40c0*/  SEL R7, R7, 0x1, !P3 ;  /* 0x0000000107077807 */ /* 0x000fe40005800000 */
[----:B------:R-:W-:Y:S02]  /*40d0*/  ISETP.LT.AND.EX P0, PT, R8, R19, PT, P0 ;  /* 0x000000130800720c */ /* 0x000fe40003f01300 */
[----:B------:R-:W-:Y:S02]  /*40e0*/  LOP3.LUT P1, RZ, R7, 0xff, RZ, 0xc0, !PT ;  /* 0x000000ff07ff7812 */ /* 0x000fe4000782c0ff */
[----:B------:R-:W-:Y:S02]  /*40f0*/  SEL R15, R40, R11, P0 ;  /* 0x0000000b280f7207 */ /* 0x000fe40000000000 */
[----:B------:R-:W-:-:S02]  /*4100*/  SEL R17, R8, R19, P0 ;  /* 0x0000001308117207 */ /* 0x000fc40000000000 */
[----:B------:R-:W-:Y:S02]  /*4110*/  IADD3 R42, P0, PT, R42, UR6, RZ ;  /* 0x000000062a2a7c10 */ /* 0x000fe4000ff1e0ff */
[----:B------:R-:W-:Y:S02]  /*4120*/  @!P3 SEL R15, R40, R11, !P2 ;  /* 0x0000000b280fb207 */ /* 0x000fe40005000000 */
[----:B------:R-:W-:Y:S02]  /*4130*/  @!P3 SEL R17, R8, R19, !P2 ;  /* 0x000000130811b207 */ /* 0x000fe40005000000 */
[CC--:B------:R-:W-:Y:S02]  /*4140*/  ISETP.NE.AND P2, PT, R6.reuse, R9.reuse, PT ;  /* 0x000000090600720c */ /* 0x0c0fe40003f45270 */
[----:B------:R-:W-:Y:S01]  /*4150*/  ISETP.NE.AND P3, PT, R6, R9, P1 ;  /* 0x000000090600720c */ /* 0x000fe20000f65270 */
[----:B------:R-:W-:Y:S01]  /*4160*/  IMAD.X R6, RZ, RZ, UR7, P0 ;  /* 0x00000007ff067e24 */ /* 0x000fe200080e06ff */
[----:B------:R-:W-:-:S02]  /*4170*/  ISETP.LT.U32.AND P0, PT, R42, R15, PT ;  /* 0x0000000f2a00720c */ /* 0x000fc40003f01070 */
[----:B------:R-:W-:Y:S02]  /*4180*/  @!P1 SEL R7, RZ, 0x1, !P2 ;  /* 0x00000001ff079807 */ /* 0x000fe40005000000 */
[----:B------:R-:W-:Y:S02]  /*4190*/  ISETP.LT.AND.EX P0, PT, R6, R17, PT, P0 ;  /* 0x000000110600720c */ /* 0x000fe40003f01300 */
[----:B------:R-:W-:Y:S02]  /*41a0*/  SEL R7, R7, 0x1, !P3 ;  /* 0x0000000107077807 */ /* 0x000fe40005800000 */
[----:B------:R-:W-:Y:S02]  /*41b0*/  SEL R9, R42, R15, P0 ;  /* 0x0000000f2a097207 */ /* 0x000fe40000000000 */
[----:B------:R-:W-:Y:S02]  /*41c0*/  SEL R11, R6, R17, P0 ;  /* 0x00000011060b7207 */ /* 0x000fe40000000000 */
[----:B------:R-:W-:-:S02]  /*41d0*/  IADD3 R44, P0, PT, R44, UR6, RZ ;  /* 0x000000062c2c7c10 */ /* 0x000fc4000ff1e0ff */
[----:B------:R-:W-:Y:S02]  /*41e0*/  @!P3 SEL R9, R42, R15, !P1 ;  /* 0x0000000f2a09b207 */ /* 0x000fe40004800000 */
[----:B------:R-:W-:Y:S01]  /*41f0*/  @!P3 SEL R11, R6, R17, !P1 ;  /* 0x00000011060bb207 */ /* 0x000fe20004800000 */
[----:B------:R-:W-:Y:S01]  /*4200*/  IMAD.X R6, RZ, RZ, UR7, P0 ;  /* 0x00000007ff067e24 */ /* 0x000fe200080e06ff */
[----:B------:R-:W-:Y:S02]  /*4210*/  ISETP.LT.U32.AND P0, PT, R44, R9, PT ;  /* 0x000000092c00720c */ /* 0x000fe40003f01070 */
[----:B------:R-:W-:Y:S02]  /*4220*/  LOP3.LUT P2, RZ, R7, 0xff, RZ, 0xc0, !PT ;  /* 0x000000ff07ff7812 */ /* 0x000fe4000784c0ff */
[----:B------:R-:W-:Y:S02]  /*4230*/  ISETP.LT.AND.EX P0, PT, R6, R11, PT, P0 ;  /* 0x0000000b0600720c */ /* 0x000fe40003f01300 */
[----:B------:R-:W-:-:S02]  /*4240*/  ISETP.NE.AND P3, PT, R10, R13, P2 ;  /* 0x0000000d0a00720c */ /* 0x000fc40001765270 */
[----:B------:R-:W-:Y:S02]  /*4250*/  SEL R20, R44, R9, P0 ;  /* 0x000000092c147207 */ /* 0x000fe40000000000 */
[----:B------:R-:W-:Y:S02]  /*4260*/  SEL R27, R6, R11, P0 ;  /* 0x0000000b061b7207 */ /* 0x000fe40000000000 */
[----:B------:R-:W-:Y:S02]  /*4270*/  ISETP.NE.AND P0, PT, R29, RZ, PT ;  /* 0x000000ff1d00720c */ /* 0x000fe40003f05270 */
[----:B------:R-:W-:-:S04]  /*4280*/  ISETP.NE.AND P1, PT, R10, R13, PT ;  /* 0x0000000d0a00720c */ /* 0x000fc80003f25270 */
[----:B------:R-:W-:Y:S02]  /*4290*/  @!P2 SEL R7, RZ, 0x1, !P1 ;  /* 0x00000001ff07a807 */ /* 0x000fe40004800000 */
[----:B------:R-:W-:Y:S02]  /*42a0*/  @!P3 SEL R20, R44, R9, !P2 ;  /* 0x000000092c14b207 */ /* 0x000fe40005000000 */
[----:B------:R-:W-:Y:S02]  /*42b0*/  SEL R7, R7, 0x1, !P3 ;  /* 0x0000000107077807 */ /* 0x000fe40005800000 */
[----:B------:R-:W-:Y:S02]  /*42c0*/  @!P3 SEL R27, R6, R11, !P2 ;  /* 0x0000000b061bb207 */ /* 0x000fe40005000000 */
[----:B------:R-:W-:Y:S01]  /*42d0*/  PRMT R28, R7, 0x7610, R28 ;  /* 0x00007610071c7816 */ /* 0x000fe2000000001c */
[----:B------:R-:W-:Y:S06]  /*42e0*/  @P0 BRA `(.L_x_1010) ;  /* 0xfffffff400ac0947 */ /* 0x000fec000383ffff */
[----:B------:R-:W-:Y:S05]  /*42f0*/  BSYNC.RECONVERGENT B3 ;  /* 0x0000000000037941 */ /* 0x000fea0003800200 */
.L_x_1009:
[----:B------:R-:W-:-:S07]  /*4300*/  VIADD R3, R26, 0xfffffc00 ;  /* 0xfffffc001a037836 */ /* 0x000fce0000000000 */
.L_x_1008:
[----:B------:R-:W-:Y:S05]  /*4310*/  BSYNC.RECONVERGENT B2 ;  /* 0x0000000000027941 */ /* 0x000fea0003800200 */
.L_x_1007:
        /* <DEDUP_REMOVED lines=8> */
[----:B------:R-:W2:Y:S01]  /*43a0*/  LDC.64 R4, c[0x0][0x388] ;  /* 0x0000e200ff047b82 */ /* 0x000ea20000000a00 */
[----:B0-----:R-:W-:-:S06]  /*43b0*/  IMAD.WIDE.U32 R8, R25, 0x4, R6 ;  /* 0x0000000419087825 */ /* 0x001fcc00078e0006 */
[----:B------:R0:W3:Y:S01]  /*43c0*/  LDG.E R8, desc[UR8][R8.64] ;  /* 0x0000000808087981 */ /* 0x0000e2000c1e1900 */
[----:B--2---:R-:W-:-:S06]  /*43d0*/  IMAD.WIDE.U32 R10, R25, 0x4, R4 ;  /* 0x00000004190a7825 */ /* 0x004fcc00078e0004 */
[----:B------:R-:W3:Y:S01]  /*43e0*/  LDG.E R11, desc[UR8][R10.64] ;  /* 0x000000080a0b7981 */ /* 0x000ee2000c1e1900 */
[----:B------:R-:W-:-:S04]  /*43f0*/  VIADD R29, R25, 0x100 ;  /* 0x00000100191d7836 */ /* 0x000fc80000000000 */
[----:B------:R-:W-:-:S04]  /*4400*/  IMAD.WIDE.U32 R12, R29, 0x4, R6 ;  /* 0x000000041d0c7825 */ /* 0x000fc800078e0006 */
[----:B------:R-:W-:Y:S02]  /*4410*/  IMAD.WIDE.U32 R14, R29, 0x4, R4 ;  /* 0x000000041d0e7825 */ /* 0x000fe400078e0004 */
[----:B------:R-:W2:Y:S04]  /*4420*/  LDG.E R12, desc[UR8][R12.64] ;  /* 0x000000080c0c7981 */ /* 0x000ea8000c1e1900 */
[----:B------:R-:W2:Y:S01]  /*4430*/  LDG.E R15, desc[UR8][R14.64] ;  /* 0x000000080e0f7981 */ /* 0x000ea2000c1e1900 */
[----:B------:R-:W-:-:S04]  /*4440*/  VIADD R31, R25, 0x200 ;  /* 0x00000200191f7836 */ /* 0x000fc80000000000 */
[----:B------:R-:W-:-:S04]  /*4450*/  IMAD.WIDE.U32 R16, R31, 0x4, R6 ;  /* 0x000000041f107825 */ /* 0x000fc800078e0006 */
[----:B------:R-:W-:Y:S02]  /*4460*/  IMAD.WIDE.U32 R18, R31, 0x4, R4 ;  /* 0x000000041f127825 */ /* 0x000fe400078e0004 */
[----:B------:R-:W4:Y:S04]  /*4470*/  LDG.E R16, desc[UR8][R16.64] ;  /* 0x0000000810107981 */ /* 0x000f28000c1e1900 */
[----:B------:R-:W4:Y:S01]  /*4480*/  LDG.E R19, desc[UR8][R18.64] ;  /* 0x0000000812137981 */ /* 0x000f22000c1e1900 */
[----:B0-----:R-:W-:-:S04]  /*4490*/  VIADD R9, R25, 0x300 ;  /* 0x0000030019097836 */ /* 0x001fc80000000000 */
[----:B------:R-:W-:-:S04]  /*44a0*/  IMAD.WIDE.U32 R6, R9, 0x4, R6 ;  /* 0x0000000409067825 */ /* 0x000fc800078e0006 */
[----:B------:R-:W-:Y:S02]  /*44b0*/  IMAD.WIDE.U32 R4, R9, 0x4, R4 ;  /* 0x0000000409047825 */ /* 0x000fe400078e0004 */
[----:B------:R-:W5:Y:S04]  /*44c0*/  LDG.E R6, desc[UR8][R6.64] ;  /* 0x0000000806067981 */ /* 0x000f68000c1e1900 */
[----:B------:R0:W5:Y:S01]  /*44d0*/  LDG.E R5, desc[UR8][R4.64] ;  /* 0x0000000804057981 */ /* 0x000162000c1e1900 */
[----:B------:R-:W-:Y:S02]  /*44e0*/  LOP3.LUT P3, RZ, R28, 0xff, RZ, 0xc0, !PT ;  /* 0x000000ff1cff7812 */ /* 0x000fe4000786c0ff */
[----:B------:R-:W-:-:S05]  /*44f0*/  IADD3 R25, P2, PT, R25, UR6, RZ ;  /* 0x0000000619197c10 */ /* 0x000fca000ff5e0ff */
[----:B------:R-:W-:Y:S01]  /*4500*/  IMAD.X R2, RZ, RZ, UR7, P2 ;  /* 0x00000007ff027e24 */ /* 0x000fe200090e06ff */
        /* <DEDUP_REMOVED lines=9> */
[CC--:B0-----:R-:W-:Y:S02]  /*45a0*/  SEL R4, R25.reuse, R20.reuse, P0 ;  /* 0x0000001419047207 */ /* 0x0c1fe40000000000 */
[----:B------:R-:W-:Y:S02]  /*45b0*/  SEL R7, R2, R27, P0 ;  /* 0x0000001b02077207 */ /* 0x000fe40000000000 */
        /* <DEDUP_REMOVED lines=28> */
[----:B-----5:R-:W-:Y:S01]  /*4780*/  ISETP.NE.AND P4, PT, R6, R5, P2 ;  /* 0x000000050600720c */ /* 0x020fe20001785270 */
[----:B------:R-:W-:Y:S01]  /*4790*/  IMAD.X R2, RZ, RZ, UR7, P5 ;  /* 0x00000007ff027e24 */ /* 0x000fe2000a8e06ff */
        /* <DEDUP_REMOVED lines=9> */
.L_x_1012:
[----:B------:R-:W-:Y:S05]  /*4830*/  BSYNC.RECONVERGENT B2 ;  /* 0x0000000000027941 */ /* 0x000fea0003800200 */
.L_x_1011:
[----:B------:R-:W-:Y:S05]  /*4840*/  @!P1 BRA `(.L_x_1006) ;  /* 0x00000004000c9947 */ /* 0x000fea0003800000 */
[----:B------:R-:W-:Y:S01]  /*4850*/  ISETP.NE.AND P0, PT, R24, 0x1, PT ;  /* 0x000000011800780c */ /* 0x000fe20003f05270 */
[----:B------:R-:W-:Y:S01]  /*4860*/  BSSY.RECONVERGENT B2, `(.L_x_1013) ;  /* 0x000002a000027945 */ /* 0x000fe20003800200 */
[----:B------:R-:W-:-:S11]  /*4870*/  LOP3.LUT P1, RZ, R23, 0x100, RZ, 0xc0, !PT ;  /* 0x0000010017ff7812 */ /* 0x000fd6000782c0ff */
[----:B------:R-:W-:Y:S05]  /*4880*/  @!P0 BRA `(.L_x_1014) ;  /* 0x00000000009c8947 */ /* 0x000fea0003800000 */
[----:B------:R-:W0:Y:S01]  /*4890*/  LDC.64 R4, c[0x0][0x380] ;  /* 0x0000e000ff047b82 */ /* 0x000e220000000a00 */
[----:B------:R-:W-:-:S07]  /*48a0*/  IMAD.IADD R13, R3, 0x1, R22 ;  /* 0x00000001030d7824 */ /* 0x000fce00078e0216 */
        /* <DEDUP_REMOVED lines=11> */
[----:B------:R-:W-:-:S04]  /*4960*/  IADD3 R13, P4, PT, R13, UR6, RZ ;  /* 0x000000060d0d7c10 */ /* 0x000fc8000ff9e0ff */
        /* <DEDUP_REMOVED lines=25> */
.L_x_1014:
[----:B------:R-:W-:Y:S05]  /*4b00*/  BSYNC.RECONVERGENT B2 ;  /* 0x0000000000027941 */ /* 0x000fea0003800200 */
.L_x_1013:
[----:B------:R-:W-:Y:S05]  /*4b10*/  @P1 BRA `(.L_x_1006) ;  /* 0x0000000000581947 */ /* 0x000fea0003800000 */
[----:B------:R-:W0:Y:S01]  /*4b20*/  LDC.64 R4, c[0x0][0x380] ;  /* 0x0000e000ff047b82 */ /* 0x000e220000000a00 */
[----:B------:R-:W-:-:S07]  /*4b30*/  IMAD.IADD R9, R3, 0x1, R22 ;  /* 0x0000000103097824 */ /* 0x000fce00078e0216 */
[----:B------:R-:W2:Y:S01]  /*4b40*/  LDC.64 R6, c[0x0][0x388] ;  /* 0x0000e200ff067b82 */ /* 0x000ea20000000a00 */
[----:B0-----:R-:W-:-:S06]  /*4b50*/  IMAD.WIDE.U32 R2, R9, 0x4, R4 ;  /* 0x0000000409027825 */ /* 0x001fcc00078e0004 */
[----:B------:R-:W3:Y:S01]  /*4b60*/  LDG.E R2, desc[UR8][R2.64] ;  /* 0x0000000802027981 */ /* 0x000ee2000c1e1900 */
[----:B--2---:R-:W-:-:S06]  /*4b70*/  IMAD.WIDE.U32 R4, R9, 0x4, R6 ;  /* 0x0000000409047825 */ /* 0x004fcc00078e0006 */
[----:B------:R-:W3:Y:S01]  /*4b80*/  LDG.E R5, desc[UR8][R4.64] ;  /* 0x0000000804057981 */ /* 0x000ee2000c1e1900 */
[----:B------:R-:W-:Y:S02]  /*4b90*/  LOP3.LUT P3, RZ, R28, 0xff, RZ, 0xc0, !PT ;  /* 0x000000ff1cff7812 */ /* 0x000fe4000786c0ff */
[----:B------:R-:W-:-:S04]  /*4ba0*/  IADD3 R9, P1, PT, R9, UR6, RZ ;  /* 0x0000000609097c10 */ /* 0x000fc8000ff3e0ff */
[----:B------:R-:W-:Y:S01]  /*4bb0*/  ISETP.LT.U32.AND P0, PT, R9, R20, PT ;  /* 0x000000140900720c */ /* 0x000fe20003f01070 */
[----:B------:R-:W-:-:S05]  /*4bc0*/  IMAD.X R8, RZ, RZ, UR7, P1 ;  /* 0x00000007ff087e24 */ /* 0x000fca00088e06ff */
        /* <DEDUP_REMOVED lines=11> */
.L_x_1006:
[----:B------:R-:W-:Y:S05]  /*4c80*/  BSYNC.RECONVERGENT B1 ;  /* 0x0000000000017941 */ /* 0x000fea0003800200 */
.L_x_1004:
        /* <DEDUP_REMOVED lines=24> */
.L_x_1016:
[----:B------:R-:W-:Y:S05]  /*4e10*/  BSYNC.RECONVERGENT B1 ;  /* 0x0000000000017941 */ /* 0x000fea0003800200 */
.L_x_1015:
        /* <DEDUP_REMOVED lines=23> */
.L_x_1018:
[----:B------:R-:W-:Y:S05]  /*4f90*/  BSYNC.RECONVERGENT B1 ;  /* 0x0000000000017941 */ /* 0x000fea0003800200 */
.L_x_1017:
        /* <DEDUP_REMOVED lines=20> */
.L_x_1020:
[----:B------:R-:W-:Y:S05]  /*50e0*/  BSYNC.RECONVERGENT B1 ;  /* 0x0000000000017941 */ /* 0x000fea0003800200 */
.L_x_1019:
        /* <DEDUP_REMOVED lines=20> */
.L_x_1022:
[----:B------:R-:W-:Y:S05]  /*5230*/  BSYNC.RECONVERGENT B1 ;  /* 0x0000000000017941 */ /* 0x000fea0003800200 */
.L_x_1021:
        /* <DEDUP_REMOVED lines=20> */
.L_x_1024:
[----:B------:R-:W-:Y:S05]  /*5380*/  BSYNC.RECONVERGENT B1 ;  /* 0x0000000000017941 */ /* 0x000fea0003800200 */
.L_x_1023:
        /* <DEDUP_REMOVED lines=11> */
.L_x_1026:
[----:B------:R-:W-:Y:S05]  /*5440*/  BSYNC.RECONVERGENT B1 ;  /* 0x0000000000017941 */ /* 0x000fea0003800200 */
.L_x_1025:
        /* <DEDUP_REMOVED lines=83> */
.L_x_984:
[----:B------:R-:W-:Y:S05]  /*5980*/  BSYNC.RECONVERGENT B0 ;  /* 0x0000000000007941 */ /* 0x000fea0003800200 */
.L_x_960:
        /* <DEDUP_REMOVED lines=16> */
.L_x_1027:
        /* <DEDUP_REMOVED lines=15> */
.L_x_1564:


//--------------------- .text._ZN3cub18CUB_300001_SM_10006detail11EmptyKernelIvEEvv --------------------------
	.section	.text._ZN3cub18CUB_300001_SM_10006detail11EmptyKernelIvEEvv,"ax",@progbits
	.align	128
        .global         _ZN3cub18CUB_300001_SM_10006detail11EmptyKernelIvEEvv
        .type           _ZN3cub18CUB_300001_SM_10006detail11EmptyKernelIvEEvv,@function
        .size           _ZN3cub18CUB_300001_SM_10006detail11EmptyKernelIvEEvv,(.L_x_1565 - _ZN3cub18CUB_300001_SM_10006detail11EmptyKernelIvEEvv)
        .other          _ZN3cub18CUB_300001_SM_10006detail11EmptyKernelIvEEvv,@"STO_CUDA_ENTRY STV_DEFAULT"
_ZN3cub18CUB_300001_SM_10006detail11EmptyKernelIvEEvv:
.text._ZN3cub18CUB_300001_SM_10006detail11EmptyKernelIvEEvv:
[----:B------:R-:W-:Y:S01]  /*0000*/  LDC R1, c[0x0][0x37c] ;  /* 0x0000df00ff017b82 */ /* 0x000fe20000000800 */
[----:B------:R-:W-:Y:S05]  /*0010*/  EXIT ;  /* 0x000000000000794d */ /* 0x000fea0003800000 */
.L_x_1028:
        /* <DEDUP_REMOVED lines=14> */
.L_x_1565:


//--------------------- .text._ZN6thrust24THRUST_300001_SM_1000_NS8cuda_cub4core6detail13_kernel_agentINS1_15__reduce_by_key16ReduceByKeyAgentINS0_6detail15normal_iteratorINS0_10device_ptrIiEEEENS8_INS9_IfEEEESB_SD_N4cuda3std3__48equal_toIiEENSG_4plusIfEEPllEEJSB_SD_SB_SD_SL_N3cub18CUB_300001_SM_100024ReduceByKeyScanTileStateIflLb1EEESI_SK_llEEEvDpT0_ --------------------------
	.section	.text._ZN6thrust24THRUST_300001_SM_1000_NS8cuda_cub4core6detail13_kernel_agentINS1_15__reduce_by_key16ReduceByKeyAgentINS0_6detail15normal_iteratorINS0_10device_ptrIiEEEENS8_INS9_IfEEEESB_SD_N4cuda3std3__48equal_toIiEENSG_4plusIfEEPllEEJSB_SD_SB_SD_SL_N3cub18CUB_300001_SM_100024ReduceByKeyScanTileStateIflLb1EEESI_SK_llEEEvDpT0_,"ax",@progbits
	.align	128
        .global         _ZN6thrust24THRUST_300001_SM_1000_NS8cuda_cub4core6detail13_kernel_agentINS1_15__reduce_by_key16ReduceByKeyAgentINS0_6detail15normal_iteratorINS0_10device_ptrIiEEEENS8_INS9_IfEEEESB_SD_N4cuda3std3__48equal_toIiEENSG_4plusIfEEPllEEJSB_SD_SB_SD_SL_N3cub18CUB_300001_SM_100024ReduceByKeyScanTileStateIflLb1EEESI_SK_llEEEvDpT0_
        .type           _ZN6thrust24THRUST_300001_SM_1000_NS8cuda_cub4core6detail13_kernel_agentINS1_15__reduce_by_key16ReduceByKeyAgentINS0_6detail15normal_iteratorINS0_10device_ptrIiEEEENS8_INS9_IfEEEESB_SD_N4cuda3std3__48equal_toIiEENSG_4plusIfEEPllEEJSB_SD_SB_SD_SL_N3cub18CUB_300001_SM_100024ReduceByKeyScanTileStateIflLb1EEESI_SK_llEEEvDpT0_,@function
        .size           _ZN6thrust24THRUST_300001_SM_1000_NS8cuda_cub4core6detail13_kernel_agentINS1_15__reduce_by_key16ReduceByKeyAgentINS0_6detail15normal_iteratorINS0_10device_ptrIiEEEENS8_INS9_IfEEEESB_SD_N4cuda3std3__48equal_toIiEENSG_4plusIfEEPllEEJSB_SD_SB_SD_SL_N3cub18CUB_300001_SM_100024ReduceByKeyScanTileStateIflLb1EEESI_SK_llEEEvDpT0_,(.L_x_1566 - _ZN6thrust24THRUST_300001_SM_1000_NS8cuda_cub4core6detail13_kernel_agentINS1_15__reduce_by_key16ReduceByKeyAgentINS0_6detail15normal_iteratorINS0_10device_ptrIiEEEENS8_INS9_IfEEEESB_SD_N4cuda3std3__48equal_toIiEENSG_4plusIfEEPllEEJSB_SD_SB_SD_SL_N3cub18CUB_300001_SM_100024ReduceByKeyScanTileStateIflLb1EEESI_SK_llEEEvDpT0_)
        .other          _ZN6thrust24THRUST_300001_SM_1000_NS8cuda_cub4core6detail13_kernel_agentINS1_15__reduce_by_key16ReduceByKeyAgentINS0_6detail15normal_iteratorINS0_10device_ptrIiEEEENS8_INS9_IfEEEESB_SD_N4cuda3std3__48equal_toIiEENSG_4plusIfEEPllEEJSB_SD_SB_SD_SL_N3cub18CUB_300001_SM_100024ReduceByKeyScanTileStateIflLb1EEESI_SK_llEEEvDpT0_,@"STO_CUDA_ENTRY STV_DEFAULT"
_ZN6thrust24THRUST_300001_SM_1000_NS8cuda_cub4core6detail13_kernel_agentINS1_15__reduce_by_key16ReduceByKeyAgentINS0_6detail15normal_iteratorINS0_10device_ptrIiEEEENS8_INS9_IfEEEESB_SD_N4cuda3std3__48equal_toIiEENSG_4plusIfEEPllEEJSB_SD_SB_SD_SL_N3cub18CUB_300001_SM_100024ReduceByKeyScanTileStateIflLb1EEESI_SK_llEEEvDpT0_:
.text._ZN6thrust24THRUST_300001_SM_1000_NS8cuda_cub4core6detail13_kernel_agentINS1_15__reduce_by_key16ReduceByKeyAgentINS0_6detail15normal_iteratorINS0_10device_ptrIiEEEENS8_INS9_IfEEEESB_SD_N4cuda3std3__48equal_toIiEENSG_4plusIfEEPllEEJSB_SD_SB_SD_SL_N3cub18CUB_300001_SM_100024ReduceByKeyScanTileStateIflLb1EEESI_SK_llEEEvDpT0_:
[----:B------:R-:W-:Y:S01]  /*0000*/  LDC R1, c[0x0][0x37c] ;  /* 0x0000df00ff017b82 */ /* 0x000fe20000000800 */
[----:B------:R-:W0:Y:S01]  /*0010*/  S2R R0, SR_CTAID.X ;  /* 0x0000000000007919 */ /* 0x000e220000002500 */
[----:B------:R-:W1:Y:S01]  /*0020*/  LDCU.64 UR4, c[0x0][0x3b8] ;  /* 0x00007700ff0477ac */ /* 0x000e620008000a00 */
[----:B------:R-:W2:Y:S01]  /*0030*/  LDCU.64 UR8, c[0x0][0x358] ;  /* 0x00006b00ff0877ac */ /* 0x000ea20008000a00 */
[----:B0-----:R-:W-:-:S03]  /*0040*/  IMAD.WIDE.U32 R4, R0, 0x900, RZ ;  /* 0x0000090000047825 */ /* 0x001fc600078e00ff */
[----:B-1----:R-:W-:-:S04]  /*0050*/  IADD3 R3, P1, PT, -R4, UR4, RZ ;  /* 0x0000000404037c10 */ /* 0x002fc8000ff3e1ff */
[----:B------:R-:W-:Y:S02]  /*0060*/  ISETP.GE.U32.AND P0, PT, R3, 0x901, PT ;  /* 0x000009010300780c */ /* 0x000fe40003f06070 */
[----:B------:R-:W-:-:S04]  /*0070*/  IADD3.X R26, PT, PT, ~R5, UR5, RZ, P1, !PT ;  /* 0x00000005051a7c10 */ /* 0x000fc80008ffe5ff */
[----:B------:R-:W-:-:S13]  /*0080*/  ISETP.GE.AND.EX P0, PT, R26, RZ, PT, P0 ;  /* 0x000000ff1a00720c */ /* 0x000fda0003f06300 */
[----:B--2---:R-:W-:Y:S05]  /*0090*/  @!P0 BRA `(.L_x_1029) ;  /* 0x00000058008c8947 */ /* 0x004fea0003800000 */
[----:B------:R-:W-:-:S13]  /*00a0*/  ISETP.NE.AND P0, PT, R0, RZ, PT ;  /* 0x000000ff0000720c */ /* 0x000fda0003f05270 */
[----:B------:R-:W-:Y:S05]  /*00b0*/  @P0 BRA `(.L_x_1030) ;  /* 0x0000002000c00947 */ /* 0x000fea0003800000 */
[----:B------:R-:W0:Y:S01]  /*00c0*/  S2R R0, SR_TID.X ;  /* 0x0000000000007919 */ /* 0x000e220000002100 */
[----:B------:R-:W1:Y:S01]  /*00d0*/  LDCU.64 UR4, c[0x0][0x380] ;  /* 0x00007000ff0477ac */ /* 0x000e620008000a00 */
[C---:B0-----:R-:W-:Y:S02]  /*00e0*/  LOP3.LUT R2, R0.reuse, 0x1f, RZ, 0xc0, !PT ;  /* 0x0000001f00027812 */ /* 0x041fe400078ec0ff */
[----:B------:R-:W-:-:S05]  /*00f0*/  LOP3.LUT R3, R0, 0x3e0, RZ, 0xc0, !PT ;  /* 0x000003e000037812 */ /* 0x000fca00078ec0ff */
[----:B------:R-:W-:-:S05]  /*0100*/  IMAD R3, R3, 0x9, R2 ;  /* 0x0000000903037824 */ /* 0x000fca00078e0202 */
[----:B------:R-:W-:-:S05]  /*0110*/  IADD3 R3, P0, PT, R4, R3, RZ ;  /* 0x0000000304037210 */ /* 0x000fca0007f1e0ff */
[----:B------:R-:W-:Y:S02]  /*0120*/  IMAD.X R2, RZ, RZ, R5, P0 ;  /* 0x000000ffff027224 */ /* 0x000fe400000e0605 */
[----:B------:R-:W-:-:S03]  /*0130*/  IMAD.SHL.U32 R4, R3, 0x4, RZ ;  /* 0x0000000403047824 */ /* 0x000fc600078e00ff */
[----:B------:R-:W-:Y:S02]  /*0140*/  SHF.L.U64.HI R5, R3, 0x2, R2 ;  /* 0x0000000203057819 */ /* 0x000fe40000010202 */
[----:B-1----:R-:W-:-:S04]  /*0150*/  IADD3 R2, P0, PT, R4, UR4, RZ ;  /* 0x0000000404027c10 */ /* 0x002fc8000ff1e0ff */
[----:B------:R-:W-:Y:S01]  /*0160*/  IADD3.X R3, PT, PT, R5, UR5, RZ, P0, !PT ;  /* 0x0000000505037c10 */ /* 0x000fe200087fe4ff */
[----:B------:R-:W0:Y:S04]  /*0170*/  LDCU.64 UR4, c[0x0][0x388] ;  /* 0x00007100ff0477ac */ /* 0x000e280008000a00 */
[----:B------:R-:W2:Y:S04]  /*0180*/  LDG.E.CONSTANT R6, desc[UR8][R2.64] ;  /* 0x0000000802067981 */ /* 0x000ea8000c1e9900 */
[----:B------:R-:W3:Y:S04]  /*0190*/  LDG.E.CONSTANT R7, desc[UR8][R2.64+0x80] ;  /* 0x0000800802077981 */ /* 0x000ee8000c1e9900 */
[----:B------:R-:W4:Y:S04]  /*01a0*/  LDG.E.CONSTANT R8, desc[UR8][R2.64+0x100] ;  /* 0x0001000802087981 */ /* 0x000f28000c1e9900 */
[----:B------:R-:W5:Y:S04]  /*01b0*/  LDG.E.CONSTANT R9, desc[UR8][R2.64+0x180] ;  /* 0x0001800802097981 */ /* 0x000f68000c1e9900 */
[----:B------:R-:W5:Y:S04]  /*01c0*/  LDG.E.CONSTANT R11, desc[UR8][R2.64+0x200] ;  /* 0x00020008020b7981 */ /* 0x000f68000c1e9900 */
[----:B------:R-:W5:Y:S04]  /*01d0*/  LDG.E.CONSTANT R13, desc[UR8][R2.64+0x280] ;  /* 0x00028008020d7981 */ /* 0x000f68000c1e9900 */
[----:B------:R-:W5:Y:S04]  /*01e0*/  LDG.E.CONSTANT R15, desc[UR8][R2.64+0x300] ;  /* 0x00030008020f7981 */ /* 0x000f68000c1e9900 */
[----:B------:R-:W5:Y:S04]  /*01f0*/  LDG.E.CONSTANT R17, desc[UR8][R2.64+0x380] ;  /* 0x0003800802117981 */ /* 0x000f68000c1e9900 */
[----:B------:R1:W5:Y:S01]  /*0200*/  LDG.E.CONSTANT R19, desc[UR8][R2.64+0x400] ;  /* 0x0004000802137981 */ /* 0x000362000c1e9900 */
[----:B0-----:R-:W-:-:S04]  /*0210*/  IADD3 R4, P0, PT, R4, UR4, RZ ;  /* 0x0000000404047c10 */ /* 0x001fc8000ff1e0ff */
[----:B------:R-:W-:-:S05]  /*0220*/  IADD3.X R5, PT, PT, R5, UR5, RZ, P0, !PT ;  /* 0x0000000505057c10 */ /* 0x000fca00087fe4ff */
[----:B------:R-:W5:Y:S04]  /*0230*/  LDG.E.CONSTANT R21, desc[UR8][R4.64] ;  /* 0x0000000804157981 */ /* 0x000f68000c1e9900 */
[----:B------:R-:W5:Y:S04]  /*0240*/  LDG.E.CONSTANT R25, desc[UR8][R4.64+0x80] ;  /* 0x0000800804197981 */ /* 0x000f68000c1e9900 */
[----:B------:R-:W5:Y:S04]  /*0250*/  LDG.E.CONSTANT R29, desc[UR8][R4.64+0x100] ;  /* 0x00010008041d7981 */ /* 0x000f68000c1e9900 */
[----:B------:R-:W5:Y:S04]  /*0260*/  LDG.E.CONSTANT R31, desc[UR8][R4.64+0x180] ;  /* 0x00018008041f7981 */ /* 0x000f68000c1e9900 */
[----:B------:R-:W5:Y:S04]  /*0270*/  LDG.E.CONSTANT R33, desc[UR8][R4.64+0x200] ;  /* 0x0002000804217981 */ /* 0x000f68000c1e9900 */
[----:B------:R-:W5:Y:S04]  /*0280*/  LDG.E.CONSTANT R35, desc[UR8][R4.64+0x280] ;  /* 0x0002800804237981 */ /* 0x000f68000c1e9900 */
[----:B------:R-:W5:Y:S04]  /*0290*/  LDG.E.CONSTANT R37, desc[UR8][R4.64+0x300] ;  /* 0x0003000804257981 */ /* 0x000f68000c1e9900 */
[----:B------:R-:W5:Y:S04]  /*02a0*/  LDG.E.CONSTANT R39, desc[UR8][R4.64+0x380] ;  /* 0x0003800804277981 */ /* 0x000f68000c1e9900 */
[----:B------:R0:W5:Y:S01]  /*02b0*/  LDG.E.CONSTANT R41, desc[UR8][R4.64+0x400] ;  /* 0x0004000804297981 */ /* 0x000162000c1e9900 */
[----:B------:R-:W1:Y:S01]  /*02c0*/  S2UR UR5, SR_CgaCtaId ;  /* 0x00000000000579c3 */ /* 0x000e620000008800 */
[----:B------:R-:W-:Y:S01]  /*02d0*/  SHF.R.U32.HI R42, RZ, 0x5, R0 ;  /* 0x00000005ff2a7819 */ /* 0x000fe20000011600 */
[----:B------:R-:W-:Y:S01]  /*02e0*/  UMOV UR4, 0x400 ;  /* 0x0000040000047882 */ /* 0x000fe20000000000 */
[----:B------:R-:W0:Y:S01]  /*02f0*/  S2R R23, SR_LANEID ;  /* 0x0000000000177919 */ /* 0x000e220000000000 */
[----:B------:R-:W-:Y:S01]  /*0300*/  ISETP.NE.AND P1, PT, R0, RZ, PT ;  /* 0x000000ff0000720c */ /* 0x000fe20003f25270 */
[----:B------:R-:W-:Y:S01]  /*0310*/  IMAD.MOV.U32 R38, RZ, RZ, RZ ;  /* 0x000000ffff267224 */ /* 0x000fe200078e00ff */
[----:B-1----:R-:W-:-:S03]  /*0320*/  ULEA UR5, UR5, UR4, 0x18 ;  /* 0x0000000405057291 */ /* 0x002fc6000f8ec0ff */
[----:B------:R-:W-:-:S03]  /*0330*/  UMOV UR4, URZ ;  /* 0x000000ff00047c82 */ /* 0x000fc60008000000 */
[----:B------:R-:W-:Y:S01]  /*0340*/  LEA R26, R0, UR5, 0x2 ;  /* 0x00000005001a7c11 */ /* 0x000fe2000f8e10ff */
[----:B0-----:R-:W-:-:S05]  /*0350*/  IMAD R2, R42, 0x120, R23 ;  /* 0x000001202a027824 */ /* 0x001fca00078e0217 */
[----:B------:R-:W-:-:S05]  /*0360*/  LEA R24, R2, UR5, 0x2 ;  /* 0x0000000502187c11 */ /* 0x000fca000f8e10ff */
[----:B------:R-:W-:Y:S01]  /*0370*/  IMAD R4, R23, 0x20, R24 ;  /* 0x0000002017047824 */ /* 0x000fe200078e0218 */
[----:B--2---:R-:W-:Y:S04]  /*0380*/  STS [R24], R6 ;  /* 0x0000000618007388 */ /* 0x004fe80000000800 */
[----:B---3--:R-:W-:Y:S04]  /*0390*/  STS [R24+0x80], R7 ;  /* 0x0000800718007388 */ /* 0x008fe80000000800 */
[----:B----4-:R-:W-:Y:S04]  /*03a0*/  STS [R24+0x100], R8 ;  /* 0x0001000818007388 */ /* 0x010fe80000000800 */
[----:B-----5:R-:W-:Y:S04]  /*03b0*/  STS [R24+0x180], R9 ;  /* 0x0001800918007388 */ /* 0x020fe80000000800 */
[----:B------:R-:W-:Y:S04]  /*03c0*/  STS [R24+0x200], R11 ;  /* 0x0002000b18007388 */ /* 0x000fe80000000800 */
[----:B------:R-:W-:Y:S04]  /*03d0*/  STS [R24+0x280], R13 ;  /* 0x0002800d18007388 */ /* 0x000fe80000000800 */
[----:B------:R-:W-:Y:S04]  /*03e0*/  STS [R24+0x300], R15 ;  /* 0x0003000f18007388 */ /* 0x000fe80000000800 */
[----:B------:R-:W-:Y:S04]  /*03f0*/  STS [R24+0x380], R17 ;  /* 0x0003801118007388 */ /* 0x000fe80000000800 */
[----:B------:R-:W-:Y:S01]  /*0400*/  STS [R24+0x400], R19 ;  /* 0x0004001318007388 */ /* 0x000fe20000000800 */
[----:B------:R-:W-:-:S03]  /*0410*/  NOP ;  /* 0x0000000000007918 */ /* 0x000fc60000000000 */
[----:B------:R-:W-:Y:S04]  /*0420*/  LDS R27, [R4+0x20] ;  /* 0x00002000041b7984 */ /* 0x000fe80000000800 */
[----:B------:R-:W-:Y:S04]  /*0430*/  LDS R2, [R4] ;  /* 0x0000000004027984 */ /* 0x000fe80000000800 */
[----:B------:R-:W0:Y:S04]  /*0440*/  LDS R8, [R4+0x4] ;  /* 0x0000040004087984 */ /* 0x000e280000000800 */
[----:B------:R-:W1:Y:S04]  /*0450*/  LDS R10, [R4+0x8] ;  /* 0x00000800040a7984 */ /* 0x000e680000000800 */
[----:B------:R-:W2:Y:S04]  /*0460*/  LDS R12, [R4+0xc] ;  /* 0x00000c00040c7984 */ /* 0x000ea80000000800 */
[----:B------:R-:W3:Y:S04]  /*0470*/  LDS R14, [R4+0x10] ;  /* 0x00001000040e7984 */ /* 0x000ee80000000800 */
[----:B------:R-:W4:Y:S04]  /*0480*/  LDS R16, [R4+0x14] ;  /* 0x0000140004107984 */ /* 0x000f280000000800 */
[----:B------:R-:W-:Y:S04]  /*0490*/  LDS R18, [R4+0x18] ;  /* 0x0000180004127984 */ /* 0x000fe80000000800 */
[----:B------:R-:W-:Y:S01]  /*04a0*/  LDS R20, [R4+0x1c] ;  /* 0x00001c0004147984 */ /* 0x000fe20000000800 */
[----:B------:R-:W-:Y:S01]  /*04b0*/  BAR.SYNC.DEFER_BLOCKING 0x0 ;  /* 0x0000000000007b1d */ /* 0x000fe20000010000 */
[----:B0-----:R-:W-:-:S02]  /*04c0*/  ISETP.NE.AND P2, PT, R2, R8, PT ;  /* 0x000000080200720c */ /* 0x001fc40003f45270 */
[----:B-1----:R-:W-:Y:S02]  /*04d0*/  ISETP.NE.AND P3, PT, R8, R10, PT ;  /* 0x0000000a0800720c */ /* 0x002fe40003f65270 */
[----:B------:R-:W-:Y:S02]  /*04e0*/  SEL R5, RZ, 0x1, !P2 ;  /* 0x00000001ff057807 */ /* 0x000fe40005000000 */
[----:B--2---:R-:W-:Y:S01]  /*04f0*/  ISETP.NE.AND P5, PT, R10, R12, PT ;  /* 0x0000000c0a00720c */ /* 0x004fe20003fa5270 */
[----:B------:R-:W-:Y:S01]  /*0500*/  STS [R24], R21 ;  /* 0x0000001518007388 */ /* 0x000fe20000000800 */
[----:B---3--:R-:W-:Y:S02]  /*0510*/  ISETP.NE.AND P4, PT, R12, R14, PT ;  /* 0x0000000e0c00720c */ /* 0x008fe40003f85270 */
[----:B------:R-:W-:Y:S01]  /*0520*/  SEL R40, RZ, 0x1, !P5 ;  /* 0x00000001ff287807 */ /* 0x000fe20006800000 */
[----:B------:R-:W-:Y:S01]  /*0530*/  STS [R24+0x80], R25 ;  /* 0x0000801918007388 */ /* 0x000fe20000000800 */
[----:B------:R-:W-:-:S03]  /*0540*/  P2R R46, PR, RZ, 0x20 ;  /* 0x00000020ff2e7803 */ /* 0x000fc60000000000 */
[----:B------:R-:W-:Y:S04]  /*0550*/  STS [R24+0x100], R29 ;  /* 0x0001001d18007388 */ /* 0x000fe80000000800 */
[----:B------:R-:W-:Y:S04]  /*0560*/  STS [R24+0x180], R31 ;  /* 0x0001801f18007388 */ /* 0x000fe80000000800 */
[----:B------:R-:W-:Y:S04]  /*0570*/  STS [R24+0x200], R33 ;  /* 0x0002002118007388 */ /* 0x000fe80000000800 */
[----:B------:R0:W-:Y:S04]  /*0580*/  STS [R24+0x280], R35 ;  /* 0x0002802318007388 */ /* 0x0001e80000000800 */
[----:B------:R-:W-:Y:S04]  /*0590*/  STS [R24+0x300], R37 ;  /* 0x0003002518007388 */ /* 0x000fe80000000800 */
[----:B------:R1:W-:Y:S01]  /*05a0*/  STS [R24+0x380], R39 ;  /* 0x0003802718007388 */ /* 0x0003e20000000800 */
[----:B0-----:R-:W-:-:S03]  /*05b0*/  SEL R35, RZ, 0x1, !P4 ;  /* 0x00000001ff237807 */ /* 0x001fc60006000000 */
[----:B------:R-:W-:Y:S01]  /*05c0*/  STS [R24+0x400], R41 ;  /* 0x0004002918007388 */ /* 0x000fe20000000800 */
[----:B------:R-:W-:-:S03]  /*05d0*/  NOP ;  /* 0x0000000000007918 */ /* 0x000fc60000000000 */
[----:B------:R-:W-:Y:S01]  /*05e0*/  LDS R6, [R4+0x20] ;  /* 0x0000200004067984 */ /* 0x000fe20000000800 */
[----:B-1----:R-:W-:Y:S02]  /*05f0*/  SEL R39, RZ, 0x1, !P3 ;  /* 0x00000001ff277807 */ /* 0x002fe40005800000 */
[----:B----4-:R-:W-:Y:S01]  /*0600*/  ISETP.NE.AND P3, PT, R14, R16, PT ;  /* 0x000000100e00720c */ /* 0x010fe20003f65270 */
[----:B------:R-:W-:Y:S04]  /*0610*/  LDS R3, [R4] ;  /* 0x0000000004037984 */ /* 0x000fe80000000800 */
        /* <DEDUP_REMOVED lines=8> */
[----:B------:R-:W-:Y:S02]  /*06a0*/  STS [R26+0x4d8], R27 ;  /* 0x0004d81b1a007388 */ /* 0x000fe40000000800 */
[----:B------:R-:W-:Y:S06]  /*06b0*/  BAR.SYNC.DEFER_BLOCKING 0x0 ;  /* 0x0000000000007b1d */ /* 0x000fec0000010000 */
[----:B------:R-:W0:Y:S02]  /*06c0*/  @P1 LDS R22, [R26+0x4d4] ;  /* 0x0004d4001a161984 */ /* 0x000e240000000800 */
[----:B0-----:R-:W-:-:S04]  /*06d0*/  @P1 ISETP.NE.AND P0, PT, R22, R2, PT ;  /* 0x000000021600120c */ /* 0x001fc80003f05270 */
[----:B------:R-:W-:-:S04]  /*06e0*/  @P1 SEL R38, RZ, 0x1, !P0 ;  /* 0x00000001ff261807 */ /* 0x000fc80004000000 */
[----:B------:R-:W-:-:S04]  /*06f0*/  IADD3 R4, P0, PT, R38, R5, RZ ;  /* 0x0000000526047210 */ /* 0x000fc80007f1e0ff */
[----:B------:R-:W-:Y:S01]  /*0700*/  IADD3 R39, P1, PT, R4, R39, RZ ;  /* 0x0000002704277210 */ /* 0x000fe20007f3e0ff */
[----:B------:R-:W-:Y:S01]  /*0710*/  IMAD.X R34, RZ, RZ, UR4, P0 ;  /* 0x00000004ff227e24 */ /* 0x000fe200080e06ff */
[----:B------:R-:W-:Y:S02]  /*0720*/  SEL R4, RZ, 0x1, !P3 ;  /* 0x00000001ff047807 */ /* 0x000fe40005800000 */
[----:B------:R-:W-:Y:S01]  /*0730*/  IADD3 R40, P0, PT, R39, R40, RZ ;  /* 0x0000002827287210 */ /* 0x000fe20007f1e0ff */
[----:B------:R-:W-:-:S03]  /*0740*/  IMAD.X R36, RZ, RZ, R34, P1 ;  /* 0x000000ffff247224 */ /* 0x000fc600008e0622 */
[----:B------:R-:W-:Y:S01]  /*0750*/  IADD3 R35, P1, PT, R40, R35, RZ ;  /* 0x0000002328237210 */ /* 0x000fe20007f3e0ff */
[----:B------:R-:W-:Y:S01]  /*0760*/  IMAD.X R32, RZ, RZ, R36, P0 ;  /* 0x000000ffff207224 */ /* 0x000fe200000e0624 */
[----:B------:R-:W-:-:S03]  /*0770*/  ISETP.NE.AND P0, PT, R16, R18, PT ;  /* 0x000000121000720c */ /* 0x000fc60003f05270 */
[----:B------:R-:W-:Y:S01]  /*0780*/  IMAD.X R31, RZ, RZ, R32, P1 ;  /* 0x000000ffff1f7224 */ /* 0x000fe200008e0620 */
[----:B------:R-:W-:Y:S02]  /*0790*/  IADD3 R37, P1, PT, R35, R4, RZ ;  /* 0x0000000423257210 */ /* 0x000fe40007f3e0ff */
[----:B------:R-:W-:-:S03]  /*07a0*/  SEL R4, RZ, 0x1, !P0 ;  /* 0x00000001ff047807 */ /* 0x000fc60004000000 */
[----:B------:R-:W-:Y:S01]  /*07b0*/  IMAD.X R26, RZ, RZ, R31, P1 ;  /* 0x000000ffff1a7224 */ /* 0x000fe200008e061f */
[----:B------:R-:W-:-:S05]  /*07c0*/  IADD3 R33, P1, PT, R37, R4, RZ ;  /* 0x0000000425217210 */ /* 0x000fca0007f3e0ff */
[----:B------:R-:W-:Y:S01]  /*07d0*/  IMAD.X R28, RZ, RZ, R26, P1 ;  /* 0x000000ffff1c7224 */ /* 0x000fe200008e061a */
[----:B------:R-:W-:-:S04]  /*07e0*/  ISETP.NE.AND P1, PT, R18, R20, PT ;  /* 0x000000141200720c */ /* 0x000fc80003f25270 */
[----:B------:R-:W-:-:S04]  /*07f0*/  SEL R4, RZ, 0x1, !P1 ;  /* 0x00000001ff047807 */ /* 0x000fc80004800000 */
[----:B------:R-:W-:Y:S01]  /*0800*/  IADD3 R29, P6, PT, R33, R4, RZ ;  /* 0x00000004211d7210 */ /* 0x000fe20007fde0ff */
[----:B------:R-:W-:-:S04]  /*0810*/  FADD R4, R3, R9 ;  /* 0x0000000903047221 */ /* 0x000fc80000000000 */
[----:B------:R-:W-:Y:S01]  /*0820*/  IMAD.X R30, RZ, RZ, R28, P6 ;  /* 0x000000ffff1e7224 */ /* 0x000fe200030e061c */
[----:B------:R-:W-:Y:S02]  /*0830*/  FSEL R4, R9, R4, P2 ;  /* 0x0000000409047208 */ /* 0x000fe40001000000 */
[----:B------:R-:W-:-:S03]  /*0840*/  ISETP.NE.AND P6, PT, R8, R10, PT ;  /* 0x0000000a0800720c */ /* 0x000fc60003fc5270 */
[----:B------:R-:W-:-:S05]  /*0850*/  FADD R4, R11, R4 ;  /* 0x000000040b047221 */ /* 0x000fca0000000000 */
[----:B------:R-:W-:Y:S02]  /*0860*/  FSEL R4, R11, R4, P6 ;  /* 0x000000040b047208 */ /* 0x000fe40003000000 */
[----:B------:R-:W-:-:S03]  /*0870*/  ISETP.NE.AND P6, PT, R20, R27, PT ;  /* 0x0000001b1400720c */ /* 0x000fc60003fc5270 */
[----:B------:R-:W-:-:S05]  /*0880*/  FADD R4, R13, R4 ;  /* 0x000000040d047221 */ /* 0x000fca0000000000 */
[----:B------:R-:W-:Y:S02]  /*0890*/  FSEL R4, R13, R4, P5 ;  /* 0x000000040d047208 */ /* 0x000fe40002800000 */
[----:B------:R-:W-:-:S03]  /*08a0*/  ISETP.GE.AND P5, PT, R23, 0x1, PT ;  /* 0x000000011700780c */ /* 0x000fc60003fa6270 */
[----:B------:R-:W-:-:S05]  /*08b0*/  FADD R4, R15, R4 ;  /* 0x000000040f047221 */ /* 0x000fca0000000000 */
[----:B------:R-:W-:-:S05]  /*08c0*/  FSEL R4, R15, R4, P4 ;  /* 0x000000040f047208 */ /* 0x000fca0002000000 */
[----:B------:R-:W-:-:S05]  /*08d0*/  FADD R4, R17, R4 ;  /* 0x0000000411047221 */ /* 0x000fca0000000000 */
[----:B------:R-:W-:-:S05]  /*08e0*/  FSEL R4, R17, R4, P3 ;  /* 0x0000000411047208 */ /* 0x000fca0001800000 */
[----:B------:R-:W-:-:S05]  /*08f0*/  FADD R4, R19, R4 ;  /* 0x0000000413047221 */ /* 0x000fca0000000000 */
[----:B------:R-:W-:-:S05]  /*0900*/  FSEL R4, R19, R4, P0 ;  /* 0x0000000413047208 */ /* 0x000fca0000000000 */
[----:B------:R-:W-:-:S05]  /*0910*/  FADD R4, R21, R4 ;  /* 0x0000000415047221 */ /* 0x000fca0000000000 */
[----:B------:R-:W-:Y:S02]  /*0920*/  FSEL R5, R21, R4, P1 ;  /* 0x0000000415057208 */ /* 0x000fe40000800000 */
[----:B------:R-:W-:-:S03]  /*0930*/  SEL R4, RZ, 0x1, !P6 ;  /* 0x00000001ff047807 */ /* 0x000fc60007000000 */
[----:B------:R-:W-:Y:S01]  /*0940*/  @!P6 FADD R6, R6, R5 ;  /* 0x000000050606e221 */ /* 0x000fe20000000000 */
[----:B------:R-:W-:-:S04]  /*0950*/  IADD3 R7, P6, PT, R29, R4, RZ ;  /* 0x000000041d077210 */ /* 0x000fc80007fde0ff */
[----:B------:R-:W0:Y:S01]  /*0960*/  SHFL.UP PT, R5, R6, 0x1, RZ ;  /* 0x0420000006057989 */ /* 0x000e2200000e00ff */
[----:B------:R-:W-:Y:S01]  /*0970*/  IMAD.X R24, RZ, RZ, R30, P6 ;  /* 0x000000ffff187224 */ /* 0x000fe200030e061e */
[----:B------:R-:W-:Y:S02]  /*0980*/  ISETP.NE.U32.AND P6, PT, R7, RZ, PT ;  /* 0x000000ff0700720c */ /* 0x000fe40003fc5070 */
[----:B------:R-:W1:Y:S02]  /*0990*/  SHFL.UP PT, R4, R7, 0x1, RZ ;  /* 0x0420000007047989 */ /* 0x000e6400000e00ff */
[----:B------:R-:W-:Y:S01]  /*09a0*/  ISETP.NE.AND.EX P6, PT, R24, RZ, PT, P6 ;  /* 0x000000ff1800720c */ /* 0x000fe20003fc5360 */
[----:B0-----:R-:W-:Y:S01]  /*09b0*/  FADD R5, R6, R5 ;  /* 0x0000000506057221 */ /* 0x001fe20000000000 */
[----:B-1----:R-:W-:-:S04]  /*09c0*/  SEL R4, R4, RZ, P5 ;  /* 0x000000ff04047207 */ /* 0x002fc80002800000 */
[----:B------:R-:W-:Y:S02]  /*09d0*/  @P5 FSEL R6, R5, R6, !P6 ;  /* 0x0000000605065208 */ /* 0x000fe40007000000 */
[----:B------:R-:W0:Y:S01]  /*09e0*/  SHFL.UP PT, R5, R24, 0x1, RZ ;  /* 0x0420000018057989 */ /* 0x000e2200000e00ff */
[----:B------:R-:W-:-:S05]  /*09f0*/  IADD3 R25, P6, PT, R4, R7, RZ ;  /* 0x0000000704197210 */ /* 0x000fca0007fde0ff */
[----:B------:R-:W1:Y:S01]  /*0a00*/  SHFL.UP PT, R4, R25, 0x2, RZ ;  /* 0x0440000019047989 */ /* 0x000e6200000e00ff */
[----:B0-----:R-:W-:Y:S02]  /*0a10*/  SEL R5, R5, RZ, P5 ;  /* 0x000000ff05057207 */ /* 0x001fe40002800000 */
[----:B------:R-:W-:-:S03]  /*0a20*/  ISETP.GE.AND P5, PT, R23, 0x2, PT ;  /* 0x000000021700780c */ /* 0x000fc60003fa6270 */
[----:B------:R-:W-:Y:S01]  /*0a30*/  IMAD.X R44, R5, 0x1, R24, P6 ;  /* 0x00000001052c7824 */ /* 0x000fe200030e0618 */
[----:B------:R-:W-:Y:S01]  /*0a40*/  ISETP.NE.U32.AND P6, PT, R25, RZ, PT ;  /* 0x000000ff1900720c */ /* 0x000fe20003fc5070 */
[----:B------:R-:W0:Y:S01]  /*0a50*/  SHFL.UP PT, R5, R6, 0x2, RZ ;  /* 0x0440000006057989 */ /* 0x000e2200000e00ff */
[----:B-1----:R-:W-:Y:S02]  /*0a60*/  SEL R4, R4, RZ, P5 ;  /* 0x000000ff04047207 */ /* 0x002fe40002800000 */
[----:B------:R-:W-:Y:S01]  /*0a70*/  ISETP.NE.AND.EX P6, PT, R44, RZ, PT, P6 ;  /* 0x000000ff2c00720c */ /* 0x000fe20003fc5360 */
[----:B0-----:R-:W-:-:S05]  /*0a80*/  FADD R5, R6, R5 ;  /* 0x0000000506057221 */ /* 0x001fca0000000000 */
        /* <DEDUP_REMOVED lines=36> */
[----:B------:R-:W-:Y:S02]  /*0cd0*/  FSEL R48, R5, R6, !P6 ;  /* 0x0000000605307208 */ /* 0x000fe40007000000 */
[----:B------:R-:W0:Y:S01]  /*0ce0*/  SHFL.UP PT, R5, R24, 0x10, RZ ;  /* 0x0600000018057989 */ /* 0x000e2200000e00ff */
[----:B------:R-:W-:Y:S02]  /*0cf0*/  IADD3 R4, P6, PT, R4, R7, RZ ;  /* 0x0000000704047210 */ /* 0x000fe40007fde0ff */
[----:B------:R-:W-:Y:S02]  /*0d00*/  FSEL R43, R6, R48, !P5 ;  /* 0x00000030062b7208 */ /* 0x000fe40006800000 */
[----:B0-----:R-:W-:Y:S02]  /*0d10*/  SEL R5, R5, RZ, P5 ;  /* 0x000000ff05057207 */ /* 0x001fe40002800000 */
[----:B------:R-:W-:-:S03]  /*0d20*/  ISETP.NE.AND P5, PT, R23, RZ, PT ;  /* 0x000000ff1700720c */ /* 0x000fc60003fa5270 */
[----:B------:R-:W-:Y:S01]  /*0d30*/  IMAD.X R5, R5, 0x1, R24, P6 ;  /* 0x0000000105057824 */ /* 0x000fe200030e0618 */
[----:B------:R-:W-:-:S13]  /*0d40*/  ISETP.NE.AND P6, PT, R23, 0x1f, PT ;  /* 0x0000001f1700780c */ /* 0x000fda0003fc5270 */
[----:B------:R-:W-:-:S05]  /*0d50*/  @!P6 LEA R41, R42, UR5, 0x4 ;  /* 0x000000052a29ec11 */ /* 0x000fca000f8e20ff */
[----:B------:R-:W-:Y:S04]  /*0d60*/  @!P6 STS [R41+0x8], R48 ;  /* 0x000008302900e388 */ /* 0x000fe80000000800 */
[----:B------:R-:W-:Y:S01]  /*0d70*/  @!P6 STS.64 [R41], R4 ;  /* 0x000000042900e388 */ /* 0x000fe20000000a00 */
[----:B------:R-:W-:Y:S06]  /*0d80*/  BAR.SYNC.DEFER_BLOCKING 0x0 ;  /* 0x0000000000007b1d */ /* 0x000fec0000010000 */
[----:B------:R-:W-:Y:S04]  /*0d90*/  SHFL.UP PT, R5, R5, 0x1, RZ ;  /* 0x0420000005057989 */ /* 0x000fe800000e00ff */
[----:B------:R-:W-:Y:S04]  /*0da0*/  LDS.64 R24, [UR5+0x10] ;  /* 0x00001005ff187984 */ /* 0x000fe80008000a00 */
[----:B------:R-:W0:Y:S04]  /*0db0*/  LDS.64 R6, [UR5] ;  /* 0x00000005ff067984 */ /* 0x000e280008000a00 */
[----:B------:R-:W-:Y:S04]  /*0dc0*/  LDS R44, [UR5+0x8] ;  /* 0x00000805ff2c7984 */ /* 0x000fe80008000800 */
[----:B------:R-:W1:Y:S04]  /*0dd0*/  LDS R45, [UR5+0x18] ;  /* 0x00001805ff2d7984 */ /* 0x000e680008000800 */
[----:B------:R-:W-:Y:S01]  /*0de0*/  LDS R41, [UR5+0x28] ;  /* 0x00002805ff297984 */ /* 0x000fe20008000800 */
[----:B0-----:R-:W-:-:S05]  /*0df0*/  IADD3 R47, P6, PT, R6, R24, RZ ;  /* 0x00000018062f7210 */ /* 0x001fca0007fde0ff */
[----:B------:R-:W-:Y:S01]  /*0e00*/  IMAD.X R53, R7, 0x1, R25, P6 ;  /* 0x0000000107357824 */ /* 0x000fe200030e0619 */
[----:B------:R-:W-:-:S04]  /*0e10*/  ISETP.NE.U32.AND P6, PT, R24, RZ, PT ;  /* 0x000000ff1800720c */ /* 0x000fc80003fc5070 */
[----:B------:R-:W-:Y:S02]  /*0e20*/  ISETP.NE.AND.EX P6, PT, R25, RZ, PT, P6 ;  /* 0x000000ff1900720c */ /* 0x000fe40003fc5360 */
[----:B------:R-:W0:Y:S11]  /*0e30*/  LDS.64 R24, [UR5+0x20] ;  /* 0x00002005ff187984 */ /* 0x000e360008000a00 */
[----:B-1----:R-:W-:Y:S01]  /*0e40*/  @!P6 FADD R45, R44, R45 ;  /* 0x0000002d2c2de221 */ /* 0x002fe20000000000 */
[----:B0-----:R-:W-:-:S05]  /*0e50*/  IADD3 R49, P6, PT, R24, R47, RZ ;  /* 0x0000002f18317210 */ /* 0x001fca0007fde0ff */
[----:B------:R-:W-:Y:S01]  /*0e60*/  IMAD.X R51, R25, 0x1, R53, P6 ;  /* 0x0000000119337824 */ /* 0x000fe200030e0635 */
[----:B------:R-:W-:-:S04]  /*0e70*/  ISETP.NE.AND P6, PT, R42, 0x2, PT ;  /* 0x000000022a00780c */ /* 0x000fc80003fc5270 */
[----:B------:R-:W-:Y:S02]  /*0e80*/  SEL R48, R47, R6, !P6 ;  /* 0x000000062f307207 */ /* 0x000fe40007000000 */
[----:B------:R-:W-:Y:S02]  /*0e90*/  SEL R50, R53, R7, !P6 ;  /* 0x0000000735327207 */ /* 0x000fe40007000000 */
[----:B------:R-:W0:Y:S01]  /*0ea0*/  LDS.64 R6, [UR5+0x30] ;  /* 0x00003005ff067984 */ /* 0x000e220008000a00 */
[----:B------:R-:W-:Y:S02]  /*0eb0*/  FSEL R44, R45, R44, !P6 ;  /* 0x0000002c2d2c7208 */ /* 0x000fe40007000000 */
[----:B------:R-:W-:Y:S02]  /*0ec0*/  ISETP.NE.U32.AND P6, PT, R24, RZ, PT ;  /* 0x000000ff1800720c */ /* 0x000fe40003fc5070 */
[----:B------:R-:W1:Y:S02]  /*0ed0*/  LDS R24, [UR5+0x38] ;  /* 0x00003805ff187984 */ /* 0x000e640008000800 */
[----:B------:R-:W-:-:S13]  /*0ee0*/  ISETP.NE.AND.EX P6, PT, R25, RZ, PT, P6 ;  /* 0x000000ff1900720c */ /* 0x000fda0003fc5360 */
[----:B------:R-:W-:Y:S01]  /*0ef0*/  @!P6 FADD R41, R45, R41 ;  /* 0x000000292d29e221 */ /* 0x000fe20000000000 */
[----:B0-----:R-:W-:-:S05]  /*0f00*/  IADD3 R25, P6, PT, R6, R49, RZ ;  /* 0x0000003106197210 */ /* 0x001fca0007fde0ff */
[----:B------:R-:W-:Y:S01]  /*0f10*/  IMAD.X R47, R7, 0x1, R51, P6 ;  /* 0x00000001072f7824 */ /* 0x000fe200030e0633 */
[----:B------:R-:W-:-:S04]  /*0f20*/  ISETP.NE.AND P6, PT, R42, 0x3, PT ;  /* 0x000000032a00780c */ /* 0x000fc80003fc5270 */
[----:B------:R-:W-:Y:S02]  /*0f30*/  SEL R48, R49, R48, !P6 ;  /* 0x0000003031307207 */ /* 0x000fe40007000000 */
[----:B------:R-:W-:Y:S02]  /*0f40*/  SEL R50, R51, R50, !P6 ;  /* 0x0000003233327207 */ /* 0x000fe40007000000 */
[----:B------:R-:W-:Y:S02]  /*0f50*/  FSEL R44, R41, R44, !P6 ;  /* 0x0000002c292c7208 */ /* 0x000fe40007000000 */
        /* <DEDUP_REMOVED lines=8> */
[----:B------:R-:W-:Y:S01]  /*0fe0*/  SEL R50, R47, R50, !P6 ;  /* 0x000000322f327207 */ /* 0x000fe20007000000 */
[----:B------:R-:W0:Y:S01]  /*0ff0*/  LDS R25, [UR5+0x48] ;  /* 0x00004805ff197984 */ /* 0x000e220008000800 */
[----:B------:R-:W-:Y:S02]  /*1000*/  FSEL R44, R24, R44, !P6 ;  /* 0x0000002c182c7208 */ /* 0x000fe40007000000 */
[----:B------:R-:W-:-:S04]  /*1010*/  ISETP.NE.U32.AND P6, PT, R6, RZ, PT ;  /* 0x000000ff0600720c */ /* 0x000fc80003fc5070 */
[----:B------:R-:W-:Y:S02]  /*1020*/  ISETP.NE.AND.EX P6, PT, R7, RZ, PT, P6 ;  /* 0x000000ff0700720c */ /* 0x000fe40003fc5360 */
[----:B------:R-:W1:Y:S11]  /*1030*/  LDS.64 R6, [UR5+0x50] ;  /* 0x00005005ff067984 */ /* 0x000e760008000a00 */
[----:B0-----:R-:W-:Y:S01]  /*1040*/  @!P6 FADD R25, R24, R25 ;  /* 0x000000191819e221 */ /* 0x001fe20000000000 */
[----:B-1----:R-:W-:-:S05]  /*1050*/  IADD3 R47, P6, PT, R6, R41, RZ ;  /* 0x00000029062f7210 */ /* 0x002fca0007fde0ff */
        /* <DEDUP_REMOVED lines=14> */
[----:B------:R-:W-:Y:S02]  /*1140*/  FSEL R47, R41, R44, !P6 ;  /* 0x0000002c292f7208 */ /* 0x000fe40007000000 */
[----:B------:R-:W0:Y:S01]  /*1150*/  LDS R44, [UR5+0x68] ;  /* 0x00006805ff2c7984 */ /* 0x000e220008000800 */
[----:B------:R-:W-:Y:S02]  /*1160*/  SEL R48, R49, R48, !P6 ;  /* 0x0000003031307207 */ /* 0x000fe40007000000 */
[----:B------:R-:W-:Y:S02]  /*1170*/  ISETP.NE.U32.AND P6, PT, R6, RZ, PT ;  /* 0x000000ff0600720c */ /* 0x000fe40003fc5070 */
[----:B------:R-:W-:Y:S02]  /*1180*/  SHFL.UP PT, R6, R43, 0x1, RZ ;  /* 0x042000002b067989 */ /* 0x000fe400000e00ff */
[----:B------:R-:W-:-:S02]  /*1190*/  ISETP.NE.AND.EX P6, PT, R7, RZ, PT, P6 ;  /* 0x000000ff0700720c */ /* 0x000fc40003fc5360 */
[----:B------:R-:W-:Y:S11]  /*11a0*/  LDS R43, [UR5+0x78] ;  /* 0x00007805ff2b7984 */ /* 0x000ff60008000800 */
[----:B0-----:R-:W-:Y:S01]  /*11b0*/  @!P6 FADD R44, R41, R44 ;  /* 0x0000002c292ce221 */ /* 0x001fe20000000000 */
[----:B------:R-:W-:-:S02]  /*11c0*/  ISETP.NE.AND P6, PT, R42, 0x7, PT ;  /* 0x000000072a00780c */ /* 0x000fc40003fc5270 */
[----:B------:R-:W0:Y:S01]  /*11d0*/  SHFL.UP PT, R42, R4, 0x1, RZ ;  /* 0x04200000042a7989 */ /* 0x000e2200000e00ff */
[----:B------:R-:W-:Y:S02]  /*11e0*/  SEL R41, R5, RZ, P5 ;  /* 0x000000ff05297207 */ /* 0x000fe40002800000 */
[----:B------:R-:W-:Y:S02]  /*11f0*/  SEL R7, R25, R24, !P6 ;  /* 0x0000001819077207 */ /* 0x000fe40007000000 */
[----:B------:R-:W-:Y:S02]  /*1200*/  SEL R24, R45, R48, !P6 ;  /* 0x000000302d187207 */ /* 0x000fe40007000000 */
[----:B------:R-:W-:Y:S02]  /*1210*/  FSEL R47, R44, R47, !P6 ;  /* 0x0000002f2c2f7208 */ /* 0x000fe40007000000 */
[----:B------:R-:W-:-:S04]  /*1220*/  ISETP.NE.U32.AND P6, PT, R7, RZ, PT ;  /* 0x000000ff0700720c */ /* 0x000fc80003fc5070 */
[----:B------:R-:W-:-:S13]  /*1230*/  ISETP.NE.AND.EX P6, PT, R24, RZ, PT, P6 ;  /* 0x000000ff1800720c */ /* 0x000fda0003fc5360 */
[----:B------:R-:W-:Y:S01]  /*1240*/  @!P6 FADD R47, RZ, R47 ;  /* 0x0000002fff2fe221 */ /* 0x000fe20000000000 */
[----:B------:R-:W-:-:S04]  /*1250*/  ISETP.GE.U32.AND P6, PT, R0, 0x20, PT ;  /* 0x000000200000780c */ /* 0x000fc80003fc6070 */
[----:B------:R-:W-:Y:S02]  /*1260*/  SEL R7, R7, RZ, P6 ;  /* 0x000000ff07077207 */ /* 0x000fe40003000000 */
[----:B------:R-:W-:Y:S02]  /*1270*/  SEL R24, R24, RZ, P6 ;  /* 0x000000ff18187207 */ /* 0x000fe40003000000 */
[----:B------:R-:W-:Y:S02]  /*1280*/  FSEL R47, R47, RZ, P6 ;  /* 0x000000ff2f2f7208 */ /* 0x000fe40003000000 */
[C---:B0-----:R-:W-:Y:S02]  /*1290*/  ISETP.NE.U32.AND P6, PT, R42.reuse, RZ, PT ;  /* 0x000000ff2a00720c */ /* 0x041fe40003fc5070 */
[----:B------:R-:W-:Y:S02]  /*12a0*/  SEL R42, R42, RZ, P5 ;  /* 0x000000ff2a2a7207 */ /* 0x000fe40002800000 */
[----:B------:R-:W-:-:S02]  /*12b0*/  ISETP.NE.AND.EX P6, PT, R5, RZ, PT, P6 ;  /* 0x000000ff0500720c */ /* 0x000fc40003fc5360 */
[----:B------:R-:W0:Y:S11]  /*12c0*/  LDS.64 R4, [UR5+0x70] ;  /* 0x00007005ff047984 */ /* 0x000e360008000a00 */
[----:B------:R-:W-:Y:S01]  /*12d0*/  @!P6 FADD R6, R6, R47 ;  /* 0x0000002f0606e221 */ /* 0x000fe20000000000 */
[----:B------:R-:W-:-:S04]  /*12e0*/  IADD3 R42, P6, PT, R42, R7, RZ ;  /* 0x000000072a2a7210 */ /* 0x000fc80007fde0ff */
[----:B------:R-:W-:Y:S01]  /*12f0*/  FSEL R23, R47, R6, !P5 ;  /* 0x000000062f177208 */ /* 0x000fe20006800000 */
[----:B------:R-:W-:Y:S01]  /*1300*/  IMAD.X R41, R41, 0x1, R24, P6 ;  /* 0x0000000129297824 */ /* 0x000fe200030e0618 */
[----:B------:R-:W-:Y:S02]  /*1310*/  ISETP.NE.U32.AND P6, PT, R38, RZ, PT ;  /* 0x000000ff2600720c */ /* 0x000fe40003fc5070 */
[----:B------:R-:W-:Y:S02]  /*1320*/  ISETP.NE.AND P5, PT, R8, R10, PT ;  /* 0x0000000a0800720c */ /* 0x000fe40003fa5270 */
[----:B------:R-:W-:Y:S02]  /*1330*/  ISETP.NE.AND.EX P6, PT, RZ, UR4, PT, P6 ;  /* 0x00000004ff007c0c */ /* 0x000fe4000bfc5360 */
[----:B------:R-:W-:-:S05]  /*1340*/  SEL R47, RZ, 0x1, !P2 ;  /* 0x00000001ff2f7807 */ /* 0x000fca0005000000 */
[----:B------:R-:W-:-:S06]  /*1350*/  IMAD.IADD R47, R38, 0x1, R47 ;  /* 0x00000001262f7824 */ /* 0x000fcc00078e022f */
[----:B------:R-:W-:-:S04]  /*1360*/  @!P6 FADD R3, R3, R23 ;  /* 0x000000170303e221 */ /* 0x000fc80000000000 */
[----:B------:R-:W-:Y:S01]  /*1370*/  @!P2 FADD R9, R9, R3 ;  /* 0x000000030909a221 */ /* 0x000fe20000000000 */
[----:B0-----:R-:W-:-:S03]  /*1380*/  IADD3 R6, P2, PT, R4, R25, RZ ;  /* 0x0000001904067210 */ /* 0x001fc60007f5e0ff */
[----:B------:R-:W-:Y:S01]  /*1390*/  @!P5 FADD R11, R11, R9 ;  /* 0x000000090b0bd221 */ /* 0x000fe20000000000 */
[----:B------:R-:W-:Y:S01]  /*13a0*/  ISETP.NE.AND P5, PT, R46, RZ, PT ;  /* 0x000000ff2e00720c */ /* 0x000fe20003fa5270 */
[----:B------:R-:W-:Y:S01]  /*13b0*/  IMAD.X R7, R5, 0x1, R45, P2 ;  /* 0x0000000105077824 */ /* 0x000fe200010e062d */
[----:B------:R-:W-:-:S04]  /*13c0*/  ISETP.NE.U32.AND P2, PT, R4, RZ, PT ;  /* 0x000000ff0400720c */ /* 0x000fc80003f45070 */
[----:B------:R-:W-:-:S07]  /*13d0*/  ISETP.NE.AND.EX P2, PT, R5, RZ, PT, P2 ;  /* 0x000000ff0500720c */ /* 0x000fce0003f45320 */
[----:B------:R-:W-:Y:S01]  /*13e0*/  @!P5 FADD R13, R13, R11 ;  /* 0x0000000b0d0dd221 */ /* 0x000fe20000000000 */
[----:B------:R-:W-:-:S03]  /*13f0*/  ISETP.NE.AND P5, PT, R0, RZ, PT ;  /* 0x000000ff0000720c */ /* 0x000fc60003fa5270 */
[----:B------:R-:W-:Y:S02]  /*1400*/  @!P4 FADD R15, R15, R13 ;  /* 0x0000000d0f0fc221 */ /* 0x000fe40000000000 */
[----:B------:R-:W-:Y:S01]  /*1410*/  @!P2 FADD R43, R44, R43 ;  /* 0x0000002b2c2ba221 */ /* 0x000fe20000000000 */
[----:B------:R-:W-:Y:S01]  /*1420*/  ISETP.GE.U32.AND P2, PT, R6, 0x101, PT ;  /* 0x000001010600780c */ /* 0x000fe20003f46070 */
[----:B------:R-:W-:Y:S01]  /*1430*/  @!P3 FADD R17, R17, R15 ;  /* 0x0000000f1111b221 */ /* 0x000fe20000000000 */
[----:B------:R-:W-:Y:S02]  /*1440*/  IADD3 R44, P3, PT, R38, R42, RZ ;  /* 0x0000002a262c7210 */ /* 0x000fe40007f7e0ff */
[C---:B------:R-:W-:Y:S01]  /*1450*/  IADD3 R38, P4, PT, R42.reuse, R47, RZ ;  /* 0x0000002f2a267210 */ /* 0x040fe20007f9e0ff */
[----:B------:R-:W-:Y:S01]  /*1460*/  @!P0 FADD R19, R19, R17 ;  /* 0x0000001113138221 */ /* 0x000fe20000000000 */
[----:B------:R-:W-:Y:S01]  /*1470*/  ISETP.GE.AND.EX P2, PT, R7, RZ, PT, P2 ;  /* 0x000000ff0700720c */ /* 0x000fe20003f46320 */
[----:B------:R-:W0:Y:S01]  /*1480*/  @!P5 LDC.64 R24, c[0x0][0x3a8] ;  /* 0x0000ea00ff18db82 */ /* 0x000e220000000a00 */
[----:B------:R-:W-:Y:S01]  /*1490*/  @!P5 IMAD.MOV.U32 R4, RZ, RZ, R43 ;  /* 0x000000ffff04d224 */ /* 0x000fe200078e002b */
[----:B------:R-:W-:Y:S01]  /*14a0*/  IADD3 R40, P0, PT, R42, R40, RZ ;  /* 0x000000282a287210 */ /* 0x000fe20007f1e0ff */
[----:B------:R-:W-:-:S02]  /*14b0*/  @!P5 IMAD.MOV.U32 R5, RZ, RZ, 0x65 ;  /* 0x00000065ff05d424 */ /* 0x000fc400078e00ff */
[----:B------:R-:W-:Y:S01]  /*14c0*/  @!P1 FADD R21, R21, R19 ;  /* 0x0000001315159221 */ /* 0x000fe20000000000 */
[----:B------:R-:W-:Y:S01]  /*14d0*/  IMAD.X R43, R41, 0x1, R34, P4 ;  /* 0x00000001292b7824 */ /* 0x000fe200020e0622 */
[C---:B------:R-:W-:Y:S01]  /*14e0*/  IADD3 R35, P4, PT, R42.reuse, R35, RZ ;  /* 0x000000232a237210 */ /* 0x040fe20007f9e0ff */
[----:B0-----:R0:W-:Y:S01]  /*14f0*/  @!P5 ST.E.128.STRONG.GPU desc[UR8][R24.64+0x200], R4 ;  /* 0x000200041800d985 */ /* 0x0011e2000c10fd08 */
[----:B------:R-:W-:-:S05]  /*1500*/  IADD3 R39, P5, PT, R42, R39, RZ ;  /* 0x000000272a277210 */ /* 0x000fca0007fbe0ff */
[----:B------:R-:W-:Y:S01]  /*1510*/  IMAD.X R36, R41, 0x1, R36, P5 ;  /* 0x0000000129247824 */ /* 0x000fe200028e0624 */
[----:B------:R-:W-:-:S05]  /*1520*/  IADD3 R37, P5, PT, R42, R37, RZ ;  /* 0x000000252a257210 */ /* 0x000fca0007fbe0ff */
[C---:B------:R-:W-:Y:S02]  /*1530*/  IMAD.X R26, R41.reuse, 0x1, R26, P5 ;  /* 0x00000001291a7824 */ /* 0x040fe400028e061a */
[C---:B0-----:R-:W-:Y:S01]  /*1540*/  IMAD.X R5, R41.reuse, 0x1, R32, P0 ;  /* 0x0000000129057824 */ /* 0x041fe200000e0620 */
[C---:B------:R-:W-:Y:S01]  /*1550*/  IADD3 R33, P0, PT, R42.reuse, R33, RZ ;  /* 0x000000212a217210 */ /* 0x040fe20007f1e0ff */
[C---:B------:R-:W-:Y:S01]  /*1560*/  IMAD.X R4, R41.reuse, 0x1, R31, P4 ;  /* 0x0000000129047824 */ /* 0x040fe200020e061f */
[----:B------:R-:W-:Y:S02]  /*1570*/  IADD3 R29, P4, PT, R42, R29, RZ ;  /* 0x0000001d2a1d7210 */ /* 0x000fe40007f9e0ff */
[C---:B------:R-:W-:Y:S01]  /*1580*/  IADD3.X R31, PT, PT, R41.reuse, UR4, RZ, P3, !PT ;  /* 0x00000004291f7c10 */ /* 0x040fe20009ffe4ff */
[C---:B------:R-:W-:Y:S02]  /*1590*/  IMAD.X R28, R41.reuse, 0x1, R28, P0 ;  /* 0x00000001291c7824 */ /* 0x040fe400000e061c */
[----:B------:R-:W-:Y:S01]  /*15a0*/  IMAD.X R30, R41, 0x1, R30, P4 ;  /* 0x00000001291e7824 */ /* 0x000fe200020e061e */
[----:B------:R-:W-:Y:S07]  /*15b0*/  @!P2 BRA `(.L_x_1031) ;  /* 0x0000000400b4a947 */ /* 0x000fee0003800000 */
[----:B------:R-:W-:Y:S01]  /*15c0*/  BAR.SYNC.DEFER_BLOCKING 0x0 ;  /* 0x0000000000007b1d */ /* 0x000fe20000010000 */
[----:B------:R-:W-:Y:S02]  /*15d0*/  ISETP.NE.AND P2, PT, R2, R8, PT ;  /* 0x000000080200720c */ /* 0x000fe40003f45270 */
[----:B------:R-:W-:Y:S02]  /*15e0*/  @P6 LEA R42, R42, UR5, 0x3 ;  /* 0x000000052a2a6c11 */ /* 0x000fe4000f8e18ff */
[----:B------:R-:W-:Y:S02]  /*15f0*/  ISETP.NE.AND P0, PT, R8, R10, PT ;  /* 0x0000000a0800720c */ /* 0x000fe40003f05270 */
[----:B------:R-:W-:Y:S02]  /*1600*/  ISETP.NE.AND P1, PT, R10, R12, PT ;  /* 0x0000000c0a00720c */ /* 0x000fe40003f25270 */
[----:B------:R-:W-:Y:S02]  /*1610*/  ISETP.NE.AND P5, PT, R14, R16, PT ;  /* 0x000000100e00720c */ /* 0x000fe40003fa5270 */
[----:B------:R-:W-:-:S02]  /*1620*/  ISETP.NE.AND P4, PT, R16, R18, PT ;  /* 0x000000121000720c */ /* 0x000fc40003f85270 */
[----:B------:R-:W-:Y:S02]  /*1630*/  ISETP.NE.AND P3, PT, R18, R20, PT ;  /* 0x000000141200720c */ /* 0x000fe40003f65270 */
[----:B------:R-:W-:-:S03]  /*1640*/  @P2 LEA R44, R44, UR5, 0x3 ;  /* 0x000000052c2c2c11 */ /* 0x000fc6000f8e18ff */
[----:B------:R-:W-:Y:S02]  /*1650*/  @P0 LEA R38, R38, UR5, 0x3 ;  /* 0x0000000526260c11 */ /* 0x000fe4000f8e18ff */
[----:B------:R-:W-:Y:S02]  /*1660*/  @P1 LEA R39, R39, UR5, 0x3 ;  /* 0x0000000527271c11 */ /* 0x000fe4000f8e18ff */
[----:B------:R-:W-:Y:S01]  /*1670*/  @P5 LEA R35, R35, UR5, 0x3 ;  /* 0x0000000523235c11 */ /* 0x000fe2000f8e18ff */
[----:B------:R0:W-:Y:S01]  /*1680*/  @P6 STS.64 [R42], R22 ;  /* 0x000000162a006388 */ /* 0x0001e20000000a00 */
[----:B------:R-:W-:Y:S02]  /*1690*/  ISETP.NE.AND P6, PT, R12, R14, PT ;  /* 0x0000000e0c00720c */ /* 0x000fe40003fc5270 */
[----:B------:R-:W-:Y:S01]  /*16a0*/  @P4 LEA R37, R37, UR5, 0x3 ;  /* 0x0000000525254c11 */ /* 0x000fe2000f8e18ff */
[----:B------:R0:W-:Y:S01]  /*16b0*/  @P2 STS.64 [R44], R2 ;  /* 0x000000022c002388 */ /* 0x0001e20000000a00 */
[----:B------:R-:W-:-:S02]  /*16c0*/  ISETP.NE.AND P2, PT, R20, R27, PT ;  /* 0x0000001b1400720c */ /* 0x000fc40003f45270 */
[----:B------:R-:W-:Y:S01]  /*16d0*/  @P3 LEA R33, R33, UR5, 0x3 ;  /* 0x0000000521213c11 */ /* 0x000fe2000f8e18ff */
[----:B------:R0:W-:Y:S01]  /*16e0*/  @P0 STS.64 [R38], R8 ;  /* 0x0000000826000388 */ /* 0x0001e20000000a00 */
[----:B------:R-:W-:-:S03]  /*16f0*/  ISETP.GT.U32.AND P0, PT, R6, R0, PT ;  /* 0x000000000600720c */ /* 0x000fc60003f04070 */
[----:B------:R0:W-:Y:S01]  /*1700*/  @P1 STS.64 [R39], R10 ;  /* 0x0000000a27001388 */ /* 0x0001e20000000a00 */
[----:B------:R-:W-:Y:S02]  /*1710*/  ISETP.GT.U32.AND.EX P0, PT, R7, RZ, PT, P0 ;  /* 0x000000ff0700720c */ /* 0x000fe40003f04100 */
[----:B------:R-:W-:-:S03]  /*1720*/  @P6 LEA R40, R40, UR5, 0x3 ;  /* 0x0000000528286c11 */ /* 0x000fc6000f8e18ff */
[----:B------:R-:W-:Y:S02]  /*1730*/  @P2 LEA R29, R29, UR5, 0x3 ;  /* 0x000000051d1d2c11 */ /* 0x000fe4000f8e18ff */
[----:B------:R0:W-:Y:S04]  /*1740*/  @P6 STS.64 [R40], R12 ;  /* 0x0000000c28006388 */ /* 0x0001e80000000a00 */
[----:B------:R0:W-:Y:S04]  /*1750*/  @P5 STS.64 [R35], R14 ;  /* 0x0000000e23005388 */ /* 0x0001e80000000a00 */
[----:B------:R0:W-:Y:S04]  /*1760*/  @P4 STS.64 [R37], R16 ;  /* 0x0000001025004388 */ /* 0x0001e80000000a00 */
[----:B------:R0:W-:Y:S04]  /*1770*/  @P3 STS.64 [R33], R18 ;  /* 0x0000001221003388 */ /* 0x0001e80000000a00 */
[----:B------:R0:W-:Y:S01]  /*1780*/  @P2 STS.64 [R29], R20 ;  /* 0x000000141d002388 */ /* 0x0001e20000000a00 */
[----:B------:R-:W-:Y:S06]  /*1790*/  BAR.SYNC.DEFER_BLOCKING 0x0 ;  /* 0x0000000000007b1d */ /* 0x000fec0000010000 */
[----:B------:R-:W-:Y:S05]  /*17a0*/  @!P0 EXIT ;  /* 0x000000000000894d */ /* 0x000fea0003800000 */
[----:B0-----:R-:W-:Y:S01]  /*17b0*/  IMAD.MOV.U32 R21, RZ, RZ, R0 ;  /* 0x000000ffff157224 */ /* 0x001fe200078e0000 */
[----:B------:R-:W0:Y:S01]  /*17c0*/  LDCU.128 UR16, c[0x0][0x390] ;  /* 0x00007200ff1077ac */ /* 0x000e220008000c00 */
[----:B------:R-:W-:Y:S01]  /*17d0*/  IMAD.MOV.U32 R20, RZ, RZ, RZ ;  /* 0x000000ffff147224 */ /* 0x000fe200078e00ff */
[----:B------:R-:W-:Y:S02]  /*17e0*/  BSSY.RECONVERGENT B0, `(.L_x_1032) ;  /* 0x000002a000007945 */ /* 0x000fe40003800200 */
[----:B------:R-:W-:Y:S02]  /*17f0*/  LOP3.LUT R3, RZ, R21, RZ, 0x33, !PT ;  /* 0x00000015ff037212 */ /* 0x000fe400078e33ff */
[----:B------:R-:W-:Y:S02]  /*1800*/  LOP3.LUT R2, RZ, R20, RZ, 0x33, !PT ;  /* 0x00000014ff027212 */ /* 0x000fe400078e33ff */
[----:B------:R-:W-:-:S04]  /*1810*/  IADD3 R3, P0, PT, R3, R6, RZ ;  /* 0x0000000603037210 */ /* 0x000fc80007f1e0ff */
[C---:B------:R-:W-:Y:S01]  /*1820*/  LOP3.LUT R4, R3.reuse, 0x300, RZ, 0xc0, !PT ;  /* 0x0000030003047812 */ /* 0x040fe200078ec0ff */
[----:B------:R-:W-:Y:S01]  /*1830*/  IMAD.X R2, R2, 0x1, R7, P0 ;  /* 0x0000000102027824 */ /* 0x000fe200000e0607 */
[----:B------:R-:W-:Y:S02]  /*1840*/  ISETP.GE.U32.AND P0, PT, R3, 0x300, PT ;  /* 0x000003000300780c */ /* 0x000fe40003f06070 */
[----:B------:R-:W-:Y:S02]  /*1850*/  ISETP.NE.U32.AND P1, PT, R4, 0x300, PT ;  /* 0x000003000400780c */ /* 0x000fe40003f25070 */
[----:B------:R-:W-:Y:S02]  /*1860*/  ISETP.GE.U32.AND.EX P0, PT, R2, RZ, PT, P0 ;  /* 0x000000ff0200720c */ /* 0x000fe40003f06100 */
[----:B------:R-:W-:-:S13]  /*1870*/  ISETP.NE.AND.EX P1, PT, RZ, RZ, PT, P1 ;  /* 0x000000ffff00720c */ /* 0x000fda0003f25310 */
[----:B0-----:R-:W-:Y:S05]  /*1880*/  @!P1 BRA `(.L_x_1033) ;  /* 0x00000000007c9947 */ /* 0x001fea0003800000 */
[----:B------:R-:W0:Y:S01]  /*1890*/  LDCU.128 UR12, c[0x0][0x390] ;  /* 0x00007200ff0c77ac */ /* 0x000e220008000c00 */
[----:B------:R-:W-:Y:S01]  /*18a0*/  SHF.R.U64 R14, R3, 0x8, R2 ;  /* 0x00000008030e7819 */ /* 0x000fe20000001202 */
[C---:B------:R-:W-:Y:S01]  /*18b0*/  IMAD.SHL.U32 R10, R21.reuse, 0x4, RZ ;  /* 0x00000004150a7824 */ /* 0x040fe200078e00ff */
[----:B------:R-:W-:Y:S01]  /*18c0*/  SHF.L.U64.HI R11, R21, 0x2, R20 ;  /* 0x00000002150b7819 */ /* 0x000fe20000010214 */
[----:B------:R-:W-:Y:S01]  /*18d0*/  IMAD.MOV.U32 R15, RZ, RZ, RZ ;  /* 0x000000ffff0f7224 */ /* 0x000fe200078e00ff */
[----:B------:R-:W-:Y:S01]  /*18e0*/  LEA R0, R0, UR5, 0x3 ;  /* 0x0000000500007c11 */ /* 0x000fe2000f8e18ff */
[----:B------:R-:W-:-:S05]  /*18f0*/  VIADD R14, R14, 0x1 ;  /* 0x000000010e0e7836 */ /* 0x000fca0000000000 */
[----:B------:R-:W-:-:S04]  /*1900*/  LOP3.LUT R14, R14, 0x3, RZ, 0xc0, !PT ;  /* 0x000000030e0e7812 */ /* 0x000fc800078ec0ff */
[----:B------:R-:W-:Y:S02]  /*1910*/  LEA R21, P3, R14, R21, 0x8 ;  /* 0x000000150e157211 */ /* 0x000fe400078640ff */
[C---:B0-----:R-:W-:Y:S02]  /*1920*/  IADD3 R12, P1, PT, R10.reuse, UR14, RZ ;  /* 0x0000000e0a0c7c10 */ /* 0x041fe4000ff3e0ff */
[----:B------:R-:W-:Y:S02]  /*1930*/  IADD3 R10, P2, PT, R10, UR12, RZ ;  /* 0x0000000c0a0a7c10 */ /* 0x000fe4000ff5e0ff */
[C---:B------:R-:W-:Y:S02]  /*1940*/  IADD3.X R13, PT, PT, R11.reuse, UR15, RZ, P1, !PT ;  /* 0x0000000f0b0d7c10 */ /* 0x040fe40008ffe4ff */
[----:B------:R-:W-:Y:S02]  /*1950*/  IADD3.X R11, PT, PT, R11, UR13, RZ, P2, !PT ;  /* 0x0000000d0b0b7c10 */ /* 0x000fe400097fe4ff */
[----:B------:R-:W-:-:S07]  /*1960*/  LEA.HI.X R20, R14, R20, R15, 0x8, P3 ;  /* 0x000000140e147211 */ /* 0x000fce00018f440f */
.L_x_1034:
[----:B0-----:R0:W1:Y:S01]  /*1970*/  LDS.64 R8, [R0] ;  /* 0x0000000000087984 */ /* 0x0010620000000a00 */
[----:B------:R-:W-:Y:S01]  /*1980*/  IMAD.MOV.U32 R2, RZ, RZ, R10 ;  /* 0x000000ffff027224 */ /* 0x000fe200078e000a */
[----:B------:R-:W-:Y:S01]  /*1990*/  IADD3 R14, P1, PT, R14, -0x1, RZ ;  /* 0xffffffff0e0e7810 */ /* 0x000fe20007f3e0ff */
[----:B------:R-:W-:Y:S01]  /*19a0*/  IMAD.MOV.U32 R3, RZ, RZ, R11 ;  /* 0x000000ffff037224 */ /* 0x000fe200078e000b */
[----:B------:R-:W-:Y:S01]  /*19b0*/  IADD3 R10, P3, PT, R10, 0x400, RZ ;  /* 0x000004000a0a7810 */ /* 0x000fe20007f7e0ff */
[----:B------:R-:W-:Y:S01]  /*19c0*/  IMAD.MOV.U32 R4, RZ, RZ, R12 ;  /* 0x000000ffff047224 */ /* 0x000fe200078e000c */
[----:B------:R-:W-:Y:S01]  /*19d0*/  IADD3.X R15, PT, PT, R15, -0x1, RZ, P1, !PT ;  /* 0xffffffff0f0f7810 */ /* 0x000fe20000ffe4ff */
[----:B------:R-:W-:Y:S01]  /*19e0*/  IMAD.MOV.U32 R5, RZ, RZ, R13 ;  /* 0x000000ffff057224 */ /* 0x000fe200078e000d */
[----:B------:R-:W-:Y:S01]  /*19f0*/  ISETP.NE.U32.AND P1, PT, R14, RZ, PT ;  /* 0x000000ff0e00720c */ /* 0x000fe20003f25070 */
[----:B0-----:R-:W-:Y:S01]  /*1a00*/  VIADD R0, R0, 0x800 ;  /* 0x0000080000007836 */ /* 0x001fe20000000000 */
[----:B------:R-:W-:Y:S01]  /*1a10*/  IADD3 R12, P2, PT, R12, 0x400, RZ ;  /* 0x000004000c0c7810 */ /* 0x000fe20007f5e0ff */
[----:B------:R-:W-:Y:S01]  /*1a20*/  IMAD.X R11, RZ, RZ, R11, P3 ;  /* 0x000000ffff0b7224 */ /* 0x000fe200018e060b */
[----:B------:R-:W-:-:S03]  /*1a30*/  ISETP.NE.AND.EX P1, PT, R15, RZ, PT, P1 ;  /* 0x000000ff0f00720c */ /* 0x000fc60003f25310 */
[----:B------:R-:W-:Y:S01]  /*1a40*/  IMAD.X R13, RZ, RZ, R13, P2 ;  /* 0x000000ffff0d7224 */ /* 0x000fe200010e060d */
[----:B-1----:R0:W-:Y:S04]  /*1a50*/  STG.E desc[UR8][R2.64], R8 ;  /* 0x0000000802007986 */ /* 0x0021e8000c101908 */
[----:B------:R0:W-:Y:S05]  /*1a60*/  STG.E desc[UR8][R4.64], R9 ;  /* 0x0000000904007986 */ /* 0x0001ea000c101908 */
[----:B------:R-:W-:Y:S05]  /*1a70*/  @P1 BRA `(.L_x_1034) ;  /* 0xfffffffc00bc1947 */ /* 0x000fea000383ffff */
.L_x_1033:
[----:B------:R-:W-:Y:S05]  /*1a80*/  BSYNC.RECONVERGENT B0 ;  /* 0x0000000000007941 */ /* 0x000fea0003800200 */
.L_x_1032:
[----:B------:R-:W-:Y:S05]  /*1a90*/  @!P0 EXIT ;  /* 0x000000000000894d */ /* 0x000fea0003800000 */
.L_x_1035:
[C---:B------:R-:W-:Y:S01]  /*1aa0*/  LEA R0, R21.reuse, UR5, 0x3 ;  /* 0x0000000515007c11 */ /* 0x040fe2000f8e18ff */
[C---:B----4-:R-:W-:Y:S01]  /*1ab0*/  IMAD.SHL.U32 R10, R21.reuse, 0x4, RZ ;  /* 0x00000004150a7824 */ /* 0x050fe200078e00ff */
[C---:B0-----:R-:W-:Y:S01]  /*1ac0*/  SHF.L.U64.HI R3, R21.reuse, 0x2, R20 ;  /* 0x0000000215037819 */ /* 0x041fe20000010214 */
[----:B------:R-:W-:Y:S02]  /*1ad0*/  VIADD R21, R21, 0x400 ;  /* 0x0000040015157836 */ /* 0x000fe40000000000 */
[----:B------:R-:W0:Y:S01]  /*1ae0*/  LDS.64 R12, [R0] ;  /* 0x00000000000c7984 */ /* 0x000e220000000a00 */
[C---:B------:R-:W-:Y:S01]  /*1af0*/  IADD3 R8, P0, PT, R10.reuse, UR16, RZ ;  /* 0x000000100a087c10 */ /* 0x040fe2000ff1e0ff */
[----:B------:R-:W-:Y:S01]  /*1b00*/  IMAD.MOV.U32 R20, RZ, RZ, RZ ;  /* 0x000000ffff147224 */ /* 0x000fe200078e00ff */
[C---:B------:R-:W-:Y:S01]  /*1b10*/  LOP3.LUT R4, R10.reuse, 0xfffffffc, RZ, 0xc0, !PT ;  /* 0xfffffffc0a047812 */ /* 0x040fe200078ec0ff */
[----:B------:R-:W1:Y:S01]  /*1b20*/  LDS.64 R14, [R0+0x800] ;  /* 0x00080000000e7984 */ /* 0x000e620000000a00 */
[----:B------:R-:W-:-:S02]  /*1b30*/  IADD3 R10, P1, PT, R10, UR18, RZ ;  /* 0x000000120a0a7c10 */ /* 0x000fc4000ff3e0ff */
[C---:B------:R-:W-:Y:S01]  /*1b40*/  IADD3.X R9, PT, PT, R3.reuse, UR17, RZ, P0, !PT ;  /* 0x0000001103097c10 */ /* 0x040fe200087fe4ff */
[----:B------:R-:W2:Y:S01]  /*1b50*/  LDS.64 R16, [R0+0x1000] ;  /* 0x0010000000107984 */ /* 0x000ea20000000a00 */
[C---:B------:R-:W-:Y:S02]  /*1b60*/  LOP3.LUT R5, R3.reuse, 0x3, RZ, 0xc0, !PT ;  /* 0x0000000303057812 */ /* 0x040fe400078ec0ff */
[C---:B------:R-:W-:Y:S01]  /*1b70*/  IADD3 R2, P0, PT, R4.reuse, UR16, RZ ;  /* 0x0000001004027c10 */ /* 0x040fe2000ff1e0ff */
[----:B------:R-:W3:Y:S01]  /*1b80*/  LDS.64 R18, [R0+0x1800] ;  /* 0x0018000000127984 */ /* 0x000ee20000000a00 */
[----:B------:R-:W-:Y:S02]  /*1b90*/  IADD3.X R11, PT, PT, R3, UR19, RZ, P1, !PT ;  /* 0x00000013030b7c10 */ /* 0x000fe40008ffe4ff */
[----:B------:R-:W-:Y:S02]  /*1ba0*/  IADD3 R4, P1, PT, R4, UR18, RZ ;  /* 0x0000001204047c10 */ /* 0x000fe4000ff3e0ff */
[----:B------:R-:W-:-:S02]  /*1bb0*/  IADD3.X R3, PT, PT, R5, UR17, RZ, P0, !PT ;  /* 0x0000001105037c10 */ /* 0x000fc400087fe4ff */
[----:B------:R-:W-:Y:S02]  /*1bc0*/  IADD3.X R5, PT, PT, R5, UR19, RZ, P1, !PT ;  /* 0x0000001305057c10 */ /* 0x000fe40008ffe4ff */
[----:B------:R-:W-:-:S04]  /*1bd0*/  ISETP.GT.U32.AND P0, PT, R6, R21, PT ;  /* 0x000000150600720c */ /* 0x000fc80003f04070 */
[----:B------:R-:W-:Y:S01]  /*1be0*/  ISETP.GT.U32.AND.EX P0, PT, R7, RZ, PT, P0 ;  /* 0x000000ff0700720c */ /* 0x000fe20003f04100 */
[----:B0-----:R4:W-:Y:S04]  /*1bf0*/  STG.E desc[UR8][R8.64], R12 ;  /* 0x0000000c08007986 */ /* 0x0019e8000c101908 */
[----:B------:R4:W-:Y:S04]  /*1c00*/  STG.E desc[UR8][R10.64], R13 ;  /* 0x0000000d0a007986 */ /* 0x0009e8000c101908 */
[----:B-1----:R4:W-:Y:S04]  /*1c10*/  STG.E desc[UR8][R2.64+0x400], R14 ;  /* 0x0004000e02007986 */ /* 0x0029e8000c101908 */
[----:B------:R4:W-:Y:S04]  /*1c20*/  STG.E desc[UR8][R4.64+0x400], R15 ;  /* 0x0004000f04007986 */ /* 0x0009e8000c101908 */
[----:B--2---:R4:W-:Y:S04]  /*1c30*/  STG.E desc[UR8][R2.64+0x800], R16 ;  /* 0x0008001002007986 */ /* 0x0049e8000c101908 */
[----:B------:R4:W-:Y:S04]  /*1c40*/  STG.E desc[UR8][R4.64+0x800], R17 ;  /* 0x0008001104007986 */ /* 0x0009e8000c101908 */
[----:B---3--:R4:W-:Y:S04]  /*1c50*/  STG.E desc[UR8][R2.64+0xc00], R18 ;  /* 0x000c001202007986 */ /* 0x0089e8000c101908 */
[----:B------:R4:W-:Y:S01]  /*1c60*/  STG.E desc[UR8][R4.64+0xc00], R19 ;  /* 0x000c001304007986 */ /* 0x0009e2000c101908 */
[----:B------:R-:W-:Y:S05]  /*1c70*/  @P0 BRA `(.L_x_1035) ;  /* 0xfffffffc00880947 */ /* 0x000fea000383ffff */
[----:B------:R-:W-:Y:S05]  /*1c80*/  EXIT ;  /* 0x000000000000794d */ /* 0x000fea0003800000 */
.L_x_1031:
[----:B------:R-:W-:Y:S01]  /*1c90*/  BSSY.RECONVERGENT B0, `(.L_x_1036) ;  /* 0x000000e000007945 */ /* 0x000fe20003800200 */
[----:B------:R-:W-:Y:S02]  /*1ca0*/  ISETP.NE.AND P1, PT, R20, R27, PT ;  /* 0x0000001b1400720c */ /* 0x000fe40003f25270 */
[----:B------:R-:W-:Y:S02]  /*1cb0*/  ISETP.NE.AND P4, PT, R2, R8, PT ;  /* 0x000000080200720c */ /* 0x000fe40003f85270 */
[----:B------:R-:W-:Y:S01]  /*1cc0*/  ISETP.NE.AND P0, PT, R8, R10, PT ;  /* 0x0000000a0800720c */ /* 0x000fe20003f05270 */
[----:B------:R-:W-:-:S12]  /*1cd0*/  @!P6 BRA `(.L_x_1037) ;  /* 0x000000000024e947 */ /* 0x000fd80003800000 */
[----:B------:R-:W0:Y:S01]  /*1ce0*/  LDCU.128 UR4, c[0x0][0x390] ;  /* 0x00007200ff0477ac */ /* 0x000e220008000c00 */
[C---:B------:R-:W-:Y:S01]  /*1cf0*/  IMAD.SHL.U32 R24, R42.reuse, 0x4, RZ ;  /* 0x000000042a187824 */ /* 0x040fe200078e00ff */
[----:B------:R-:W-:-:S04]  /*1d00*/  SHF.L.U64.HI R41, R42, 0x2, R41 ;  /* 0x000000022a297819 */ /* 0x000fc80000010229 */
[C---:B0-----:R-:W-:Y:S02]  /*1d10*/  IADD3 R6, P2, PT, R24.reuse, UR4, RZ ;  /* 0x0000000418067c10 */ /* 0x041fe4000ff5e0ff */
[----:B------:R-:W-:Y:S02]  /*1d20*/  IADD3 R24, P3, PT, R24, UR6, RZ ;  /* 0x0000000618187c10 */ /* 0x000fe4000ff7e0ff */
[C---:B------:R-:W-:Y:S02]  /*1d30*/  IADD3.X R7, PT, PT, R41.reuse, UR5, RZ, P2, !PT ;  /* 0x0000000529077c10 */ /* 0x040fe400097fe4ff */
[----:B------:R-:W-:-:S03]  /*1d40*/  IADD3.X R25, PT, PT, R41, UR7, RZ, P3, !PT ;  /* 0x0000000729197c10 */ /* 0x000fc60009ffe4ff */
[----:B------:R0:W-:Y:S04]  /*1d50*/  STG.E desc[UR8][R6.64], R22 ;  /* 0x0000001606007986 */ /* 0x0001e8000c101908 */
[----:B------:R0:W-:Y:S02]  /*1d60*/  STG.E desc[UR8][R24.64], R23 ;  /* 0x0000001718007986 */ /* 0x0001e4000c101908 */
.L_x_1037:
[----:B------:R-:W-:Y:S05]  /*1d70*/  BSYNC.RECONVERGENT B0 ;  /* 0x0000000000007941 */ /* 0x000fea0003800200 */
.L_x_1036:
[----:B------:R-:W-:Y:S04]  /*1d80*/  BSSY.RECONVERGENT B0, `(.L_x_1038) ;  /* 0x000000b000007945 */ /* 0x000fe80003800200 */
[----:B------:R-:W-:Y:S05]  /*1d90*/  @!P4 BRA `(.L_x_1039) ;  /* 0x000000000024c947 */ /* 0x000fea0003800000 */
[----:B------:R-:W1:Y:S01]  /*1da0*/  LDCU.128 UR4, c[0x0][0x390] ;  /* 0x00007200ff0477ac */ /* 0x000e620008000c00 */
[C---:B0-----:R-:W-:Y:S01]  /*1db0*/  IMAD.SHL.U32 R22, R44.reuse, 0x4, RZ ;  /* 0x000000042c167824 */ /* 0x041fe200078e00ff */
[----:B------:R-:W-:-:S04]  /*1dc0*/  SHF.L.U64.HI R44, R44, 0x2, R31 ;  /* 0x000000022c2c7819 */ /* 0x000fc8000001021f */
[C---:B-1----:R-:W-:Y:S02]  /*1dd0*/  IADD3 R6, P2, PT, R22.reuse, UR4, RZ ;  /* 0x0000000416067c10 */ /* 0x042fe4000ff5e0ff */
[----:B------:R-:W-:Y:S02]  /*1de0*/  IADD3 R22, P3, PT, R22, UR6, RZ ;  /* 0x0000000616167c10 */ /* 0x000fe4000ff7e0ff */
[C---:B------:R-:W-:Y:S02]  /*1df0*/  IADD3.X R7, PT, PT, R44.reuse, UR5, RZ, P2, !PT ;  /* 0x000000052c077c10 */ /* 0x040fe400097fe4ff */
[----:B------:R-:W-:-:S03]  /*1e00*/  IADD3.X R23, PT, PT, R44, UR7, RZ, P3, !PT ;  /* 0x000000072c177c10 */ /* 0x000fc60009ffe4ff */
[----:B------:R1:W-:Y:S04]  /*1e10*/  STG.E desc[UR8][R6.64], R2 ;  /* 0x0000000206007986 */ /* 0x0003e8000c101908 */
[----:B------:R1:W-:Y:S02]  /*1e20*/  STG.E desc[UR8][R22.64], R3 ;  /* 0x0000000316007986 */ /* 0x0003e4000c101908 */
.L_x_1039:
[----:B------:R-:W-:Y:S05]  /*1e30*/  BSYNC.RECONVERGENT B0 ;  /* 0x0000000000007941 */ /* 0x000fea0003800200 */
.L_x_1038:
[----:B------:R-:W-:Y:S01]  /*1e40*/  BSSY.RECONVERGENT B0, `(.L_x_1040) ;  /* 0x0000010000007945 */ /* 0x000fe20003800200 */
[----:B------:R-:W-:Y:S02]  /*1e50*/  ISETP.NE.AND P2, PT, R10, R12, PT ;  /* 0x0000000c0a00720c */ /* 0x000fe40003f45270 */
[----:B------:R-:W-:Y:S02]  /*1e60*/  ISETP.NE.AND P3, PT, R12, R14, PT ;  /* 0x0000000e0c00720c */ /* 0x000fe40003f65270 */
[----:B------:R-:W-:Y:S02]  /*1e70*/  ISETP.NE.AND P4, PT, R14, R16, PT ;  /* 0x000000100e00720c */ /* 0x000fe40003f85270 */
[----:B------:R-:W-:Y:S02]  /*1e80*/  ISETP.NE.AND P5, PT, R16, R18, PT ;  /* 0x000000121000720c */ /* 0x000fe40003fa5270 */
[----:B------:R-:W-:Y:S01]  /*1e90*/  ISETP.NE.AND P6, PT, R18, R20, PT ;  /* 0x000000141200720c */ /* 0x000fe20003fc5270 */
[----:B------:R-:W-:-:S12]  /*1ea0*/  @!P0 BRA `(.L_x_1041) ;  /* 0x0000000000248947 */ /* 0x000fd80003800000 */
[----:B------:R-:W2:Y:S01]  /*1eb0*/  LDCU.128 UR4, c[0x0][0x390] ;  /* 0x00007200ff0477ac */ /* 0x000ea20008000c00 */
[C---:B01----:R-:W-:Y:S01]  /*1ec0*/  IMAD.SHL.U32 R6, R38.reuse, 0x4, RZ ;  /* 0x0000000426067824 */ /* 0x043fe200078e00ff */
[----:B------:R-:W-:-:S04]  /*1ed0*/  SHF.L.U64.HI R43, R38, 0x2, R43 ;  /* 0x00000002262b7819 */ /* 0x000fc8000001022b */
[----:B--2---:R-:W-:-:S04]  /*1ee0*/  IADD3 R2, P0, PT, R6, UR4, RZ ;  /* 0x0000000406027c10 */ /* 0x004fc8000ff1e0ff */
[----:B------:R-:W-:Y:S02]  /*1ef0*/  IADD3.X R3, PT, PT, R43, UR5, RZ, P0, !PT ;  /* 0x000000052b037c10 */ /* 0x000fe400087fe4ff */
[----:B------:R-:W-:-:S03]  /*1f00*/  IADD3 R6, P0, PT, R6, UR6, RZ ;  /* 0x0000000606067c10 */ /* 0x000fc6000ff1e0ff */
[----:B------:R2:W-:Y:S01]  /*1f10*/  STG.E desc[UR8][R2.64], R8 ;  /* 0x0000000802007986 */ /* 0x0005e2000c101908 */
[----:B------:R-:W-:-:S05]  /*1f20*/  IADD3.X R7, PT, PT, R43, UR7, RZ, P0, !PT ;  /* 0x000000072b077c10 */ /* 0x000fca00087fe4ff */
[----:B------:R2:W-:Y:S04]  /*1f30*/  STG.E desc[UR8][R6.64], R9 ;  /* 0x0000000906007986 */ /* 0x0005e8000c101908 */
.L_x_1041:
[----:B------:R-:W-:Y:S05]  /*1f40*/  BSYNC.RECONVERGENT B0 ;  /* 0x0000000000007941 */ /* 0x000fea0003800200 */
.L_x_1040:
[----:B------:R-:W-:Y:S04]  /*1f50*/  BSSY.RECONVERGENT B0, `(.L_x_1042) ;  /* 0x000000b000007945 */ /* 0x000fe80003800200 */
[----:B------:R-:W-:Y:S05]  /*1f60*/  @!P2 BRA `(.L_x_1043) ;  /* 0x000000000024a947 */ /* 0x000fea0003800000 */
[----:B------:R-:W3:Y:S01]  /*1f70*/  LDCU.128 UR4, c[0x0][0x390] ;  /* 0x00007200ff0477ac */ /* 0x000ee20008000c00 */
[C---:B012---:R-:W-:Y:S01]  /*1f80*/  IMAD.SHL.U32 R6, R39.reuse, 0x4, RZ ;  /* 0x0000000427067824 */ /* 0x047fe200078e00ff */
[----:B------:R-:W-:-:S04]  /*1f90*/  SHF.L.U64.HI R36, R39, 0x2, R36 ;  /* 0x0000000227247819 */ /* 0x000fc80000010224 */
[C---:B---3--:R-:W-:Y:S02]  /*1fa0*/  IADD3 R2, P0, PT, R6.reuse, UR4, RZ ;  /* 0x0000000406027c10 */ /* 0x048fe4000ff1e0ff */
[----:B------:R-:W-:Y:S02]  /*1fb0*/  IADD3 R6, P2, PT, R6, UR6, RZ ;  /* 0x0000000606067c10 */ /* 0x000fe4000ff5e0ff */
[C---:B------:R-:W-:Y:S02]  /*1fc0*/  IADD3.X R3, PT, PT, R36.reuse, UR5, RZ, P0, !PT ;  /* 0x0000000524037c10 */ /* 0x040fe400087fe4ff */
[----:B------:R-:W-:-:S03]  /*1fd0*/  IADD3.X R7, PT, PT, R36, UR7, RZ, P2, !PT ;  /* 0x0000000724077c10 */ /* 0x000fc600097fe4ff */
[----:B------:R3:W-:Y:S04]  /*1fe0*/  STG.E desc[UR8][R2.64], R10 ;  /* 0x0000000a02007986 */ /* 0x0007e8000c101908 */
[----:B------:R3:W-:Y:S02]  /*1ff0*/  STG.E desc[UR8][R6.64], R11 ;  /* 0x0000000b06007986 */ /* 0x0007e4000c101908 */
.L_x_1043:
[----:B------:R-:W-:Y:S05]  /*2000*/  BSYNC.RECONVERGENT B0 ;  /* 0x0000000000007941 */ /* 0x000fea0003800200 */
.L_x_1042:
[----:B------:R-:W-:Y:S04]  /*2010*/  BSSY.RECONVERGENT B0, `(.L_x_1044) ;  /* 0x000000b000007945 */ /* 0x000fe80003800200 */
[----:B------:R-:W-:Y:S05]  /*2020*/  @!P3 BRA `(.L_x_1045) ;  /* 0x000000000024b947 */ /* 0x000fea0003800000 */
[----:B------:R-:W4:Y:S01]  /*2030*/  LDCU.128 UR4, c[0x0][0x390] ;  /* 0x00007200ff0477ac */ /* 0x000f220008000c00 */
[C---:B0123--:R-:W-:Y:S01]  /*2040*/  IMAD.SHL.U32 R6, R40.reuse, 0x4, RZ ;  /* 0x0000000428067824 */ /* 0x04ffe200078e00ff */
[----:B------:R-:W-:-:S04]  /*2050*/  SHF.L.U64.HI R5, R40, 0x2, R5 ;  /* 0x0000000228057819 */ /* 0x000fc80000010205 */
[C---:B----4-:R-:W-:Y:S02]  /*2060*/  IADD3 R2, P0, PT, R6.reuse, UR4, RZ ;  /* 0x0000000406027c10 */ /* 0x050fe4000ff1e0ff */
[----:B------:R-:W-:Y:S02]  /*2070*/  IADD3 R6, P2, PT, R6, UR6, RZ ;  /* 0x0000000606067c10 */ /* 0x000fe4000ff5e0ff */
[C---:B------:R-:W-:Y:S02]  /*2080*/  IADD3.X R3, PT, PT, R5.reuse, UR5, RZ, P0, !PT ;  /* 0x0000000505037c10 */ /* 0x040fe400087fe4ff */
[----:B------:R-:W-:-:S03]  /*2090*/  IADD3.X R7, PT, PT, R5, UR7, RZ, P2, !PT ;  /* 0x0000000705077c10 */ /* 0x000fc600097fe4ff */
[----:B------:R4:W-:Y:S04]  /*20a0*/  STG.E desc[UR8][R2.64], R12 ;  /* 0x0000000c02007986 */ /* 0x0009e8000c101908 */
[----:B------:R4:W-:Y:S02]  /*20b0*/  STG.E desc[UR8][R6.64], R13 ;  /* 0x0000000d06007986 */ /* 0x0009e4000c101908 */
.L_x_1045:
[----:B------:R-:W-:Y:S05]  /*20c0*/  BSYNC.RECONVERGENT B0 ;  /* 0x0000000000007941 */ /* 0x000fea0003800200 */
.L_x_1044:
[----:B------:R-:W-:Y:S04]  /*20d0*/  BSSY.RECONVERGENT B0, `(.L_x_1046) ;  /* 0x000000b000007945 */ /* 0x000fe80003800200 */
[----:B------:R-:W-:Y:S05]  /*20e0*/  @!P4 BRA `(.L_x_1047) ;  /* 0x000000000024c947 */ /* 0x000fea0003800000 */
[----:B------:R-:W1:Y:S01]  /*20f0*/  LDCU.128 UR4, c[0x0][0x390] ;  /* 0x00007200ff0477ac */ /* 0x000e620008000c00 */
[C---:B------:R-:W-:Y:S01]  /*2100*/  IMAD.SHL.U32 R5, R35.reuse, 0x4, RZ ;  /* 0x0000000423057824 */ /* 0x040fe200078e00ff */
[----:B------:R-:W-:-:S04]  /*2110*/  SHF.L.U64.HI R35, R35, 0x2, R4 ;  /* 0x0000000223237819 */ /* 0x000fc80000010204 */
[C---:B-1234-:R-:W-:Y:S02]  /*2120*/  IADD3 R2, P0, PT, R5.reuse, UR4, RZ ;  /* 0x0000000405027c10 */ /* 0x05efe4000ff1e0ff */
[----:B------:R-:W-:Y:S02]  /*2130*/  IADD3 R4, P2, PT, R5, UR6, RZ ;  /* 0x0000000605047c10 */ /* 0x000fe4000ff5e0ff */
[C---:B------:R-:W-:Y:S02]  /*2140*/  IADD3.X R3, PT, PT, R35.reuse, UR5, RZ, P0, !PT ;  /* 0x0000000523037c10 */ /* 0x040fe400087fe4ff */
[----:B------:R-:W-:-:S03]  /*2150*/  IADD3.X R5, PT, PT, R35, UR7, RZ, P2, !PT ;  /* 0x0000000723057c10 */ /* 0x000fc600097fe4ff */
[----:B------:R1:W-:Y:S04]  /*2160*/  STG.E desc[UR8][R2.64], R14 ;  /* 0x0000000e02007986 */ /* 0x0003e8000c101908 */
[----:B------:R1:W-:Y:S02]  /*2170*/  STG.E desc[UR8][R4.64], R15 ;  /* 0x0000000f04007986 */ /* 0x0003e4000c101908 */
.L_x_1047:
[----:B------:R-:W-:Y:S05]  /*2180*/  BSYNC.RECONVERGENT B0 ;  /* 0x0000000000007941 */ /* 0x000fea0003800200 */
.L_x_1046:
[----:B------:R-:W-:Y:S04]  /*2190*/  BSSY.RECONVERGENT B0, `(.L_x_1048) ;  /* 0x000000b000007945 */ /* 0x000fe80003800200 */
[----:B------:R-:W-:Y:S05]  /*21a0*/  @!P5 BRA `(.L_x_1049) ;  /* 0x000000000024d947 */ /* 0x000fea0003800000 */
[----:B------:R-:W2:Y:S01]  /*21b0*/  LDCU.128 UR4, c[0x0][0x390] ;  /* 0x00007200ff0477ac */ /* 0x000ea20008000c00 */
[C---:B-1----:R-:W-:Y:S01]  /*21c0*/  IMAD.SHL.U32 R4, R37.reuse, 0x4, RZ ;  /* 0x0000000425047824 */ /* 0x042fe200078e00ff */
[----:B------:R-:W-:-:S04]  /*21d0*/  SHF.L.U64.HI R26, R37, 0x2, R26 ;  /* 0x00000002251a7819 */ /* 0x000fc8000001021a */
[C---:B--234-:R-:W-:Y:S02]  /*21e0*/  IADD3 R2, P0, PT, R4.reuse, UR4, RZ ;  /* 0x0000000404027c10 */ /* 0x05cfe4000ff1e0ff */
[----:B------:R-:W-:Y:S02]  /*21f0*/  IADD3 R4, P2, PT, R4, UR6, RZ ;  /* 0x0000000604047c10 */ /* 0x000fe4000ff5e0ff */
[C---:B------:R-:W-:Y:S02]  /*2200*/  IADD3.X R3, PT, PT, R26.reuse, UR5, RZ, P0, !PT ;  /* 0x000000051a037c10 */ /* 0x040fe400087fe4ff */
[----:B------:R-:W-:-:S03]  /*2210*/  IADD3.X R5, PT, PT, R26, UR7, RZ, P2, !PT ;  /* 0x000000071a057c10 */ /* 0x000fc600097fe4ff */
[----:B------:R1:W-:Y:S04]  /*2220*/  STG.E desc[UR8][R2.64], R16 ;  /* 0x0000001002007986 */ /* 0x0003e8000c101908 */
[----:B------:R1:W-:Y:S02]  /*2230*/  STG.E desc[UR8][R4.64], R17 ;  /* 0x0000001104007986 */ /* 0x0003e4000c101908 */
.L_x_1049:
[----:B------:R-:W-:Y:S05]  /*2240*/  BSYNC.RECONVERGENT B0 ;  /* 0x0000000000007941 */ /* 0x000fea0003800200 */
.L_x_1048:
        /* <DEDUP_REMOVED lines=11> */
.L_x_1051:
[----:B------:R-:W-:Y:S05]  /*2300*/  BSYNC.RECONVERGENT B0 ;  /* 0x0000000000007941 */ /* 0x000fea0003800200 */
.L_x_1050:
[----:B------:R-:W-:Y:S05]  /*2310*/  @!P1 EXIT ;  /* 0x000000000000994d */ /* 0x000fea0003800000 */
[----:B------:R-:W2:Y:S01]  /*2320*/  LDCU.128 UR4, c[0x0][0x390] ;  /* 0x00007200ff0477ac */ /* 0x000ea20008000c00 */
[C---:B-1----:R-:W-:Y:S01]  /*2330*/  IMAD.SHL.U32 R4, R29.reuse, 0x4, RZ ;  /* 0x000000041d047824 */ /* 0x042fe200078e00ff */
[----:B------:R-:W-:-:S04]  /*2340*/  SHF.L.U64.HI R30, R29, 0x2, R30 ;  /* 0x000000021d1e7819 */ /* 0x000fc8000001021e */
[C---:B--234-:R-:W-:Y:S02]  /*2350*/  IADD3 R2, P0, PT, R4.reuse, UR4, RZ ;  /* 0x0000000404027c10 */ /* 0x05cfe4000ff1e0ff */
[----:B------:R-:W-:Y:S02]  /*2360*/  IADD3 R4, P1, PT, R4, UR6, RZ ;  /* 0x0000000604047c10 */ /* 0x000fe4000ff3e0ff */
[C---:B------:R-:W-:Y:S02]  /*2370*/  IADD3.X R3, PT, PT, R30.reuse, UR5, RZ, P0, !PT ;  /* 0x000000051e037c10 */ /* 0x040fe400087fe4ff */
[----:B------:R-:W-:-:S03]  /*2380*/  IADD3.X R5, PT, PT, R30, UR7, RZ, P1, !PT ;  /* 0x000000071e057c10 */ /* 0x000fc60008ffe4ff */
[----:B------:R-:W-:Y:S04]  /*2390*/  STG.E desc[UR8][R2.64], R20 ;  /* 0x0000001402007986 */ /* 0x000fe8000c101908 */
[----:B------:R-:W-:Y:S01]  /*23a0*/  STG.E desc[UR8][R4.64], R21 ;  /* 0x0000001504007986 */ /* 0x000fe2000c101908 */
[----:B------:R-:W-:Y:S05]  /*23b0*/  EXIT ;  /* 0x000000000000794d */ /* 0x000fea0003800000 */
.L_x_1030:
        /* <DEDUP_REMOVED lines=21> */
[----:B0-----:R-:W-:-:S02]  /*2510*/  IADD3 R4, P0, PT, R6, UR4, RZ ;  /* 0x0000000406047c10 */ /* 0x001fc4000ff1e0ff */
[----:B------:R-:W-:Y:S02]  /*2520*/  ISETP.NE.AND P1, PT, R41, RZ, PT ;  /* 0x000000ff2900720c */ /* 0x000fe40003f25270 */
[----:B------:R-:W-:-:S05]  /*2530*/  IADD3.X R5, PT, PT, R5, UR5, RZ, P0, !PT ;  /* 0x0000000505057c10 */ /* 0x000fca00087fe4ff */
[----:B------:R-:W5:Y:S04]  /*2540*/  LDG.E.CONSTANT R19, desc[UR8][R4.64] ;  /* 0x0000000804137981 */ /* 0x000f68000c1e9900 */
[----:B------:R-:W5:Y:S02]  /*2550*/  LDG.E.CONSTANT R25, desc[UR8][R4.64+0x80] ;  /* 0x0000800804197981 */ /* 0x000f64000c1e9900 */
[----:B-1----:R-:W0:Y:S02]  /*2560*/  @!P1 LDC.64 R2, c[0x0][0x380] ;  /* 0x0000e000ff029b82 */ /* 0x002e240000000a00 */
[----:B------:R-:W5:Y:S04]  /*2570*/  LDG.E.CONSTANT R27, desc[UR8][R4.64+0x100] ;  /* 0x00010008041b7981 */ /* 0x000f68000c1e9900 */
[----:B------:R-:W5:Y:S04]  /*2580*/  LDG.E.CONSTANT R29, desc[UR8][R4.64+0x180] ;  /* 0x00018008041d7981 */ /* 0x000f68000c1e9900 */
[----:B------:R-:W5:Y:S04]  /*2590*/  LDG.E.CONSTANT R31, desc[UR8][R4.64+0x200] ;  /* 0x00020008041f7981 */ /* 0x000f68000c1e9900 */
[----:B------:R-:W5:Y:S04]  /*25a0*/  LDG.E.CONSTANT R33, desc[UR8][R4.64+0x280] ;  /* 0x0002800804217981 */ /* 0x000f68000c1e9900 */
[----:B------:R-:W5:Y:S04]  /*25b0*/  LDG.E.CONSTANT R39, desc[UR8][R4.64+0x300] ;  /* 0x0003000804277981 */ /* 0x000f68000c1e9900 */
[----:B------:R-:W5:Y:S04]  /*25c0*/  LDG.E.CONSTANT R43, desc[UR8][R4.64+0x380] ;  /* 0x00038008042b7981 */ /* 0x000f68000c1e9900 */
[----:B------:R1:W5:Y:S01]  /*25d0*/  LDG.E.CONSTANT R45, desc[UR8][R4.64+0x400] ;  /* 0x00040008042d7981 */ /* 0x000362000c1e9900 */
[----:B------:R-:W-:-:S02]  /*25e0*/  IMAD.MOV.U32 R24, RZ, RZ, RZ ;  /* 0x000000ffff187224 */ /* 0x000fc400078e00ff */
[----:B0-----:R-:W-:-:S05]  /*25f0*/  @!P1 IMAD.WIDE.U32 R2, R0, 0x2400, R2 ;  /* 0x0000240000029825 */ /* 0x001fca00078e0002 */
[----:B------:R0:W5:Y:S01]  /*2600*/  @!P1 LDG.E.CONSTANT R24, desc[UR8][R2.64+-0x4] ;  /* 0xfffffc0802189981 */ /* 0x000162000c1e9900 */
[----:B------:R-:W1:Y:S01]  /*2610*/  S2UR UR5, SR_CgaCtaId ;  /* 0x00000000000579c3 */ /* 0x000e620000008800 */
[----:B------:R-:W-:Y:S01]  /*2620*/  SHF.R.U32.HI R37, RZ, 0x5, R41 ;  /* 0x00000005ff257819 */ /* 0x000fe20000011629 */
[----:B------:R-:W-:Y:S01]  /*2630*/  UMOV UR4, 0x400 ;  /* 0x0000040000047882 */ /* 0x000fe20000000000 */
[----:B------:R-:W0:Y:S01]  /*2640*/  S2R R40, SR_LANEID ;  /* 0x0000000000287919 */ /* 0x000e220000000000 */
[----:B------:R-:W-:Y:S01]  /*2650*/  ISETP.NE.AND P0, PT, R41, RZ, PT ;  /* 0x000000ff2900720c */ /* 0x000fe20003f05270 */
[----:B-1----:R-:W-:-:S06]  /*2660*/  ULEA UR4, UR5, UR4, 0x18 ;  /* 0x0000000405047291 */ /* 0x002fcc000f8ec0ff */
        /* <DEDUP_REMOVED lines=19> */
[----:B------:R-:W-:Y:S04]  /*27a0*/  LDS R14, [R3+0x10] ;  /* 0x00001000030e7984 */ /* 0x000fe80000000800 */
[----:B------:R-:W-:Y:S04]  /*27b0*/  LDS R12, [R3+0x14] ;  /* 0x00001400030c7984 */ /* 0x000fe80000000800 */
[----:B------:R-:W-:Y:S04]  /*27c0*/  LDS R10, [R3+0x18] ;  /* 0x00001800030a7984 */ /* 0x000fe80000000800 */
[----:B------:R-:W3:Y:S01]  /*27d0*/  LDS R8, [R3+0x1c] ;  /* 0x00001c0003087984 */ /* 0x000ee20000000800 */
[----:B------:R-:W-:Y:S01]  /*27e0*/  BAR.SYNC.DEFER_BLOCKING 0x0 ;  /* 0x0000000000007b1d */ /* 0x000fe20000010000 */
[----:B0-----:R-:W-:-:S02]  /*27f0*/  ISETP.NE.AND P2, PT, R22, R20, PT ;  /* 0x000000141600720c */ /* 0x001fc40003f45270 */
[----:B-1----:R-:W-:Y:S02]  /*2800*/  ISETP.NE.AND P4, PT, R20, R18, PT ;  /* 0x000000121400720c */ /* 0x002fe40003f85270 */
[----:B--2---:R-:W-:Y:S01]  /*2810*/  ISETP.NE.AND P5, PT, R18, R16, PT ;  /* 0x000000101200720c */ /* 0x004fe20003fa5270 */
[----:B------:R-:W-:Y:S04]  /*2820*/  STS [R6], R19 ;  /* 0x0000001306007388 */ /* 0x000fe80000000800 */
[----:B------:R-:W-:Y:S04]  /*2830*/  STS [R6+0x80], R25 ;  /* 0x0000801906007388 */ /* 0x000fe80000000800 */
[----:B------:R-:W-:Y:S04]  /*2840*/  STS [R6+0x100], R27 ;  /* 0x0001001b06007388 */ /* 0x000fe80000000800 */
[----:B------:R-:W-:Y:S01]  /*2850*/  STS [R6+0x180], R29 ;  /* 0x0001801d06007388 */ /* 0x000fe20000000800 */
[----:B---3--:R-:W-:-:S03]  /*2860*/  ISETP.NE.AND P6, PT, R10, R8, PT ;  /* 0x000000080a00720c */ /* 0x008fc60003fc5270 */
[----:B------:R-:W-:Y:S04]  /*2870*/  STS [R6+0x200], R31 ;  /* 0x0002001f06007388 */ /* 0x000fe80000000800 */
[----:B------:R-:W-:Y:S04]  /*2880*/  STS [R6+0x280], R33 ;  /* 0x0002802106007388 */ /* 0x000fe80000000800 */
[----:B------:R-:W-:Y:S04]  /*2890*/  STS [R6+0x300], R39 ;  /* 0x0003002706007388 */ /* 0x000fe80000000800 */
[----:B------:R-:W-:Y:S04]  /*28a0*/  STS [R6+0x380], R43 ;  /* 0x0003802b06007388 */ /* 0x000fe80000000800 */
[----:B------:R-:W-:Y:S01]  /*28b0*/  STS [R6+0x400], R45 ;  /* 0x0004002d06007388 */ /* 0x000fe20000000800 */
[----:B------:R-:W-:-:S03]  /*28c0*/  NOP ;  /* 0x0000000000007918 */ /* 0x000fc60000000000 */
[----:B------:R-:W-:Y:S04]  /*28d0*/  LDS R23, [R3] ;  /* 0x0000000003177984 */ /* 0x000fe80000000800 */
[----:B------:R-:W0:Y:S04]  /*28e0*/  LDS R21, [R3+0x4] ;  /* 0x0000040003157984 */ /* 0x000e280000000800 */
[----:B------:R-:W1:Y:S04]  /*28f0*/  LDS R19, [R3+0x8] ;  /* 0x0000080003137984 */ /* 0x000e680000000800 */
[----:B------:R-:W-:Y:S04]  /*2900*/  LDS R25, [R3+0x20] ;  /* 0x0000200003197984 */ /* 0x000fe80000000800 */
[----:B------:R-:W2:Y:S04]  /*2910*/  LDS R17, [R3+0xc] ;  /* 0x00000c0003117984 */ /* 0x000ea80000000800 */
[----:B------:R-:W3:Y:S04]  /*2920*/  LDS R15, [R3+0x10] ;  /* 0x00001000030f7984 */ /* 0x000ee80000000800 */
[----:B------:R-:W4:Y:S04]  /*2930*/  LDS R13, [R3+0x14] ;  /* 0x00001400030d7984 */ /* 0x000f280000000800 */
[----:B------:R-:W-:Y:S04]  /*2940*/  LDS R11, [R3+0x18] ;  /* 0x00001800030b7984 */ /* 0x000fe80000000800 */
[----:B------:R5:W-:Y:S01]  /*2950*/  LDS R9, [R3+0x1c] ;  /* 0x00001c0003097984 */ /* 0x000be20000000800 */
[----:B------:R-:W-:Y:S01]  /*2960*/  BAR.SYNC.DEFER_BLOCKING 0x0 ;  /* 0x0000000000007b1d */ /* 0x000fe20000010000 */
[----:B-----5:R-:W-:Y:S01]  /*2970*/  SEL R3, RZ, 0x1, !P2 ;  /* 0x00000001ff037807 */ /* 0x020fe20005000000 */
[----:B0-----:R-:W-:-:S05]  /*2980*/  FADD R2, R23, R21 ;  /* 0x0000001517027221 */ /* 0x001fca0000000000 */
[----:B------:R-:W-:Y:S02]  /*2990*/  FSEL R2, R21, R2, P2 ;  /* 0x0000000215027208 */ /* 0x000fe40001000000 */
[----:B------:R-:W-:-:S03]  /*29a0*/  ISETP.NE.AND P2, PT, R16, R14, PT ;  /* 0x0000000e1000720c */ /* 0x000fc60003f45270 */
[----:B-1----:R-:W-:-:S05]  /*29b0*/  FADD R2, R19, R2 ;  /* 0x0000000213027221 */ /* 0x002fca0000000000 */
[----:B------:R-:W-:Y:S01]  /*29c0*/  FSEL R2, R19, R2, P4 ;  /* 0x0000000213027208 */ /* 0x000fe20002000000 */
[----:B------:R-:W-:Y:S01]  /*29d0*/  STS [R4+0x4d8], R35 ;  /* 0x0004d82304007388 */ /* 0x000fe20000000800 */
[----:B------:R-:W-:Y:S03]  /*29e0*/  BAR.SYNC.DEFER_BLOCKING 0x0 ;  /* 0x0000000000007b1d */ /* 0x000fe60000010000 */
[----:B--2---:R-:W-:-:S05]  /*29f0*/  FADD R2, R17, R2 ;  /* 0x0000000211027221 */ /* 0x004fca0000000000 */
[----:B------:R-:W-:-:S05]  /*2a00*/  FSEL R2, R17, R2, P5 ;  /* 0x0000000211027208 */ /* 0x000fca0002800000 */
[----:B---3--:R-:W-:-:S05]  /*2a10*/  FADD R2, R15, R2 ;  /* 0x000000020f027221 */ /* 0x008fca0000000000 */
[----:B------:R-:W-:-:S05]  /*2a20*/  FSEL R2, R15, R2, P2 ;  /* 0x000000020f027208 */ /* 0x000fca0001000000 */
[----:B----4-:R-:W-:Y:S01]  /*2a30*/  FADD R2, R13, R2 ;  /* 0x000000020d027221 */ /* 0x010fe20000000000 */
[----:B------:R-:W0:Y:S02]  /*2a40*/  @P0 LDS R24, [R4+0x4d4] ;  /* 0x0004d40004180984 */ /* 0x000e240000000800 */
[----:B0-----:R-:W-:-:S04]  /*2a50*/  ISETP.NE.AND P0, PT, R24, R22, PT ;  /* 0x000000161800720c */ /* 0x001fc80003f05270 */
[----:B------:R-:W-:-:S04]  /*2a60*/  SEL R4, RZ, 0x1, !P0 ;  /* 0x00000001ff047807 */ /* 0x000fc80004000000 */
[----:B------:R-:W-:Y:S02]  /*2a70*/  IADD3 R5, P3, PT, R3, R4, RZ ;  /* 0x0000000403057210 */ /* 0x000fe40007f7e0ff */
[----:B------:R-:W-:Y:S02]  /*2a80*/  SEL R4, RZ, 0x1, !P4 ;  /* 0x00000001ff047807 */ /* 0x000fe40006000000 */
[----:B------:R-:W-:Y:S02]  /*2a90*/  ISETP.NE.AND P4, PT, R14, R12, PT ;  /* 0x0000000c0e00720c */ /* 0x000fe40003f85270 */
[----:B------:R-:W-:Y:S02]  /*2aa0*/  SEL R3, RZ, 0x1, !P5 ;  /* 0x00000001ff037807 */ /* 0x000fe40006800000 */
[----:B------:R-:W-:Y:S01]  /*2ab0*/  IADD3 R4, P5, PT, R5, R4, RZ ;  /* 0x0000000405047210 */ /* 0x000fe20007fbe0ff */
[----:B------:R-:W-:Y:S01]  /*2ac0*/  IMAD.X R5, RZ, RZ, RZ, P3 ;  /* 0x000000ffff057224 */ /* 0x000fe200018e06ff */
[----:B------:R-:W-:-:S02]  /*2ad0*/  FSEL R2, R13, R2, P4 ;  /* 0x000000020d027208 */ /* 0x000fc40002000000 */
[----:B------:R-:W-:Y:S01]  /*2ae0*/  IADD3 R6, P0, PT, R4, R3, RZ ;  /* 0x0000000304067210 */ /* 0x000fe20007f1e0ff */
[----:B------:R-:W-:Y:S01]  /*2af0*/  IMAD.X R5, RZ, RZ, R5, P5 ;  /* 0x000000ffff057224 */ /* 0x000fe200028e0605 */
[----:B------:R-:W-:Y:S01]  /*2b00*/  SEL R3, RZ, 0x1, !P4 ;  /* 0x00000001ff037807 */ /* 0x000fe20006000000 */
[C---:B------:R-:W-:Y:S01]  /*2b10*/  FADD R2, R11.reuse, R2 ;  /* 0x000000020b027221 */ /* 0x040fe20000000000 */
[----:B------:R-:W-:Y:S01]  /*2b20*/  ISETP.NE.AND P4, PT, R12, R10, PT ;  /* 0x0000000a0c00720c */ /* 0x000fe20003f85270 */
[----:B------:R-:W-:Y:S01]  /*2b30*/  IMAD.X R5, RZ, RZ, R5, P0 ;  /* 0x000000ffff057224 */ /* 0x000fe200000e0605 */
[----:B------:R-:W-:Y:S02]  /*2b40*/  SEL R4, RZ, 0x1, !P2 ;  /* 0x00000001ff047807 */ /* 0x000fe40005000000 */
[----:B------:R-:W-:Y:S02]  /*2b50*/  FSEL R2, R11, R2, P4 ;  /* 0x000000020b027208 */ /* 0x000fe40002000000 */
[----:B------:R-:W-:-:S02]  /*2b60*/  IADD3 R4, P3, P2, R3, R6, R4 ;  /* 0x0000000603047210 */ /* 0x000fc40007a7e004 */
[----:B------:R-:W-:Y:S01]  /*2b70*/  SEL R33, RZ, 0x1, !P4 ;  /* 0x00000001ff217807 */ /* 0x000fe20006000000 */
[C---:B------:R-:W-:Y:S01]  /*2b80*/  FADD R2, R9.reuse, R2 ;  /* 0x0000000209027221 */ /* 0x040fe20000000000 */
[----:B------:R-:W-:Y:S02]  /*2b90*/  ISETP.NE.AND P5, PT, R8, R35, PT ;  /* 0x000000230800720c */ /* 0x000fe40003fa5270 */
[----:B------:R-:W-:Y:S02]  /*2ba0*/  IADD3 R33, P0, PT, R4, R33, RZ ;  /* 0x0000002104217210 */ /* 0x000fe40007f1e0ff */
[----:B------:R-:W-:Y:S02]  /*2bb0*/  IADD3.X R36, PT, PT, RZ, R5, RZ, P3, P2 ;  /* 0x00000005ff247210 */ /* 0x000fe40001fe44ff */
[----:B------:R-:W-:Y:S02]  /*2bc0*/  SEL R3, RZ, 0x1, !P6 ;  /* 0x00000001ff037807 */ /* 0x000fe40007000000 */
[----:B------:R-:W-:Y:S01]  /*2bd0*/  SEL R6, RZ, 0x1, !P5 ;  /* 0x00000001ff067807 */ /* 0x000fe20006800000 */
[----:B------:R-:W-:Y:S01]  /*2be0*/  IMAD.X R34, RZ, RZ, R36, P0 ;  /* 0x000000ffff227224 */ /* 0x000fe200000e0624 */
[----:B------:R-:W-:-:S02]  /*2bf0*/  FSEL R2, R9, R2, P6 ;  /* 0x0000000209027208 */ /* 0x000fc40003000000 */
[----:B------:R-:W-:Y:S02]  /*2c00*/  IADD3 R6, P2, P3, R6, R33, R3 ;  /* 0x0000002106067210 */ /* 0x000fe40007b5e003 */
[C---:B------:R-:W-:Y:S01]  /*2c10*/  ISETP.NE.AND P4, PT, R40.reuse, 0x1f, PT ;  /* 0x0000001f2800780c */ /* 0x040fe20003f85270 */
[----:B------:R-:W-:Y:S01]  /*2c20*/  @!P5 FADD R25, R25, R2 ;  /* 0x000000021919d221 */ /* 0x000fe20000000000 */
[----:B------:R-:W-:Y:S01]  /*2c30*/  IADD3.X R5, PT, PT, RZ, R34, RZ, P2, P3 ;  /* 0x00000022ff057210 */ /* 0x000fe200017e64ff */
[----:B------:R-:W0:Y:S01]  /*2c40*/  SHFL.UP PT, R3, R6, 0x1, RZ ;  /* 0x0420000006037989 */ /* 0x000e2200000e00ff */
[----:B------:R-:W-:Y:S02]  /*2c50*/  ISETP.GE.AND P3, PT, R40, 0x1, PT ;  /* 0x000000012800780c */ /* 0x000fe40003f66270 */
[----:B------:R-:W-:Y:S01]  /*2c60*/  ISETP.NE.U32.AND P0, PT, R6, RZ, PT ;  /* 0x000000ff0600720c */ /* 0x000fe20003f05070 */
[----:B------:R-:W1:Y:S03]  /*2c70*/  SHFL.UP PT, R2, R5, 0x1, RZ ;  /* 0x0420000005027989 */ /* 0x000e6600000e00ff */
[----:B------:R-:W-:Y:S01]  /*2c80*/  ISETP.NE.AND.EX P0, PT, R5, RZ, PT, P0 ;  /* 0x000000ff0500720c */ /* 0x000fe20003f05300 */
[----:B------:R-:W2:Y:S02]  /*2c90*/  SHFL.UP PT, R4, R25, 0x1, RZ ;  /* 0x0420000019047989 */ /* 0x000ea400000e00ff */
[----:B------:R-:W-:-:S02]  /*2ca0*/  @!P4 LEA R45, R37, UR4, 0x4 ;  /* 0x00000004252dcc11 */ /* 0x000fc4000f8e20ff */
[----:B0-----:R-:W-:-:S04]  /*2cb0*/  SEL R3, R3, RZ, P3 ;  /* 0x000000ff03037207 */ /* 0x001fc80001800000 */
[----:B------:R-:W-:Y:S02]  /*2cc0*/  IADD3 R7, P2, PT, R3, R6, RZ ;  /* 0x0000000603077210 */ /* 0x000fe40007f5e0ff */
[----:B-1----:R-:W-:Y:S01]  /*2cd0*/  SEL R2, R2, RZ, P3 ;  /* 0x000000ff02027207 */ /* 0x002fe20001800000 */
[----:B--2---:R-:W-:-:S04]  /*2ce0*/  FADD R4, R25, R4 ;  /* 0x0000000419047221 */ /* 0x004fc80000000000 */
[----:B------:R-:W-:Y:S01]  /*2cf0*/  IMAD.X R26, R2, 0x1, R5, P2 ;  /* 0x00000001021a7824 */ /* 0x000fe200010e0605 */
[----:B------:R-:W-:Y:S01]  /*2d00*/  @P3 FSEL R25, R4, R25, !P0 ;  /* 0x0000001904193208 */ /* 0x000fe20004000000 */
[----:B------:R-:W0:Y:S01]  /*2d10*/  SHFL.UP PT, R2, R7, 0x2, RZ ;  /* 0x0440000007027989 */ /* 0x000e2200000e00ff */
[----:B------:R-:W-:Y:S02]  /*2d20*/  ISETP.GE.AND P3, PT, R40, 0x2, PT ;  /* 0x000000022800780c */ /* 0x000fe40003f66270 */
[----:B------:R-:W-:Y:S01]  /*2d30*/  ISETP.NE.U32.AND P0, PT, R7, RZ, PT ;  /* 0x000000ff0700720c */ /* 0x000fe20003f05070 */
[----:B------:R-:W1:Y:S03]  /*2d40*/  SHFL.UP PT, R3, R26, 0x2, RZ ;  /* 0x044000001a037989 */ /* 0x000e6600000e00ff */
[----:B------:R-:W-:Y:S01]  /*2d50*/  ISETP.NE.AND.EX P0, PT, R26, RZ, PT, P0 ;  /* 0x000000ff1a00720c */ /* 0x000fe20003f05300 */
[----:B------:R-:W2:Y:S01]  /*2d60*/  SHFL.UP PT, R4, R25, 0x2, RZ ;  /* 0x0440000019047989 */ /* 0x000ea200000e00ff */
[----:B0-----:R-:W-:-:S04]  /*2d70*/  SEL R2, R2, RZ, P3 ;  /* 0x000000ff02027207 */ /* 0x001fc80001800000 */
[----:B------:R-:W-:Y:S02]  /*2d80*/  IADD3 R5, P2, PT, R2, R7, RZ ;  /* 0x0000000702057210 */ /* 0x000fe40007f5e0ff */
[----:B-1----:R-:W-:Y:S01]  /*2d90*/  SEL R3, R3, RZ, P3 ;  /* 0x000000ff03037207 */ /* 0x002fe20001800000 */
[----:B--2---:R-:W-:Y:S02]  /*2da0*/  FADD R4, R25, R4 ;  /* 0x0000000419047221 */ /* 0x004fe40000000000 */
[----:B------:R-:W0:Y:S02]  /*2db0*/  SHFL.UP PT, R2, R5, 0x4, RZ ;  /* 0x0480000005027989 */ /* 0x000e2400000e00ff */
[----:B------:R-:W-:Y:S01]  /*2dc0*/  IMAD.X R6, R3, 0x1, R26, P2 ;  /* 0x0000000103067824 */ /* 0x000fe200010e061a */
[----:B------:R-:W-:Y:S02]  /*2dd0*/  @P3 FSEL R25, R4, R25, !P0 ;  /* 0x0000001904193208 */ /* 0x000fe40004000000 */
[----:B------:R-:W-:-:S02]  /*2de0*/  ISETP.GE.AND P3, PT, R40, 0x4, PT ;  /* 0x000000042800780c */ /* 0x000fc40003f66270 */
[----:B------:R-:W1:Y:S01]  /*2df0*/  SHFL.UP PT, R3, R6, 0x4, RZ ;  /* 0x0480000006037989 */ /* 0x000e6200000e00ff */
[----:B------:R-:W-:-:S03]  /*2e00*/  ISETP.NE.U32.AND P0, PT, R5, RZ, PT ;  /* 0x000000ff0500720c */ /* 0x000fc60003f05070 */
[----:B------:R-:W2:Y:S01]  /*2e10*/  SHFL.UP PT, R4, R25, 0x4, RZ ;  /* 0x0480000019047989 */ /* 0x000ea200000e00ff */
[----:B------:R-:W-:Y:S02]  /*2e20*/  ISETP.NE.AND.EX P0, PT, R6, RZ, PT, P0 ;  /* 0x000000ff0600720c */ /* 0x000fe40003f05300 */
[----:B0-----:R-:W-:-:S04]  /*2e30*/  SEL R2, R2, RZ, P3 ;  /* 0x000000ff02027207 */ /* 0x001fc80001800000 */
[----:B------:R-:W-:Y:S02]  /*2e40*/  IADD3 R7, P2, PT, R2, R5, RZ ;  /* 0x0000000502077210 */ /* 0x000fe40007f5e0ff */
[----:B-1----:R-:W-:-:S03]  /*2e50*/  SEL R3, R3, RZ, P3 ;  /* 0x000000ff03037207 */ /* 0x002fc60001800000 */
[----:B------:R-:W0:Y:S01]  /*2e60*/  SHFL.UP PT, R2, R7, 0x8, RZ ;  /* 0x0500000007027989 */ /* 0x000e2200000e00ff */
[----:B--2---:R-:W-:Y:S01]  /*2e70*/  FADD R4, R25, R4 ;  /* 0x0000000419047221 */ /* 0x004fe20000000000 */
[----:B------:R-:W-:-:S04]  /*2e80*/  IMAD.X R26, R3, 0x1, R6, P2 ;  /* 0x00000001031a7824 */ /* 0x000fc800010e0606 */
[----:B------:R-:W-:Y:S01]  /*2e90*/  @P3 FSEL R25, R4, R25, !P0 ;  /* 0x0000001904193208 */ /* 0x000fe20004000000 */
[----:B------:R-:W1:Y:S01]  /*2ea0*/  SHFL.UP PT, R3, R26, 0x8, RZ ;  /* 0x050000001a037989 */ /* 0x000e6200000e00ff */
[----:B------:R-:W-:Y:S02]  /*2eb0*/  ISETP.GE.AND P3, PT, R40, 0x8, PT ;  /* 0x000000082800780c */ /* 0x000fe40003f66270 */
[----:B------:R-:W-:Y:S01]  /*2ec0*/  ISETP.NE.U32.AND P0, PT, R7, RZ, PT ;  /* 0x000000ff0700720c */ /* 0x000fe20003f05070 */
[----:B------:R-:W2:Y:S03]  /*2ed0*/  SHFL.UP PT, R4, R25, 0x8, RZ ;  /* 0x0500000019047989 */ /* 0x000ea600000e00ff */
        /* <DEDUP_REMOVED lines=15> */
[----:B-1----:R-:W-:Y:S01]  /*2fd0*/  SEL R3, R3, RZ, P3 ;  /* 0x000000ff03037207 */ /* 0x002fe20001800000 */
[----:B--2---:R-:W-:-:S04]  /*2fe0*/  FADD R4, R25, R4 ;  /* 0x0000000419047221 */ /* 0x004fc80000000000 */
[----:B------:R-:W-:Y:S01]  /*2ff0*/  IMAD.X R3, R3, 0x1, R6, P2 ;  /* 0x0000000103037824 */ /* 0x000fe200010e0606 */
[----:B------:R-:W-:-:S04]  /*3000*/  FSEL R48, R4, R25, !P0 ;  /* 0x0000001904307208 */ /* 0x000fc80004000000 */
[----:B------:R-:W-:Y:S01]  /*3010*/  @!P4 STS.64 [R45], R2 ;  /* 0x000000022d00c388 */ /* 0x000fe20000000a00 */
[----:B------:R-:W-:-:S03]  /*3020*/  FSEL R25, R25, R48, !P3 ;  /* 0x0000003019197208 */ /* 0x000fc60005800000 */
[----:B------:R-:W-:Y:S01]  /*3030*/  @!P4 STS [R45+0x8], R48 ;  /* 0x000008302d00c388 */ /* 0x000fe20000000800 */
[----:B------:R-:W-:Y:S01]  /*3040*/  BAR.SYNC.DEFER_BLOCKING 0x0 ;  /* 0x0000000000007b1d */ /* 0x000fe20000010000 */
[----:B------:R-:W-:-:S05]  /*3050*/  ISETP.NE.AND P4, PT, R37, 0x2, PT ;  /* 0x000000022500780c */ /* 0x000fca0003f85270 */
[----:B------:R-:W-:Y:S04]  /*3060*/  SHFL.UP PT, R3, R3, 0x1, RZ ;  /* 0x0420000003037989 */ /* 0x000fe800000e00ff */
[----:B------:R-:W-:Y:S04]  /*3070*/  SHFL.UP PT, R25, R25, 0x1, RZ ;  /* 0x0420000019197989 */ /* 0x000fe800000e00ff */
[----:B------:R-:W0:Y:S04]  /*3080*/  LDS.64 R26, [UR4+0x10] ;  /* 0x00001004ff1a7984 */ /* 0x000e280008000a00 */
[----:B------:R-:W1:Y:S04]  /*3090*/  LDS.64 R4, [UR4] ;  /* 0x00000004ff047984 */ /* 0x000e680008000a00 */
[----:B------:R-:W2:Y:S04]  /*30a0*/  LDS.64 R6, [UR4+0x20] ;  /* 0x00002004ff067984 */ /* 0x000ea80008000a00 */
[----:B------:R-:W3:Y:S04]  /*30b0*/  LDS.64 R30, [UR4+0x30] ;  /* 0x00003004ff1e7984 */ /* 0x000ee80008000a00 */
[----:B------:R-:W-:Y:S04]  /*30c0*/  LDS R42, [UR4+0x8] ;  /* 0x00000804ff2a7984 */ /* 0x000fe80008000800 */
[----:B------:R-:W4:Y:S04]  /*30d0*/  LDS R39, [UR4+0x18] ;  /* 0x00001804ff277984 */ /* 0x000f280008000800 */
[----:B------:R-:W5:Y:S04]  /*30e0*/  LDS.64 R28, [UR4+0x40] ;  /* 0x00004004ff1c7984 */ /* 0x000f680008000a00 */
[----:B------:R-:W5:Y:S04]  /*30f0*/  LDS R32, [UR4+0x28] ;  /* 0x00002804ff207984 */ /* 0x000f680008000800 */
[----:B------:R-:W5:Y:S04]  /*3100*/  LDS R43, [UR4+0x38] ;  /* 0x00003804ff2b7984 */ /* 0x000f680008000800 */
[----:B------:R-:W5:Y:S01]  /*3110*/  LDS R38, [UR4+0x48] ;  /* 0x00004804ff267984 */ /* 0x000f620008000800 */
[----:B0-----:R-:W-:-:S02]  /*3120*/  ISETP.NE.U32.AND P0, PT, R26, RZ, PT ;  /* 0x000000ff1a00720c */ /* 0x001fc40003f05070 */
[----:B-1----:R-:W-:Y:S02]  /*3130*/  IADD3 R47, P2, PT, R4, R26, RZ ;  /* 0x0000001a042f7210 */ /* 0x002fe40007f5e0ff */
[----:B------:R-:W-:Y:S02]  /*3140*/  ISETP.NE.AND.EX P0, PT, R27, RZ, PT, P0 ;  /* 0x000000ff1b00720c */ /* 0x000fe40003f05300 */
[----:B------:R-:W-:Y:S01]  /*3150*/  SEL R44, R47, R4, !P4 ;  /* 0x000000042f2c7207 */ /* 0x000fe20006000000 */
[----:B------:R-:W-:Y:S01]  /*3160*/  IMAD.X R27, R5, 0x1, R27, P2 ;  /* 0x00000001051b7824 */ /* 0x000fe200010e061b */
[C---:B--2---:R-:W-:Y:S02]  /*3170*/  IADD3 R47, P5, PT, R6.reuse, R47, RZ ;  /* 0x0000002f062f7210 */ /* 0x044fe40007fbe0ff */
[----:B------:R-:W-:Y:S02]  /*3180*/  ISETP.NE.U32.AND P2, PT, R6, RZ, PT ;  /* 0x000000ff0600720c */ /* 0x000fe40003f45070 */
[----:B------:R-:W-:Y:S01]  /*3190*/  SEL R46, R27, R5, !P4 ;  /* 0x000000051b2e7207 */ /* 0x000fe20006000000 */
[C---:B------:R-:W-:Y:S01]  /*31a0*/  IMAD.X R45, R7.reuse, 0x1, R27, P5 ;  /* 0x00000001072d7824 */ /* 0x040fe200028e061b */
[----:B------:R-:W0:Y:S01]  /*31b0*/  LDS.64 R4, [UR4+0x50] ;  /* 0x00005004ff047984 */ /* 0x000e220008000a00 */
[----:B------:R-:W-:-:S02]  /*31c0*/  ISETP.NE.AND.EX P2, PT, R7, RZ, PT, P2 ;  /* 0x000000ff0700720c */ /* 0x000fc40003f45320 */
[----:B------:R-:W-:Y:S01]  /*31d0*/  ISETP.NE.AND P5, PT, R37, 0x3, PT ;  /* 0x000000032500780c */ /* 0x000fe20003fa5270 */
[----:B------:R-:W1:Y:S01]  /*31e0*/  LDS.64 R6, [UR4+0x60] ;  /* 0x00006004ff067984 */ /* 0x000e620008000a00 */
[----:B---3--:R-:W-:Y:S01]  /*31f0*/  ISETP.NE.U32.AND P3, PT, R30, RZ, PT ;  /* 0x000000ff1e00720c */ /* 0x008fe20003f65070 */
[----:B----4-:R-:W-:Y:S01]  /*3200*/  @!P0 FADD R39, R42, R39 ;  /* 0x000000272a278221 */ /* 0x010fe20000000000 */
[----:B------:R-:W-:Y:S01]  /*3210*/  SEL R44, R47, R44, !P5 ;  /* 0x0000002c2f2c7207 */ /* 0x000fe20006800000 */
[----:B------:R-:W2:Y:S01]  /*3220*/  LDS.64 R26, [UR4+0x70] ;  /* 0x00007004ff1a7984 */ /* 0x000ea20008000a00 */
[----:B------:R-:W-:Y:S02]  /*3230*/  IADD3 R47, P6, PT, R30, R47, RZ ;  /* 0x0000002f1e2f7210 */ /* 0x000fe40007fde0ff */
[C---:B------:R-:W-:Y:S01]  /*3240*/  ISETP.NE.AND.EX P3, PT, R31.reuse, RZ, PT, P3 ;  /* 0x000000ff1f00720c */ /* 0x040fe20003f65330 */
[----:B------:R-:W-:Y:S01]  /*3250*/  LDS R30, [UR4+0x68] ;  /* 0x00006804ff1e7984 */ /* 0x000fe20008000800 */
[----:B-----5:R-:W-:Y:S01]  /*3260*/  ISETP.NE.U32.AND P0, PT, R28, RZ, PT ;  /* 0x000000ff1c00720c */ /* 0x020fe20003f05070 */
[----:B------:R-:W-:Y:S01]  /*3270*/  IMAD.X R49, R31, 0x1, R45, P6 ;  /* 0x000000011f317824 */ /* 0x000fe200030e062d */
[----:B------:R-:W-:Y:S01]  /*3280*/  SEL R46, R45, R46, !P5 ;  /* 0x0000002e2d2e7207 */ /* 0x000fe20006800000 */
[----:B------:R-:W3:Y:S01]  /*3290*/  LDS R31, [UR4+0x58] ;  /* 0x00005804ff1f7984 */ /* 0x000ee20008000800 */
[C---:B------:R-:W-:Y:S01]  /*32a0*/  FSEL R45, R39.reuse, R42, !P4 ;  /* 0x0000002a272d7208 */ /* 0x040fe20006000000 */
[----:B------:R-:W-:Y:S01]  /*32b0*/  @!P2 FADD R32, R39, R32 ;  /* 0x000000202720a221 */ /* 0x000fe20000000000 */
[----:B------:R-:W-:Y:S01]  /*32c0*/  ISETP.NE.AND.EX P0, PT, R29, RZ, PT, P0 ;  /* 0x000000ff1d00720c */ /* 0x000fe20003f05300 */
[----:B------:R-:W4:Y:S01]  /*32d0*/  LDS R39, [UR4+0x78] ;  /* 0x00007804ff277984 */ /* 0x000f220008000800 */
[----:B------:R-:W-:-:S02]  /*32e0*/  ISETP.NE.AND P4, PT, R37, 0x6, PT ;  /* 0x000000062500780c */ /* 0x000fc40003f85270 */
[C---:B------:R-:W-:Y:S01]  /*32f0*/  FSEL R42, R32.reuse, R45, !P5 ;  /* 0x0000002d202a7208 */ /* 0x040fe20006800000 */
[----:B------:R-:W-:Y:S01]  /*3300*/  @!P3 FADD R43, R32, R43 ;  /* 0x0000002b202bb221 */ /* 0x000fe20000000000 */
[----:B------:R-:W-:Y:S01]  /*3310*/  ISETP.NE.AND P3, PT, R37, 0x4, PT ;  /* 0x000000042500780c */ /* 0x000fe20003f65270 */
[----:B------:R5:W2:Y:S01]  /*3320*/  SHFL.UP PT, R32, R2, 0x1, RZ ;  /* 0x0420000002207989 */ /* 0x000aa200000e00ff */
[----:B------:R-:W-:Y:S02]  /*3330*/  IADD3 R45, P2, PT, R28, R47, RZ ;  /* 0x0000002f1c2d7210 */ /* 0x000fe40007f5e0ff */
[----:B------:R-:W-:Y:S02]  /*3340*/  SEL R28, R47, R44, !P3 ;  /* 0x0000002c2f1c7207 */ /* 0x000fe40005800000 */
[----:B------:R-:W-:Y:S01]  /*3350*/  ISETP.NE.AND P5, PT, R37, 0x5, PT ;  /* 0x000000052500780c */ /* 0x000fe20003fa5270 */
[----:B------:R-:W-:Y:S01]  /*3360*/  IMAD.X R47, R29, 0x1, R49, P2 ;  /* 0x000000011d2f7824 */ /* 0x000fe200010e0631 */
[C---:B------:R-:W-:Y:S01]  /*3370*/  FSEL R29, R43.reuse, R42, !P3 ;  /* 0x0000002a2b1d7208 */ /* 0x040fe20005800000 */
[----:B------:R-:W-:Y:S01]  /*3380*/  @!P0 FADD R38, R43, R38 ;  /* 0x000000262b268221 */ /* 0x000fe20000000000 */
[----:B------:R-:W-:-:S02]  /*3390*/  SEL R44, R49, R46, !P3 ;  /* 0x0000002e312c7207 */ /* 0x000fc40005800000 */
[----:B------:R-:W-:Y:S02]  /*33a0*/  SEL R28, R45, R28, !P5 ;  /* 0x0000001c2d1c7207 */ /* 0x000fe40006800000 */
[----:B------:R-:W-:Y:S02]  /*33b0*/  SEL R42, R47, R44, !P5 ;  /* 0x0000002c2f2a7207 */ /* 0x000fe40006800000 */
[C---:B0-----:R-:W-:Y:S02]  /*33c0*/  IADD3 R43, P6, PT, R4.reuse, R45, RZ ;  /* 0x0000002d042b7210 */ /* 0x041fe40007fde0ff */
[----:B------:R-:W-:Y:S02]  /*33d0*/  ISETP.NE.U32.AND P0, PT, R4, RZ, PT ;  /* 0x000000ff0400720c */ /* 0x000fe40003f05070 */
[----:B------:R-:W-:Y:S01]  /*33e0*/  FSEL R4, R38, R29, !P5 ;  /* 0x0000001d26047208 */ /* 0x000fe20006800000 */
[----:B------:R-:W-:Y:S01]  /*33f0*/  IMAD.X R29, R5, 0x1, R47, P6 ;  /* 0x00000001051d7824 */ /* 0x000fe200030e062f */
[----:B-1----:R-:W-:-:S02]  /*3400*/  ISETP.NE.U32.AND P2, PT, R6, RZ, PT ;  /* 0x000000ff0600720c */ /* 0x002fc40003f45070 */
[----:B------:R-:W-:Y:S02]  /*3410*/  ISETP.NE.AND.EX P0, PT, R5, RZ, PT, P0 ;  /* 0x000000ff0500720c */ /* 0x000fe40003f05300 */
[----:B------:R-:W-:Y:S02]  /*3420*/  IADD3 R5, P6, PT, R6, R43, RZ ;  /* 0x0000002b06057210 */ /* 0x000fe40007fde0ff */
[C---:B------:R-:W-:Y:S02]  /*3430*/  ISETP.NE.AND.EX P2, PT, R7.reuse, RZ, PT, P2 ;  /* 0x000000ff0700720c */ /* 0x040fe40003f45320 */
[----:B--2---:R-:W-:Y:S01]  /*3440*/  ISETP.NE.U32.AND P3, PT, R26, RZ, PT ;  /* 0x000000ff1a00720c */ /* 0x004fe20003f65070 */
[----:B------:R-:W-:Y:S01]  /*3450*/  IMAD.X R7, R7, 0x1, R29, P6 ;  /* 0x0000000107077824 */ /* 0x000fe200030e061d */
[----:B------:R-:W-:Y:S02]  /*3460*/  ISETP.GE.U32.AND P6, PT, R41, 0x20, PT ;  /* 0x000000202900780c */ /* 0x000fe40003fc6070 */
[----:B------:R-:W-:-:S02]  /*3470*/  ISETP.NE.AND.EX P3, PT, R27, RZ, PT, P3 ;  /* 0x000000ff1b00720c */ /* 0x000fc40003f65330 */
[----:B------:R-:W-:Y:S01]  /*3480*/  ISETP.NE.AND P5, PT, R37, 0x7, PT ;  /* 0x000000072500780c */ /* 0x000fe20003fa5270 */
[----:B---3--:R-:W-:Y:S01]  /*3490*/  @!P0 FADD R31, R38, R31 ;  /* 0x0000001f261f8221 */ /* 0x008fe20000000000 */
[----:B-----5:R-:W-:Y:S02]  /*34a0*/  SEL R2, R43, R28, !P4 ;  /* 0x0000001c2b027207 */ /* 0x020fe40006000000 */
[----:B------:R-:W-:Y:S01]  /*34b0*/  IADD3 R38, P0, PT, R26, R5, RZ ;  /* 0x000000051a267210 */ /* 0x000fe20007f1e0ff */
[----:B------:R-:W-:Y:S01]  /*34c0*/  @!P2 FADD R30, R31, R30 ;  /* 0x0000001e1f1ea221 */ /* 0x000fe20000000000 */
[----:B------:R-:W-:Y:S02]  /*34d0*/  SEL R6, R29, R42, !P4 ;  /* 0x0000002a1d067207 */ /* 0x000fe40006000000 */
[----:B------:R-:W-:Y:S01]  /*34e0*/  FSEL R31, R31, R4, !P4 ;  /* 0x000000041f1f7208 */ /* 0x000fe20006000000 */
[----:B------:R-:W-:Y:S01]  /*34f0*/  IMAD.X R37, R27, 0x1, R7, P0 ;  /* 0x000000011b257824 */ /* 0x000fe200000e0607 */
[----:B------:R-:W-:Y:S01]  /*3500*/  SEL R5, R5, R2, !P5 ;  /* 0x0000000205057207 */ /* 0x000fe20006800000 */
[----:B----4-:R-:W-:Y:S01]  /*3510*/  @!P3 FADD R39, R30, R39 ;  /* 0x000000271e27b221 */ /* 0x010fe20000000000 */
[----:B------:R-:W-:-:S02]  /*3520*/  SEL R4, R7, R6, !P5 ;  /* 0x0000000607047207 */ /* 0x000fc40006800000 */
[----:B------:R-:W-:Y:S01]  /*3530*/  FSEL R2, R30, R31, !P5 ;  /* 0x0000001f1e027208 */ /* 0x000fe20006800000 */
[----:B------:R-:W-:Y:S06]  /*3540*/  @!P6 BRA `(.L_x_1052) ;  /* 0x000000000028e947 */ /* 0x000fec0003800000 */
[----:B------:R-:W-:Y:S02]  /*3550*/  ISETP.NE.U32.AND P0, PT, R32, RZ, PT ;  /* 0x000000ff2000720c */ /* 0x000fe40003f05070 */
[----:B------:R-:W-:Y:S02]  /*3560*/  ISETP.NE.AND P2, PT, R40, RZ, PT ;  /* 0x000000ff2800720c */ /* 0x000fe40003f45270 */
[C---:B------:R-:W-:Y:S02]  /*3570*/  ISETP.NE.AND.EX P0, PT, R3.reuse, RZ, PT, P0 ;  /* 0x000000ff0300720c */ /* 0x040fe40003f05300 */
[----:B------:R-:W-:Y:S02]  /*3580*/  SEL R32, R32, RZ, P2 ;  /* 0x000000ff20207207 */ /* 0x000fe40001000000 */
[----:B------:R-:W-:Y:S02]  /*3590*/  SEL R3, R3, RZ, P2 ;  /* 0x000000ff03037207 */ /* 0x000fe40001000000 */
[----:B------:R-:W-:-:S05]  /*35a0*/  IADD3 R32, P1, PT, R32, R5, RZ ;  /* 0x0000000520207210 */ /* 0x000fca0007f3e0ff */
[----:B------:R-:W-:Y:S02]  /*35b0*/  IMAD.X R3, R3, 0x1, R4, P1 ;  /* 0x0000000103037824 */ /* 0x000fe400008e0604 */
[----:B------:R-:W-:-:S05]  /*35c0*/  @!P0 FADD R25, R25, R2 ;  /* 0x0000000219198221 */ /* 0x000fca0000000000 */
[----:B------:R-:W-:Y:S01]  /*35d0*/  FSEL R25, R2, R25, !P2 ;  /* 0x0000001902197208 */ /* 0x000fe20005000000 */
[----:B------:R-:W-:Y:S06]  /*35e0*/  BRA `(.L_x_1053) ;  /* 0x0000001000407947 */ /* 0x000fec0003800000 */
.L_x_1052:
[----:B------:R-:W0:Y:S01]  /*35f0*/  LDC.64 R26, c[0x0][0x3a8] ;  /* 0x0000ea00ff1a7b82 */ /* 0x000e220000000a00 */
[----:B------:R-:W1:Y:S01]  /*3600*/  LDCU UR5, c[0x0][0x370] ;  /* 0x00006e00ff0577ac */ /* 0x000e620008000800 */
[----:B------:R-:W-:Y:S01]  /*3610*/  @!P1 IMAD.MOV.U32 R6, RZ, RZ, R38 ;  /* 0x000000ffff069224 */ /* 0x000fe200078e0026 */
[----:B------:R2:W-:Y:S01]  /*3620*/  @!P1 STS [UR4+0xd0], R39 ;  /* 0x0000d027ff009988 */ /* 0x0005e20008000804 */
[----:B------:R-:W-:Y:S01]  /*3630*/  @!P1 IMAD.MOV.U32 R7, RZ, RZ, R37 ;  /* 0x000000ffff079224 */ /* 0x000fe200078e0025 */
[----:B------:R-:W-:Y:S01]  /*3640*/  LOP3.LUT R49, RZ, R41, RZ, 0x33, !PT ;  /* 0x00000029ff317212 */ /* 0x000fe200078e33ff */
[----:B------:R-:W-:Y:S02]  /*3650*/  @!P1 IMAD.MOV.U32 R4, RZ, RZ, R39 ;  /* 0x000000ffff049224 */ /* 0x000fe400078e0027 */
[----:B------:R-:W-:Y:S01]  /*3660*/  @!P1 IMAD.MOV.U32 R5, RZ, RZ, 0x64 ;  /* 0x00000064ff059424 */ /* 0x000fe200078e00ff */
[----:B------:R2:W-:Y:S01]  /*3670*/  @!P1 STS.64 [UR4+0xc8], R6 ;  /* 0x0000c806ff009988 */ /* 0x0005e20008000a04 */
[----:B-1----:R-:W-:Y:S01]  /*3680*/  UISETP.GT.U32.AND UP0, UPT, UR5, 0x1f3, UPT ;  /* 0x000001f30500788c */ /* 0x002fe2000bf04070 */
[----:B0-----:R-:W-:-:S05]  /*3690*/  IMAD.WIDE.U32 R26, R0, 0x10, R26 ;  /* 0x00000010001a7825 */ /* 0x001fca00078e001a */
[----:B------:R2:W-:Y:S03]  /*36a0*/  @!P1 ST.E.128.STRONG.GPU desc[UR8][R26.64+0x200], R4 ;  /* 0x000200041a009985 */ /* 0x0005e6000c10fd08 */
[----:B------:R-:W-:Y:S05]  /*36b0*/  BRA.U UP0, `(.L_x_1054) ;  /* 0x0000000100087547 */ /* 0x000fea000b800000 */
[----:B------:R0:W-:Y:S06]  /*36c0*/  MEMBAR.SC.CTA ;  /* 0x0000000000007992 */ /* 0x0001ec0000000000 */
[----:B0-----:R-:W-:Y:S05]  /*36d0*/  BRA `(.L_x_1055) ;  /* 0x0000000000087947 */ /* 0x001fea0003800000 */
.L_x_1054:
[----:B------:R-:W-:Y:S05]  /*36e0*/  NANOSLEEP 0x1c2 ;  /* 0x000001c20000795d */ /* 0x000fea0003800000 */
[----:B------:R-:W-:Y:S01]  /*36f0*/  NOP ;  /* 0x0000000000007918 */ /* 0x000fe20000000000 */
.L_x_1055:
[----:B------:R-:W-:-:S07]  /*3700*/  IMAD.WIDE R28, R49, 0x10, R26 ;  /* 0x00000010311c7825 */ /* 0x000fce00078e021a */
.L_x_1057:
[----:B--2---:R-:W2:Y:S01]  /*3710*/  LD.E.128.STRONG.GPU R4, desc[UR8][R28.64+0x200] ;  /* 0x000200081c047980 */ /* 0x004ea2000c10fd00 */
[----:B------:R-:W-:Y:S05]  /*3720*/  YIELD ;  /* 0x0000000000007946 */ /* 0x000fea0003800000 */
[----:B------:R-:W-:Y:S01]  /*3730*/  UMOV UR5, 0xffffffff ;  /* 0xffffffff00057882 */ /* 0x000fe20000000000 */
[----:B--2---:R-:W-:Y:S02]  /*3740*/  ISETP.NE.AND P0, PT, R5, 0x63, PT ;  /* 0x000000630500780c */ /* 0x004fe40003f05270 */
[----:B------:R-:W-:Y:S11]  /*3750*/  BRA.DIV UR5, `(.L_x_1056) ;  /* 0x0000008a05ec7947 */ /* 0x000ff6000b800000 */
[----:B------:R-:W-:-:S13]  /*3760*/  VOTE.ANY P0, !P0 ;  /* 0x0000000000ff7806 */ /* 0x000fda0004000100 */
.L_x_1200:
[----:B------:R-:W-:Y:S05]  /*3770*/  @P0 BRA `(.L_x_1057) ;  /* 0xfffffffc00e40947 */ /* 0x000fea000383ffff */
[----:B------:R-:W-:Y:S01]  /*3780*/  UMOV UR5, 0xffffffff ;  /* 0xffffffff00057882 */ /* 0x000fe20000000000 */
[----:B------:R-:W-:Y:S01]  /*3790*/  ISETP.NE.AND P0, PT, R5, 0x65, PT ;  /* 0x000000650500780c */ /* 0x000fe20003f05270 */
[----:B------:R-:W-:Y:S02]  /*37a0*/  IMAD.MOV.U32 R42, RZ, RZ, R6 ;  /* 0x000000ffff2a7224 */ /* 0x000fe400078e0006 */
[----:B------:R-:W-:Y:S01]  /*37b0*/  IMAD.MOV.U32 R43, RZ, RZ, R7 ;  /* 0x000000ffff2b7224 */ /* 0x000fe200078e0007 */
[----:B------:R-:W-:Y:S09]  /*37c0*/  BRA.DIV UR5, `(.L_x_1058) ;  /* 0x0000008a05f47947 */ /* 0x000ff2000b800000 */
[----:B------:R-:W0:Y:S01]  /*37d0*/  S2R R41, SR_GEMASK ;  /* 0x0000000000297919 */ /* 0x000e220000003c00 */
[----:B------:R-:W-:Y:S01]  /*37e0*/  VOTE.ANY R2, PT, !P0 ;  /* 0x0000000000027806 */ /* 0x000fe200040e0100 */
[----:B------:R-:W-:-:S03]  /*37f0*/  IMAD.MOV.U32 R48, RZ, RZ, R4 ;  /* 0x000000ffff307224 */ /* 0x000fc600078e0004 */
[----:B0-----:R-:W-:-:S05]  /*3800*/  LOP3.LUT R2, R2, 0x80000000, R41, 0xec, !PT ;  /* 0x8000000002027812 */ /* 0x001fca00078eec29 */
[----:B------:R-:W-:-:S05]  /*3810*/  VIADD R7, R2, 0xffffffff ;  /* 0xffffffff02077836 */ /* 0x000fca0000000000 */
[----:B------:R-:W-:-:S04]  /*3820*/  LOP3.LUT R7, R2, R7, RZ, 0xc, !PT ;  /* 0x0000000702077212 */ /* 0x000fc800078e0cff */
[----:B------:R-:W0:Y:S02]  /*3830*/  POPC R29, R7 ;  /* 0x00000007001d7309 */ /* 0x000e240000000000 */
[----:B0-----:R0:W1:Y:S04]  /*3840*/  SHFL.DOWN PT, R28, R4, 0x1, R29 ;  /* 0x08200000041c7989 */ /* 0x00106800000e001d */
[----:B------:R0:W2:Y:S04]  /*3850*/  SHFL.DOWN PT, R31, R42, 0x1, R29 ;  /* 0x082000002a1f7989 */ /* 0x0000a800000e001d */
[----:B------:R0:W3:Y:S02]  /*3860*/  SHFL.DOWN PT, R30, R43, 0x1, R29 ;  /* 0x082000002b1e7989 */ /* 0x0000e400000e001d */
.L_x_1206:
[----:B------:R-:W-:Y:S01]  /*3870*/  ISETP.GE.AND P3, PT, R40, R29, PT ;  /* 0x0000001d2800720c */ /* 0x000fe20003f66270 */
[----:B------:R-:W-:Y:S01]  /*3880*/  UMOV UR5, 0xffffffff ;  /* 0xffffffff00057882 */ /* 0x000fe20000000000 */
[----:B------:R-:W-:-:S11]  /*3890*/  PLOP3.LUT P0, PT, PT, PT, PT, 0x80, 0x8 ;  /* 0x000000000008781c */ /* 0x000fd60003f0f070 */
[----:B------:R-:W-:-:S04]  /*38a0*/  @!P3 ISETP.NE.U32.AND P2, PT, R42, RZ, PT ;  /* 0x000000ff2a00b20c */ /* 0x000fc80003f45070 */
[----:B------:R-:W-:-:S04]  /*38b0*/  @!P3 ISETP.NE.AND.EX P2, PT, R43, RZ, PT, P2 ;  /* 0x000000ff2b00b20c */ /* 0x000fc80003f45320 */
[----:B------:R-:W-:Y:S02]  /*38c0*/  @!P3 PLOP3.LUT P0, PT, P2, PT, PT, 0x80, 0x8 ;  /* 0x000000000008b81c */ /* 0x000fe4000170f070 */
[----:B--2---:R-:W-:-:S05]  /*38d0*/  @!P3 IADD3 R31, P2, PT, R31, R42, RZ ;  /* 0x0000002a1f1fb210 */ /* 0x004fca0007f5e0ff */
[----:B0-----:R-:W-:Y:S02]  /*38e0*/  @!P3 IMAD.MOV.U32 R42, RZ, RZ, R31 ;  /* 0x000000ffff2ab224 */ /* 0x001fe400078e001f */
[----:B---3--:R-:W-:-:S04]  /*38f0*/  @!P3 IMAD.X R30, R30, 0x1, R43, P2 ;  /* 0x000000011e1eb824 */ /* 0x008fc800010e062b */
[----:B-1----:R-:W-:Y:S01]  /*3900*/  @!P0 FADD R48, R48, R28 ;  /* 0x0000001c30308221 */ /* 0x002fe20000000000 */
[----:B------:R-:W-:Y:S06]  /*3910*/  BRA.DIV UR5, `(.L_x_1059) ;  /* 0x0000008e05187947 */ /* 0x000fec000b800000 */
.L_x_1209:
[----:B------:R-:W-:Y:S01]  /*3920*/  UMOV UR5, 0xffffffff ;  /* 0xffffffff00057882 */ /* 0x000fe20000000000 */
[----:B------:R-:W-:Y:S02]  /*3930*/  @!P3 IMAD.MOV.U32 R43, RZ, RZ, R30 ;  /* 0x000000ffff2bb224 */ /* 0x000fe400078e001e */
[----:B------:R-:W-:Y:S05]  /*3940*/  BRA.DIV UR5, `(.L_x_1060) ;  /* 0x0000008e052c7947 */ /* 0x000fea000b800000 */
[----:B------:R0:W1:Y:S04]  /*3950*/  SHFL.DOWN PT, R31, R42, 0x2, R29 ;  /* 0x084000002a1f7989 */ /* 0x00006800000e001d */
[----:B------:R0:W2:Y:S04]  /*3960*/  SHFL.DOWN PT, R4, R43, 0x2, R29 ;  /* 0x084000002b047989 */ /* 0x0000a800000e001d */
[----:B------:R0:W3:Y:S02]  /*3970*/  SHFL.DOWN PT, R28, R48, 0x2, R29 ;  /* 0x08400000301c7989 */ /* 0x0000e400000e001d */
.L_x_1214:
[----:B------:R-:W-:Y:S01]  /*3980*/  VIADD R47, R40, 0x2 ;  /* 0x00000002282f7836 */ /* 0x000fe20000000000 */
[----:B------:R-:W-:-:S04]  /*3990*/  UMOV UR5, 0xffffffff ;  /* 0xffffffff00057882 */ /* 0x000fc80000000000 */
[----:B------:R-:W-:-:S13]  /*39a0*/  ISETP.GT.AND P3, PT, R47, R29, PT ;  /* 0x0000001d2f00720c */ /* 0x000fda0003f64270 */
[----:B------:R-:W-:-:S04]  /*39b0*/  @!P3 ISETP.NE.U32.AND P0, PT, R42, RZ, PT ;  /* 0x000000ff2a00b20c */ /* 0x000fc80003f05070 */
[----:B------:R-:W-:Y:S02]  /*39c0*/  @!P3 ISETP.NE.AND.EX P2, PT, R43, RZ, PT, P0 ;  /* 0x000000ff2b00b20c */ /* 0x000fe40003f45300 */
[----:B------:R-:W-:Y:S02]  /*39d0*/  PLOP3.LUT P0, PT, PT, PT, PT, 0x80, 0x8 ;  /* 0x000000000008781c */ /* 0x000fe40003f0f070 */
[----:B------:R-:W-:Y:S02]  /*39e0*/  @!P3 PLOP3.LUT P0, PT, P2, PT, PT, 0x80, 0x8 ;  /* 0x000000000008b81c */ /* 0x000fe4000170f070 */
[----:B-1----:R-:W-:-:S05]  /*39f0*/  @!P3 IADD3 R31, P2, PT, R31, R42, RZ ;  /* 0x0000002a1f1fb210 */ /* 0x002fca0007f5e0ff */
[----:B--2---:R-:W-:-:S06]  /*3a00*/  @!P3 IMAD.X R4, R4, 0x1, R43, P2 ;  /* 0x000000010404b824 */ /* 0x004fcc00010e062b */
[----:B0--3--:R-:W-:Y:S01]  /*3a10*/  @!P0 FADD R48, R48, R28 ;  /* 0x0000001c30308221 */ /* 0x009fe20000000000 */
[----:B------:R-:W-:Y:S06]  /*3a20*/  BRA.DIV UR5, `(.L_x_1061) ;  /* 0x0000008e05487947 */ /* 0x000fec000b800000 */
.L_x_1217:
[----:B------:R-:W-:Y:S01]  /*3a30*/  UMOV UR5, 0xffffffff ;  /* 0xffffffff00057882 */ /* 0x000fe20000000000 */
[----:B------:R-:W-:Y:S02]  /*3a40*/  @!P3 IMAD.MOV.U32 R42, RZ, RZ, R31 ;  /* 0x000000ffff2ab224 */ /* 0x000fe400078e001f */
[----:B------:R-:W-:Y:S01]  /*3a50*/  @!P3 IMAD.MOV.U32 R43, RZ, RZ, R4 ;  /* 0x000000ffff2bb224 */ /* 0x000fe200078e0004 */
[----:B------:R-:W-:Y:S06]  /*3a60*/  BRA.DIV UR5, `(.L_x_1062) ;  /* 0x0000008e05587947 */ /* 0x000fec000b800000 */
[----:B------:R0:W1:Y:S04]  /*3a70*/  SHFL.DOWN PT, R31, R42, 0x4, R29 ;  /* 0x088000002a1f7989 */ /* 0x00006800000e001d */
[----:B------:R0:W2:Y:S04]  /*3a80*/  SHFL.DOWN PT, R4, R43, 0x4, R29 ;  /* 0x088000002b047989 */ /* 0x0000a800000e001d */
[----:B------:R0:W3:Y:S02]  /*3a90*/  SHFL.DOWN PT, R28, R48, 0x4, R29 ;  /* 0x08800000301c7989 */ /* 0x0000e400000e001d */
.L_x_1222:
        /* <DEDUP_REMOVED lines=11> */
.L_x_1225:
[----:B------:R-:W-:Y:S01]  /*3b50*/  UMOV UR5, 0xffffffff ;  /* 0xffffffff00057882 */ /* 0x000fe20000000000 */
[----:B------:R-:W-:Y:S02]  /*3b60*/  @!P3 IMAD.MOV.U32 R42, RZ, RZ, R31 ;  /* 0x000000ffff2ab224 */ /* 0x000fe400078e001f */
[----:B------:R-:W-:Y:S01]  /*3b70*/  @!P3 IMAD.MOV.U32 R43, RZ, RZ, R4 ;  /* 0x000000ffff2bb224 */ /* 0x000fe200078e0004 */
[----:B------:R-:W-:Y:S06]  /*3b80*/  BRA.DIV UR5, `(.L_x_1064) ;  /* 0x0000008e05847947 */ /* 0x000fec000b800000 */
[----:B------:R0:W1:Y:S04]  /*3b90*/  SHFL.DOWN PT, R31, R42, 0x8, R29 ;  /* 0x090000002a1f7989 */ /* 0x00006800000e001d */
[----:B------:R0:W2:Y:S04]  /*3ba0*/  SHFL.DOWN PT, R4, R43, 0x8, R29 ;  /* 0x090000002b047989 */ /* 0x0000a800000e001d */
[----:B------:R0:W3:Y:S02]  /*3bb0*/  SHFL.DOWN PT, R28, R48, 0x8, R29 ;  /* 0x09000000301c7989 */ /* 0x0000e400000e001d */
.L_x_1230:
        /* <DEDUP_REMOVED lines=11> */
.L_x_1233:
[----:B------:R-:W-:Y:S01]  /*3c70*/  UMOV UR5, 0xffffffff ;  /* 0xffffffff00057882 */ /* 0x000fe20000000000 */
[----:B------:R-:W-:Y:S02]  /*3c80*/  @!P3 IMAD.MOV.U32 R42, RZ, RZ, R31 ;  /* 0x000000ffff2ab224 */ /* 0x000fe400078e001f */
[----:B------:R-:W-:Y:S01]  /*3c90*/  @!P3 IMAD.MOV.U32 R43, RZ, RZ, R4 ;  /* 0x000000ffff2bb224 */ /* 0x000fe200078e0004 */
[----:B------:R-:W-:Y:S06]  /*3ca0*/  BRA.DIV UR5, `(.L_x_1066) ;  /* 0x0000008e05b07947 */ /* 0x000fec000b800000 */
[----:B------:R0:W1:Y:S04]  /*3cb0*/  SHFL.DOWN PT, R51, R42, 0x10, R29 ;  /* 0x0a0000002a337989 */ /* 0x00006800000e001d */
[----:B------:R0:W2:Y:S04]  /*3cc0*/  SHFL.DOWN PT, R4, R43, 0x10, R29 ;  /* 0x0a0000002b047989 */ /* 0x0000a800000e001d */
[----:B------:R0:W3:Y:S02]  /*3cd0*/  SHFL.DOWN PT, R28, R48, 0x10, R29 ;  /* 0x0a000000301c7989 */ /* 0x0000e400000e001d */
.L_x_1238:
[----:B------:R-:W-:Y:S01]  /*3ce0*/  VIADD R44, R40, 0x10 ;  /* 0x00000010282c7836 */ /* 0x000fe20000000000 */
[----:B------:R-:W4:Y:S01]  /*3cf0*/  LDC.64 R30, c[0x0][0x3a8] ;  /* 0x0000ea00ff1e7b82 */ /* 0x000f220000000a00 */
[----:B------:R-:W-:Y:S01]  /*3d00*/  UMOV UR5, 0xffffffff ;  /* 0xffffffff00057882 */ /* 0x000fe20000000000 */
[----:B------:R-:W-:Y:S02]  /*3d10*/  IMAD.IADD R49, R49, 0x1, R0 ;  /* 0x0000000131317824 */ /* 0x000fe400078e0200 */
[----:B------:R-:W-:-:S13]  /*3d20*/  ISETP.GT.AND P3, PT, R44, R29, PT ;  /* 0x0000001d2c00720c */ /* 0x000fda0003f64270 */
[----:B------:R-:W-:Y:S02]  /*3d30*/  @!P3 ISETP.NE.U32.AND P0, PT, R42, RZ, PT ;  /* 0x000000ff2a00b20c */ /* 0x000fe40003f05070 */
[----:B-1----:R-:W-:Y:S02]  /*3d40*/  @!P3 IADD3 R51, P4, PT, R51, R42, RZ ;  /* 0x0000002a3333b210 */ /* 0x002fe40007f9e0ff */
[----:B------:R-:W-:Y:S02]  /*3d50*/  @!P3 ISETP.NE.AND.EX P2, PT, R43, RZ, PT, P0 ;  /* 0x000000ff2b00b20c */ /* 0x000fe40003f45300 */
[----:B------:R-:W-:Y:S01]  /*3d60*/  PLOP3.LUT P0, PT, PT, PT, PT, 0x80, 0x8 ;  /* 0x000000000008781c */ /* 0x000fe20003f0f070 */
[----:B--2---:R-:W-:Y:S01]  /*3d70*/  @!P3 IMAD.X R4, R4, 0x1, R43, P4 ;  /* 0x000000010404b824 */ /* 0x004fe200020e062b */
[----:B------:R-:W-:Y:S02]  /*3d80*/  @!P3 PLOP3.LUT P0, PT, P2, PT, PT, 0x80, 0x8 ;  /* 0x000000000008b81c */ /* 0x000fe4000170f070 */
[----:B------:R-:W-:-:S02]  /*3d90*/  ISETP.NE.AND P2, PT, R5, 0x65, PT ;  /* 0x000000650500780c */ /* 0x000fc40003f45270 */
[----:B----4-:R-:W-:-:S09]  /*3da0*/  IADD3 R30, P5, PT, R30, 0x200, RZ ;  /* 0x000002001e1e7810 */ /* 0x010fd20007fbe0ff */
[----:B0--3--:R-:W-:Y:S01]  /*3db0*/  @!P0 FADD R48, R48, R28 ;  /* 0x0000001c30308221 */ /* 0x009fe20000000000 */
[----:B------:R-:W-:Y:S06]  /*3dc0*/  BRA.DIV UR5, `(.L_x_1067) ;  /* 0x0000008e05bc7947 */ /* 0x000fec000b800000 */
.L_x_1241:
[----:B------:R-:W-:Y:S01]  /*3dd0*/  UMOV UR5, 0xffffffff ;  /* 0xffffffff00057882 */ /* 0x000fe20000000000 */
[----:B------:R-:W-:Y:S02]  /*3de0*/  @!P3 IMAD.MOV.U32 R42, RZ, RZ, R51 ;  /* 0x000000ffff2ab224 */ /* 0x000fe400078e0033 */
[----:B------:R-:W-:Y:S02]  /*3df0*/  @!P3 IMAD.MOV.U32 R43, RZ, RZ, R4 ;  /* 0x000000ffff2bb224 */ /* 0x000fe400078e0004 */
[----:B------:R-:W-:Y:S01]  /*3e00*/  IMAD.X R31, RZ, RZ, R31, P5 ;  /* 0x000000ffff1f7224 */ /* 0x000fe200028e061f */
[----:B------:R-:W-:Y:S06]  /*3e10*/  BRA.DIV UR5, `(.L_x_1068) ;  /* 0x0000008e05c87947 */ /* 0x000fec000b800000 */
[----:B------:R-:W-:-:S13]  /*3e20*/  VOTE.ALL P2, P2 ;  /* 0x0000000000ff7806 */ /* 0x000fda0001040000 */
.L_x_1244:
[----:B------:R-:W-:Y:S05]  /*3e30*/  @!P2 BRA `(.L_x_1069) ;  /* 0x0000000400c0a947 */ /* 0x000fea0003800000 */
.L_x_1083:
[----:B------:R-:W-:-:S07]  /*3e40*/  IMAD.WIDE R28, R49, 0x10, R30 ;  /* 0x00000010311c7825 */ /* 0x000fce00078e021e */
.L_x_1071:
[----:B------:R-:W2:Y:S01]  /*3e50*/  LD.E.128.STRONG.GPU R4, desc[UR8][R28.64+-0x200] ;  /* 0xfffe00081c047980 */ /* 0x000ea2000c10fd00 */
[----:B------:R-:W-:Y:S05]  /*3e60*/  YIELD ;  /* 0x0000000000007946 */ /* 0x000fea0003800000 */
[----:B------:R-:W-:Y:S01]  /*3e70*/  UMOV UR5, 0xffffffff ;  /* 0xffffffff00057882 */ /* 0x000fe20000000000 */
[----:B--2---:R-:W-:Y:S02]  /*3e80*/  ISETP.NE.AND P0, PT, R5, 0x63, PT ;  /* 0x000000630500780c */ /* 0x004fe40003f05270 */
[----:B------:R-:W-:Y:S11]  /*3e90*/  BRA.DIV UR5, `(.L_x_1070) ;  /* 0x0000008e05cc7947 */ /* 0x000ff6000b800000 */
[----:B------:R-:W-:-:S13]  /*3ea0*/  VOTE.ANY P0, !P0 ;  /* 0x0000000000ff7806 */ /* 0x000fda0004000100 */
.L_x_1247:
[----:B------:R-:W-:Y:S05]  /*3eb0*/  @P0 BRA `(.L_x_1071) ;  /* 0xfffffffc00e40947 */ /* 0x000fea000383ffff */
[----:B------:R-:W-:Y:S01]  /*3ec0*/  UMOV UR5, 0xffffffff ;  /* 0xffffffff00057882 */ /* 0x000fe20000000000 */
[----:B------:R-:W-:Y:S01]  /*3ed0*/  ISETP.NE.AND P0, PT, R5, 0x65, PT ;  /* 0x000000650500780c */ /* 0x000fe20003f05270 */
[----:B------:R-:W-:Y:S02]  /*3ee0*/  IMAD.MOV.U32 R51, RZ, RZ, R6 ;  /* 0x000000ffff337224 */ /* 0x000fe400078e0006 */
[----:B------:R-:W-:Y:S01]  /*3ef0*/  IMAD.MOV.U32 R0, RZ, RZ, R7 ;  /* 0x000000ffff007224 */ /* 0x000fe200078e0007 */
[----:B------:R-:W-:Y:S09]  /*3f00*/  BRA.DIV UR5, `(.L_x_1072) ;  /* 0x0000008e05d47947 */ /* 0x000ff2000b800000 */
[----:B------:R-:W-:-:S04]  /*3f10*/  VOTE.ANY R2, PT, !P0 ;  /* 0x0000000000027806 */ /* 0x000fc800040e0100 */
[----:B------:R-:W-:-:S05]  /*3f20*/  LOP3.LUT R2, R2, 0x80000000, R41, 0xec, !PT ;  /* 0x8000000002027812 */ /* 0x000fca00078eec29 */
[----:B------:R-:W-:-:S05]  /*3f30*/  VIADD R7, R2, 0xffffffff ;  /* 0xffffffff02077836 */ /* 0x000fca0000000000 */
[----:B------:R-:W-:-:S04]  /*3f40*/  LOP3.LUT R7, R2, R7, RZ, 0xc, !PT ;  /* 0x0000000702077212 */ /* 0x000fc800078e0cff */
[----:B------:R-:W0:Y:S02]  /*3f50*/  POPC R29, R7 ;  /* 0x00000007001d7309 */ /* 0x000e240000000000 */
[----:B0-----:R0:W1:Y:S04]  /*3f60*/  SHFL.DOWN PT, R28, R4, 0x1, R29 ;  /* 0x08200000041c7989 */ /* 0x00106800000e001d */
[----:B------:R0:W2:Y:S04]  /*3f70*/  SHFL.DOWN PT, R50, R51, 0x1, R29 ;  /* 0x0820000033327989 */ /* 0x0000a800000e001d */
[----:B------:R0:W3:Y:S02]  /*3f80*/  SHFL.DOWN PT, R53, R0, 0x1, R29 ;  /* 0x0820000000357989 */ /* 0x0000e400000e001d */
.L_x_1253:
        /* <DEDUP_REMOVED lines=11> */
.L_x_1256:
[----:B------:R-:W-:Y:S01]  /*4040*/  UMOV UR5, 0xffffffff ;  /* 0xffffffff00057882 */ /* 0x000fe20000000000 */
[----:B------:R-:W-:Y:S02]  /*4050*/  @!P3 IMAD.MOV.U32 R0, RZ, RZ, R53 ;  /* 0x000000ffff00b224 */ /* 0x000fe400078e0035 */
[----:B------:R-:W-:Y:S05]  /*4060*/  BRA.DIV UR5, `(.L_x_1074) ;  /* 0x00000092050c7947 */ /* 0x000fea000b800000 */
[----:B------:R0:W1:Y:S04]  /*4070*/  SHFL.DOWN PT, R50, R51, 0x2, R29 ;  /* 0x0840000033327989 */ /* 0x00006800000e001d */
[----:B------:R0:W2:Y:S04]  /*4080*/  SHFL.DOWN PT, R53, R0, 0x2, R29 ;  /* 0x0840000000357989 */ /* 0x0000a800000e001d */
[----:B------:R0:W3:Y:S02]  /*4090*/  SHFL.DOWN PT, R28, R4, 0x2, R29 ;  /* 0x08400000041c7989 */ /* 0x0000e400000e001d */
.L_x_1261:
[----:B------:R-:W-:Y:S01]  /*40a0*/  ISETP.GT.AND P3, PT, R47, R29, PT ;  /* 0x0000001d2f00720c */ /* 0x000fe20003f64270 */
[----:B------:R-:W-:-:S12]  /*40b0*/  UMOV UR5, 0xffffffff ;  /* 0xffffffff00057882 */ /* 0x000fd80000000000 */
[----:B------:R-:W-:-:S04]  /*40c0*/  @!P3 ISETP.NE.U32.AND P0, PT, R51, RZ, PT ;  /* 0x000000ff3300b20c */ /* 0x000fc80003f05070 */
[----:B------:R-:W-:Y:S02]  /*40d0*/  @!P3 ISETP.NE.AND.EX P2, PT, R0, RZ, PT, P0 ;  /* 0x000000ff0000b20c */ /* 0x000fe40003f45300 */
[----:B------:R-:W-:Y:S02]  /*40e0*/  PLOP3.LUT P0, PT, PT, PT, PT, 0x80, 0x8 ;  /* 0x000000000008781c */ /* 0x000fe40003f0f070 */
[----:B------:R-:W-:Y:S02]  /*40f0*/  @!P3 PLOP3.LUT P0, PT, P2, PT, PT, 0x80, 0x8 ;  /* 0x000000000008b81c */ /* 0x000fe4000170f070 */
[----:B-1----:R-:W-:-:S05]  /*4100*/  @!P3 IADD3 R50, P2, PT, R50, R51, RZ ;  /* 0x000000333232b210 */ /* 0x002fca0007f5e0ff */
[----:B0-----:R-:W-:Y:S02]  /*4110*/  @!P3 IMAD.MOV.U32 R51, RZ, RZ, R50 ;  /* 0x000000ffff33b224 */ /* 0x001fe400078e0032 */
[----:B--2---:R-:W-:-:S04]  /*4120*/  @!P3 IMAD.X R53, R53, 0x1, R0, P2 ;  /* 0x000000013535b824 */ /* 0x004fc800010e0600 */
[----:B---3--:R-:W-:Y:S01]  /*4130*/  @!P0 FADD R4, R4, R28 ;  /* 0x0000001c04048221 */ /* 0x008fe20000000000 */
[----:B------:R-:W-:Y:S06]  /*4140*/  BRA.DIV UR5, `(.L_x_1075) ;  /* 0x0000009205287947 */ /* 0x000fec000b800000 */
.L_x_1264:
[----:B------:R-:W-:Y:S01]  /*4150*/  UMOV UR5, 0xffffffff ;  /* 0xffffffff00057882 */ /* 0x000fe20000000000 */
[----:B------:R-:W-:Y:S02]  /*4160*/  @!P3 IMAD.MOV.U32 R0, RZ, RZ, R53 ;  /* 0x000000ffff00b224 */ /* 0x000fe400078e0035 */
[----:B------:R-:W-:Y:S05]  /*4170*/  BRA.DIV UR5, `(.L_x_1076) ;  /* 0x00000092053c7947 */ /* 0x000fea000b800000 */
[----:B------:R0:W1:Y:S04]  /*4180*/  SHFL.DOWN PT, R50, R51, 0x4, R29 ;  /* 0x0880000033327989 */ /* 0x00006800000e001d */
[----:B------:R0:W2:Y:S04]  /*4190*/  SHFL.DOWN PT, R53, R0, 0x4, R29 ;  /* 0x0880000000357989 */ /* 0x0000a800000e001d */
[----:B------:R0:W3:Y:S02]  /*41a0*/  SHFL.DOWN PT, R28, R4, 0x4, R29 ;  /* 0x08800000041c7989 */ /* 0x0000e400000e001d */
.L_x_1269:
        /* <DEDUP_REMOVED lines=11> */
.L_x_1272:
[----:B------:R-:W-:Y:S01]  /*4260*/  UMOV UR5, 0xffffffff ;  /* 0xffffffff00057882 */ /* 0x000fe20000000000 */
[----:B------:R-:W-:Y:S02]  /*4270*/  @!P3 IMAD.MOV.U32 R0, RZ, RZ, R53 ;  /* 0x000000ffff00b224 */ /* 0x000fe400078e0035 */
[----:B------:R-:W-:Y:S05]  /*4280*/  BRA.DIV UR5, `(.L_x_1078) ;  /* 0x00000092056c7947 */ /* 0x000fea000b800000 */
[----:B------:R0:W1:Y:S04]  /*4290*/  SHFL.DOWN PT, R50, R51, 0x8, R29 ;  /* 0x0900000033327989 */ /* 0x00006800000e001d */
[----:B------:R0:W2:Y:S04]  /*42a0*/  SHFL.DOWN PT, R53, R0, 0x8, R29 ;  /* 0x0900000000357989 */ /* 0x0000a800000e001d */
[----:B------:R0:W3:Y:S02]  /*42b0*/  SHFL.DOWN PT, R28, R4, 0x8, R29 ;  /* 0x09000000041c7989 */ /* 0x0000e400000e001d */
.L_x_1277:
        /* <DEDUP_REMOVED lines=11> */
.L_x_1280:
[----:B------:R-:W-:Y:S01]  /*4370*/  UMOV UR5, 0xffffffff ;  /* 0xffffffff00057882 */ /* 0x000fe20000000000 */
[----:B------:R-:W-:Y:S02]  /*4380*/  @!P3 IMAD.MOV.U32 R0, RZ, RZ, R53 ;  /* 0x000000ffff00b224 */ /* 0x000fe400078e0035 */
[----:B------:R-:W-:Y:S05]  /*4390*/  BRA.DIV UR5, `(.L_x_1080) ;  /* 0x00000092059c7947 */ /* 0x000fea000b800000 */
[----:B------:R0:W1:Y:S04]  /*43a0*/  SHFL.DOWN PT, R50, R51, 0x10, R29 ;  /* 0x0a00000033327989 */ /* 0x00006800000e001d */
[----:B------:R0:W2:Y:S04]  /*43b0*/  SHFL.DOWN PT, R53, R0, 0x10, R29 ;  /* 0x0a00000000357989 */ /* 0x0000a800000e001d */
[----:B------:R0:W3:Y:S02]  /*43c0*/  SHFL.DOWN PT, R28, R4, 0x10, R29 ;  /* 0x0a000000041c7989 */ /* 0x0000e400000e001d */
.L_x_1285:
[----:B------:R-:W-:Y:S01]  /*43d0*/  ISETP.GT.AND P3, PT, R44, R29, PT ;  /* 0x0000001d2c00720c */ /* 0x000fe20003f64270 */
[----:B------:R-:W-:-:S12]  /*43e0*/  UMOV UR5, 0xffffffff ;  /* 0xffffffff00057882 */ /* 0x000fd80000000000 */
[----:B------:R-:W-:Y:S02]  /*43f0*/  @!P3 ISETP.NE.U32.AND P0, PT, R51, RZ, PT ;  /* 0x000000ff3300b20c */ /* 0x000fe40003f05070 */
[----:B-1----:R-:W-:Y:S02]  /*4400*/  @!P3 IADD3 R50, P4, PT, R50, R51, RZ ;  /* 0x000000333232b210 */ /* 0x002fe40007f9e0ff */
[----:B------:R-:W-:Y:S02]  /*4410*/  @!P3 ISETP.NE.AND.EX P2, PT, R0, RZ, PT, P0 ;  /* 0x000000ff0000b20c */ /* 0x000fe40003f45300 */
[----:B------:R-:W-:Y:S01]  /*4420*/  PLOP3.LUT P0, PT, PT, PT, PT, 0x80, 0x8 ;  /* 0x000000000008781c */ /* 0x000fe20003f0f070 */
[----:B0-----:R-:W-:Y:S01]  /*4430*/  @!P3 IMAD.MOV.U32 R51, RZ, RZ, R50 ;  /* 0x000000ffff33b224 */ /* 0x001fe200078e0032 */
[----:B------:R-:W-:Y:S01]  /*4440*/  @!P3 PLOP3.LUT P0, PT, P2, PT, PT, 0x80, 0x8 ;  /* 0x000000000008b81c */ /* 0x000fe2000170f070 */
[----:B--2---:R-:W-:Y:S01]  /*4450*/  @!P3 IMAD.X R53, R53, 0x1, R0, P4 ;  /* 0x000000013535b824 */ /* 0x004fe200020e0600 */
[----:B------:R-:W-:-:S02]  /*4460*/  ISETP.NE.U32.AND P2, PT, R42, RZ, PT ;  /* 0x000000ff2a00720c */ /* 0x000fc40003f45070 */
[----:B------:R-:W-:Y:S01]  /*4470*/  IADD3 R42, P4, PT, R42, R51, RZ ;  /* 0x000000332a2a7210 */ /* 0x000fe20007f9e0ff */
[----:B------:R-:W-:Y:S01]  /*4480*/  @!P3 IMAD.MOV.U32 R0, RZ, RZ, R53 ;  /* 0x000000ffff00b224 */ /* 0x000fe200078e0035 */
[----:B------:R-:W-:-:S03]  /*4490*/  ISETP.NE.AND.EX P2, PT, R43, RZ, PT, P2 ;  /* 0x000000ff2b00720c */ /* 0x000fc60003f45320 */
[----:B------:R-:W-:-:S04]  /*44a0*/  IMAD.X R43, R43, 0x1, R0, P4 ;  /* 0x000000012b2b7824 */ /* 0x000fc800020e0600 */
[----:B---3--:R-:W-:Y:S01]  /*44b0*/  @!P0 FADD R4, R4, R28 ;  /* 0x0000001c04048221 */ /* 0x008fe20000000000 */
[----:B------:R-:W-:-:S05]  /*44c0*/  ISETP.NE.AND P0, PT, R5, 0x65, PT ;  /* 0x000000650500780c */ /* 0x000fca0003f05270 */
[----:B------:R-:W-:Y:S01]  /*44d0*/  @!P2 FADD R48, R4, R48 ;  /* 0x000000300430a221 */ /* 0x000fe20000000000 */
[----:B------:R-:W-:Y:S07]  /*44e0*/  BRA.DIV UR5, `(.L_x_1081) ;  /* 0x00000092059c7947 */ /* 0x000fee000b800000 */
.L_x_1288:
[----:B------:R-:W-:Y:S01]  /*44f0*/  UMOV UR5, 0xffffffff ;  /* 0xffffffff00057882 */ /* 0x000fe20000000000 */
[----:B------:R-:W-:Y:S02]  /*4500*/  VIADD R49, R49, 0xffffffe0 ;  /* 0xffffffe031317836 */ /* 0x000fe40000000000 */
[----:B------:R-:W-:Y:S05]  /*4510*/  BRA.DIV UR5, `(.L_x_1082) ;  /* 0x0000009205b07947 */ /* 0x000fea000b800000 */
[----:B------:R-:W-:-:S13]  /*4520*/  VOTE.ALL P0, P0 ;  /* 0x0000000000ff7806 */ /* 0x000fda0000000000 */
.L_x_1291:
[----:B------:R-:W-:Y:S05]  /*4530*/  @P0 BRA `(.L_x_1083) ;  /* 0xfffffff800400947 */ /* 0x000fea000383ffff */
.L_x_1069:
[----:B------:R-:W-:Y:S01]  /*4540*/  ISETP.NE.AND P2, PT, R40, RZ, PT ;  /* 0x000000ff2800720c */ /* 0x000fe20003f45270 */
[----:B------:R-:W-:-:S12]  /*4550*/  BSSY.RECONVERGENT B0, `(.L_x_1084) ;  /* 0x0000014000007945 */ /* 0x000fd80003800200 */
[----:B------:R-:W0:Y:S01]  /*4560*/  @!P2 S2R R5, SR_CgaCtaId ;  /* 0x000000000005a919 */ /* 0x000e220000008800 */
[----:B------:R-:W-:-:S04]  /*4570*/  @!P2 MOV R0, 0x400 ;  /* 0x000004000000a802 */ /* 0x000fc80000000f00 */
[----:B0-----:R-:W-:Y:S01]  /*4580*/  @!P2 LEA R29, R5, R0, 0x18 ;  /* 0x00000000051da211 */ /* 0x001fe200078ec0ff */
[----:B------:R-:W-:Y:S06]  /*4590*/  @P1 BRA `(.L_x_1085) ;  /* 0x00000000003c1947 */ /* 0x000fec0003800000 */
[----:B------:R-:W0:Y:S01]  /*45a0*/  S2UR UR6, SR_CgaCtaId ;  /* 0x00000000000679c3 */ /* 0x000e220000008800 */
[----:B------:R-:W-:Y:S01]  /*45b0*/  ISETP.NE.U32.AND P0, PT, R38, RZ, PT ;  /* 0x000000ff2600720c */ /* 0x000fe20003f05070 */
[----:B------:R-:W-:Y:S01]  /*45c0*/  UMOV UR5, 0x400 ;  /* 0x0000040000057882 */ /* 0x000fe20000000000 */
[----:B------:R-:W-:Y:S01]  /*45d0*/  IADD3 R6, P1, PT, R42, R38, RZ ;  /* 0x000000262a067210 */ /* 0x000fe20007f3e0ff */
[----:B------:R-:W-:Y:S01]  /*45e0*/  FADD R0, R39, R48 ;  /* 0x0000003027007221 */ /* 0x000fe20000000000 */
[----:B------:R-:W-:Y:S01]  /*45f0*/  ISETP.NE.AND.EX P0, PT, R37, RZ, PT, P0 ;  /* 0x000000ff2500720c */ /* 0x000fe20003f05300 */
[----:B------:R-:W-:Y:S02]  /*4600*/  IMAD.MOV.U32 R5, RZ, RZ, 0x65 ;  /* 0x00000065ff057424 */ /* 0x000fe400078e00ff */
[----:B------:R-:W-:Y:S01]  /*4610*/  IMAD.X R7, R43, 0x1, R37, P1 ;  /* 0x000000012b077824 */ /* 0x000fe200008e0625 */
[----:B------:R-:W-:-:S05]  /*4620*/  FSEL R4, R0, R39, !P0 ;  /* 0x0000002700047208 */ /* 0x000fca0004000000 */
[----:B------:R1:W-:Y:S01]  /*4630*/  ST.E.128.STRONG.GPU desc[UR8][R26.64+0x200], R4 ;  /* 0x000200041a007985 */ /* 0x0003e2000c10fd08 */
[----:B0-----:R-:W-:-:S09]  /*4640*/  ULEA UR5, UR6, UR5, 0x18 ;  /* 0x0000000506057291 */ /* 0x001fd2000f8ec0ff */
[----:B------:R1:W-:Y:S04]  /*4650*/  STS.64 [UR5+0xb8], R6 ;  /* 0x0000b806ff007988 */ /* 0x0003e80008000a05 */
[----:B------:R1:W-:Y:S04]  /*4660*/  STS [UR5+0xc0], R4 ;  /* 0x0000c004ff007988 */ /* 0x0003e80008000805 */
[----:B------:R1:W-:Y:S04]  /*4670*/  STS.64 [UR5+0xa8], R42 ;  /* 0x0000a82aff007988 */ /* 0x0003e80008000a05 */
[----:B------:R1:W-:Y:S02]  /*4680*/  STS [UR5+0xb0], R48 ;  /* 0x0000b030ff007988 */ /* 0x0003e40008000805 */
.L_x_1085:
[----:B------:R-:W-:Y:S05]  /*4690*/  BSYNC.RECONVERGENT B0 ;  /* 0x0000000000007941 */ /* 0x000fea0003800200 */
.L_x_1084:
[----:B------:R0:W-:Y:S01]  /*46a0*/  @!P2 STS.64 [R29+0x88], R42 ;  /* 0x0000882a1d00a388 */ /* 0x0001e20000000a00 */
[----:B------:R-:W-:Y:S02]  /*46b0*/  @!P2 IMAD.MOV.U32 R32, RZ, RZ, R42 ;  /* 0x000000ffff20a224 */ /* 0x000fe400078e002a */
[----:B------:R-:W-:Y:S01]  /*46c0*/  @!P2 IMAD.MOV.U32 R3, RZ, RZ, R43 ;  /* 0x000000ffff03a224 */ /* 0x000fe200078e002b */
[----:B------:R0:W-:Y:S01]  /*46d0*/  @!P2 STS [R29+0x90], R48 ;  /* 0x000090301d00a388 */ /* 0x0001e20000000800 */
[----:B------:R-:W-:-:S07]  /*46e0*/  @!P2 IMAD.MOV.U32 R25, RZ, RZ, R48 ;  /* 0x000000ffff19a224 */ /* 0x000fce00078e0030 */
.L_x_1053:
[----:B------:R-:W2:Y:S01]  /*46f0*/  S2R R31, SR_TID.X ;  /* 0x00000000001f7919 */ /* 0x000ea20000002100 */
[----:B------:R-:W-:Y:S05]  /*4700*/  WARPSYNC.ALL ;  /* 0x0000000000007948 */ /* 0x000fea0003800000 */
[----:B------:R-:W-:Y:S06]  /*4710*/  BAR.SYNC.DEFER_BLOCKING 0x0 ;  /* 0x0000000000007b1d */ /* 0x000fec0000010000 */
[----:B------:R-:W-:Y:S01]  /*4720*/  BSSY.RECONVERGENT B0, `(.L_x_1086) ;  /* 0x000000d000007945 */ /* 0x000fe20003800200 */
[----:B--2---:R-:W-:-:S13]  /*4730*/  ISETP.NE.AND P0, PT, R31, RZ, PT ;  /* 0x000000ff1f00720c */ /* 0x004fda0003f05270 */
[----:B------:R-:W-:Y:S05]  /*4740*/  @!P0 BRA `(.L_x_1087) ;  /* 0x0000000000288947 */ /* 0x000fea0003800000 */
[----:B------:R-:W2:Y:S01]  /*4750*/  S2UR UR6, SR_CgaCtaId ;  /* 0x00000000000679c3 */ /* 0x000ea20000008800 */
[----:B------:R-:W-:Y:S01]  /*4760*/  UMOV UR5, 0x400 ;  /* 0x0000040000057882 */ /* 0x000fe20000000000 */
[----:B------:R-:W-:-:S04]  /*4770*/  ISETP.NE.U32.AND P0, PT, R32, RZ, PT ;  /* 0x000000ff2000720c */ /* 0x000fc80003f05070 */
[----:B------:R-:W-:Y:S01]  /*4780*/  ISETP.NE.AND.EX P0, PT, R3, RZ, PT, P0 ;  /* 0x000000ff0300720c */ /* 0x000fe20003f05300 */
[----:B--2---:R-:W-:-:S09]  /*4790*/  ULEA UR5, UR6, UR5, 0x18 ;  /* 0x0000000506057291 */ /* 0x004fd2000f8ec0ff */
[----:B-1----:R-:W1:Y:S04]  /*47a0*/  LDS.64 R4, [UR5+0x88] ;  /* 0x00008805ff047984 */ /* 0x002e680008000a00 */
[----:B------:R-:W2:Y:S01]  /*47b0*/  LDS R0, [UR5+0x90] ;  /* 0x00009005ff007984 */ /* 0x000ea20008000800 */
[----:B-1----:R-:W-:Y:S01]  /*47c0*/  IADD3 R32, P1, PT, R4, R32, RZ ;  /* 0x0000002004207210 */ /* 0x002fe20007f3e0ff */
[----:B--2---:R-:W-:-:S04]  /*47d0*/  @!P0 FADD R25, R25, R0 ;  /* 0x0000000019198221 */ /* 0x004fc80000000000 */
[----:B------:R-:W-:-:S08]  /*47e0*/  IMAD.X R3, R5, 0x1, R3, P1 ;  /* 0x0000000105037824 */ /* 0x000fd000008e0603 */
.L_x_1087:
[----:B------:R-:W-:Y:S05]  /*47f0*/  BSYNC.RECONVERGENT B0 ;  /* 0x0000000000007941 */ /* 0x000fea0003800200 */
.L_x_1086:
[----:B------:R-:W2:Y:S01]  /*4800*/  S2UR UR5, SR_CgaCtaId ;  /* 0x00000000000579c3 */ /* 0x000ea20000008800 */
[----:B------:R-:W-:Y:S01]  /*4810*/  UMOV UR4, 0x400 ;  /* 0x0000040000047882 */ /* 0x000fe20000000000 */
[----:B------:R-:W-:Y:S02]  /*4820*/  ISETP.NE.AND P1, PT, R22, R20, PT ;  /* 0x000000141600720c */ /* 0x000fe40003f25270 */
[----:B------:R-:W-:Y:S02]  /*4830*/  ISETP.NE.AND P0, PT, R24, R22, PT ;  /* 0x000000161800720c */ /* 0x000fe40003f05270 */
[----:B-1----:R-:W-:Y:S02]  /*4840*/  SEL R5, RZ, 0x1, !P1 ;  /* 0x00000001ff057807 */ /* 0x002fe40004800000 */
[----:B------:R-:W-:Y:S02]  /*4850*/  SEL R0, RZ, 0x1, !P0 ;  /* 0x00000001ff007807 */ /* 0x000fe40004000000 */
[----:B------:R-:W-:-:S02]  /*4860*/  ISETP.NE.AND P0, PT, R20, R18, PT ;  /* 0x000000121400720c */ /* 0x000fc40003f05270 */
[----:B------:R-:W-:Y:S02]  /*4870*/  IADD3 R41, P6, PT, R5, R0, RZ ;  /* 0x0000000005297210 */ /* 0x000fe40007fde0ff */
[----:B------:R-:W-:Y:S02]  /*4880*/  ISETP.NE.AND P2, PT, R24, R22, PT ;  /* 0x000000161800720c */ /* 0x000fe40003f45270 */
[----:B------:R-:W-:Y:S01]  /*4890*/  ISETP.NE.AND P1, PT, R18, R16, PT ;  /* 0x000000101200720c */ /* 0x000fe20003f25270 */
[----:B------:R-:W-:Y:S01]  /*48a0*/  IMAD.X R40, RZ, RZ, RZ, P6 ;  /* 0x000000ffff287224 */ /* 0x000fe200030e06ff */
[----:B------:R-:W-:Y:S02]  /*48b0*/  SEL R0, RZ, 0x1, !P0 ;  /* 0x00000001ff007807 */ /* 0x000fe40004000000 */
[----:B------:R-:W-:Y:S02]  /*48c0*/  ISETP.NE.AND P5, PT, R22, R20, PT ;  /* 0x000000141600720c */ /* 0x000fe40003fa5270 */
[----:B------:R-:W-:Y:S01]  /*48d0*/  ISETP.NE.AND P0, PT, R16, R14, PT ;  /* 0x0000000e1000720c */ /* 0x000fe20003f05270 */
[----:B--2---:R-:W-:Y:S01]  /*48e0*/  ULEA UR4, UR5, UR4, 0x18 ;  /* 0x0000000405047291 */ /* 0x004fe2000f8ec0ff */
[----:B------:R-:W-:-:S02]  /*48f0*/  SEL R2, RZ, 0x1, !P1 ;  /* 0x00000001ff027807 */ /* 0x000fc40004800000 */
[----:B------:R-:W-:Y:S01]  /*4900*/  IADD3 R39, P1, PT, R41, R0, RZ ;  /* 0x0000000029277210 */ /* 0x000fe20007f3e0ff */
[----:B------:R-:W-:Y:S01]  /*4910*/  @!P2 FADD R23, R23, R25 ;  /* 0x000000191717a221 */ /* 0x000fe20000000000 */
[----:B------:R-:W-:Y:S02]  /*4920*/  ISETP.NE.AND P3, PT, R14, R12, PT ;  /* 0x0000000c0e00720c */ /* 0x000fe40003f65270 */
[----:B------:R-:W-:Y:S01]  /*4930*/  ISETP.NE.AND P4, PT, R20, R18, PT ;  /* 0x000000121400720c */ /* 0x000fe20003f85270 */
[----:B------:R-:W-:Y:S01]  /*4940*/  IMAD.X R28, RZ, RZ, R40, P1 ;  /* 0x000000ffff1c7224 */ /* 0x000fe200008e0628 */
[----:B------:R-:W1:Y:S01]  /*4950*/  LDS.64 R4, [UR4+0xc8] ;  /* 0x0000c804ff047984 */ /* 0x000e620008000a00 */
[----:B------:R-:W-:Y:S01]  /*4960*/  SEL R0, RZ, 0x1, !P0 ;  /* 0x00000001ff007807 */ /* 0x000fe20004000000 */
[----:B------:R-:W-:Y:S01]  /*4970*/  @!P5 FADD R21, R21, R23 ;  /* 0x000000171515d221 */ /* 0x000fe20000000000 */
[----:B0-----:R-:W-:Y:S02]  /*4980*/  IADD3 R29, P0, PT, R39, R2, RZ ;  /* 0x00000002271d7210 */ /* 0x001fe40007f1e0ff */
[----:B------:R-:W-:-:S02]  /*4990*/  SEL R6, RZ, 0x1, !P3 ;  /* 0x00000001ff067807 */ /* 0x000fc40005800000 */
[----:B------:R-:W-:Y:S01]  /*49a0*/  ISETP.NE.AND P3, PT, R18, R16, PT ;  /* 0x000000101200720c */ /* 0x000fe20003f65270 */
[----:B------:R-:W-:Y:S01]  /*49b0*/  IMAD.X R26, RZ, RZ, R28, P0 ;  /* 0x000000ffff1a7224 */ /* 0x000fe200000e061c */
[----:B------:R-:W-:Y:S02]  /*49c0*/  SEL R43, RZ, 0x1, !P2 ;  /* 0x00000001ff2b7807 */ /* 0x000fe40005000000 */
[----:B------:R-:W-:Y:S01]  /*49d0*/  ISETP.NE.AND P6, PT, R16, R14, PT ;  /* 0x0000000e1000720c */ /* 0x000fe20003fc5270 */
[----:B------:R-:W-:Y:S01]  /*49e0*/  @!P4 FADD R19, R19, R21 ;  /* 0x000000151313c221 */ /* 0x000fe20000000000 */
[----:B------:R-:W-:Y:S02]  /*49f0*/  IADD3 R43, P0, PT, R32, R43, RZ ;  /* 0x0000002b202b7210 */ /* 0x000fe40007f1e0ff */
[----:B------:R-:W-:Y:S02]  /*4a00*/  ISETP.NE.AND P2, PT, R14, R12, PT ;  /* 0x0000000c0e00720c */ /* 0x000fe40003f45270 */
[-C--:B------:R-:W-:Y:S01]  /*4a10*/  IADD3 R7, PT, PT, R6, R29.reuse, R0 ;  /* 0x0000001d06077210 */ /* 0x080fe20007ffe000 */
[----:B------:R-:W-:Y:S01]  /*4a20*/  IMAD.X R38, RZ, RZ, R3, P0 ;  /* 0x000000ffff267224 */ /* 0x000fe200000e0603 */
[----:B------:R-:W-:Y:S01]  /*4a30*/  ISETP.NE.AND P5, PT, R12, R10, PT ;  /* 0x0000000a0c00720c */ /* 0x000fe20003fa5270 */
[----:B------:R-:W-:Y:S01]  /*4a40*/  @!P3 FADD R17, R17, R19 ;  /* 0x000000131111b221 */ /* 0x000fe20000000000 */
[----:B------:R-:W-:-:S02]  /*4a50*/  IADD3 R29, P4, PT, R32, R29, RZ ;  /* 0x0000001d201d7210 */ /* 0x000fc40007f9e0ff */
[----:B------:R-:W-:Y:S01]  /*4a60*/  ISETP.NE.AND P1, PT, R10, R8, PT ;  /* 0x000000080a00720c */ /* 0x000fe20003f25270 */
[----:B------:R-:W-:Y:S01]  /*4a70*/  @!P6 FADD R15, R15, R17 ;  /* 0x000000110f0fe221 */ /* 0x000fe20000000000 */
[C---:B------:R-:W-:Y:S01]  /*4a80*/  IADD3 R41, P3, PT, R32.reuse, R41, RZ ;  /* 0x0000002920297210 */ /* 0x040fe20007f7e0ff */
[----:B------:R-:W-:Y:S01]  /*4a90*/  IMAD.X R26, R3, 0x1, R26, P4 ;  /* 0x00000001031a7824 */ /* 0x000fe200020e061a */
[C---:B------:R-:W-:Y:S01]  /*4aa0*/  IADD3 R39, P4, PT, R32.reuse, R39, RZ ;  /* 0x0000002720277210 */ /* 0x040fe20007f9e0ff */
[----:B------:R-:W-:Y:S01]  /*4ab0*/  @!P2 FADD R13, R13, R15 ;  /* 0x0000000f0d0da221 */ /* 0x000fe20000000000 */
[----:B------:R-:W-:Y:S01]  /*4ac0*/  SEL R6, RZ, 0x1, !P6 ;  /* 0x00000001ff067807 */ /* 0x000fe20007000000 */
[C---:B------:R-:W-:Y:S01]  /*4ad0*/  IMAD.X R40, R3.reuse, 0x1, R40, P3 ;  /* 0x0000000103287824 */ /* 0x040fe200018e0628 */
[----:B------:R-:W-:Y:S01]  /*4ae0*/  SEL R2, RZ, 0x1, !P1 ;  /* 0x00000001ff027807 */ /* 0x000fe20004800000 */
[----:B------:R-:W-:Y:S01]  /*4af0*/  IMAD.X R28, R3, 0x1, R28, P4 ;  /* 0x00000001031c7824 */ /* 0x000fe200020e061c */
[----:B------:R-:W-:Y:S01]  /*4b00*/  IADD3 R33, P6, PT, R32, R33, RZ ;  /* 0x0000002120217210 */ /* 0x000fe20007fde0ff */
[----:B------:R-:W-:Y:S01]  /*4b10*/  @!P5 FADD R11, R11, R13 ;  /* 0x0000000d0b0bd221 */ /* 0x000fe20000000000 */
[----:B------:R-:W-:-:S02]  /*4b20*/  IADD3 R6, P3, PT, R29, R6, RZ ;  /* 0x000000061d067210 */ /* 0x000fc40007f7e0ff */
[----:B------:R-:W-:Y:S01]  /*4b30*/  IADD3 R0, P4, PT, R32, R7, RZ ;  /* 0x0000000720007210 */ /* 0x000fe20007f9e0ff */
[----:B------:R-:W-:Y:S01]  /*4b40*/  IMAD.X R34, R3, 0x1, R34, P6 ;  /* 0x0000000103227824 */ /* 0x000fe200030e0622 */
[----:B------:R-:W-:Y:S01]  /*4b50*/  IADD3 R2, P2, PT, R33, R2, RZ ;  /* 0x0000000221027210 */ /* 0x000fe20007f5e0ff */
[----:B------:R-:W-:Y:S01]  /*4b60*/  IMAD.X R37, RZ, RZ, R26, P3 ;  /* 0x000000ffff257224 */ /* 0x000fe200018e061a */
[----:B-1----:R-:W-:Y:S01]  /*4b70*/  ISETP.GE.U32.AND P0, PT, R4, 0x101, PT ;  /* 0x000001010400780c */ /* 0x002fe20003f06070 */
[----:B------:R-:W-:Y:S02]  /*4b80*/  IMAD.X R27, R3, 0x1, R36, P4 ;  /* 0x00000001031b7824 */ /* 0x000fe400020e0624 */
[----:B------:R-:W-:Y:S01]  /*4b90*/  @!P1 FADD R9, R9, R11 ;  /* 0x0000000b09099221 */ /* 0x000fe20000000000 */
[----:B------:R-:W-:Y:S01]  /*4ba0*/  IMAD.X R7, RZ, RZ, R34, P2 ;  /* 0x000000ffff077224 */ /* 0x000fe200010e0622 */
[----:B------:R-:W-:-:S13]  /*4bb0*/  ISETP.GE.AND.EX P0, PT, R5, RZ, PT, P0 ;  /* 0x000000ff0500720c */ /* 0x000fda0003f06300 */
[----:B------:R-:W-:Y:S05]  /*4bc0*/  @!P0 BRA `(.L_x_1088) ;  /* 0x0000000400f08947 */ /* 0x000fea0003800000 */
[----:B------:R-:W0:Y:S01]  /*4bd0*/  LDS.64 R26, [UR4+0xa8] ;  /* 0x0000a804ff1a7984 */ /* 0x000e220008000a00 */
[----:B------:R-:W-:Y:S01]  /*4be0*/  BAR.SYNC.DEFER_BLOCKING 0x0 ;  /* 0x0000000000007b1d */ /* 0x000fe20000010000 */
[----:B------:R-:W-:Y:S02]  /*4bf0*/  ISETP.NE.AND P1, PT, R24, R22, PT ;  /* 0x000000161800720c */ /* 0x000fe40003f25270 */
[----:B------:R-:W-:Y:S02]  /*4c00*/  ISETP.NE.AND P2, PT, R22, R20, PT ;  /* 0x000000141600720c */ /* 0x000fe40003f45270 */
[----:B------:R-:W-:Y:S02]  /*4c10*/  ISETP.NE.AND P0, PT, R20, R18, PT ;  /* 0x000000121400720c */ /* 0x000fe40003f05270 */
[----:B------:R-:W-:Y:S02]  /*4c20*/  ISETP.NE.AND P6, PT, R18, R16, PT ;  /* 0x000000101200720c */ /* 0x000fe40003fc5270 */
[----:B------:R-:W-:-:S02]  /*4c30*/  ISETP.NE.AND P3, PT, R12, R10, PT ;  /* 0x0000000a0c00720c */ /* 0x000fc40003f65270 */
[----:B------:R-:W-:Y:S02]  /*4c40*/  ISETP.NE.AND P4, PT, R10, R8, PT ;  /* 0x000000080a00720c */ /* 0x000fe40003f85270 */
[----:B------:R-:W-:Y:S01]  /*4c50*/  ISETP.NE.AND P5, PT, R8, R35, PT ;  /* 0x000000230800720c */ /* 0x000fe20003fa5270 */
[--C-:B0-----:R-:W-:Y:S02]  /*4c60*/  @P1 IMAD.IADD R32, R32, 0x1, -R26.reuse ;  /* 0x0000000120201824 */ /* 0x101fe400078e0a1a */
[--C-:B------:R-:W-:Y:S02]  /*4c70*/  @P2 IMAD.IADD R3, R43, 0x1, -R26.reuse ;  /* 0x000000012b032824 */ /* 0x100fe400078e0a1a */
[--C-:B------:R-:W-:Y:S01]  /*4c80*/  @P0 IMAD.IADD R41, R41, 0x1, -R26.reuse ;  /* 0x0000000129290824 */ /* 0x100fe200078e0a1a */
[----:B------:R-:W-:Y:S01]  /*4c90*/  @P1 LEA R32, R32, UR4, 0x3 ;  /* 0x0000000420201c11 */ /* 0x000fe2000f8e18ff */
[--C-:B------:R-:W-:Y:S01]  /*4ca0*/  @P6 IMAD.IADD R39, R39, 0x1, -R26.reuse ;  /* 0x0000000127276824 */ /* 0x100fe200078e0a1a */
[----:B------:R-:W-:Y:S01]  /*4cb0*/  @P2 LEA R3, R3, UR4, 0x3 ;  /* 0x0000000403032c11 */ /* 0x000fe2000f8e18ff */
[--C-:B------:R-:W-:Y:S01]  /*4cc0*/  @P3 IMAD.IADD R0, R0, 0x1, -R26.reuse ;  /* 0x0000000100003824 */ /* 0x100fe200078e0a1a */
[----:B------:R-:W-:Y:S01]  /*4cd0*/  @P0 LEA R41, R41, UR4, 0x3 ;  /* 0x0000000429290c11 */ /* 0x000fe2000f8e18ff */
[----:B------:R0:W-:Y:S01]  /*4ce0*/  @P1 STS.64 [R32], R24 ;  /* 0x0000001820001388 */ /* 0x0001e20000000a00 */
[----:B------:R-:W-:Y:S01]  /*4cf0*/  ISETP.NE.AND P1, PT, R16, R14, PT ;  /* 0x0000000e1000720c */ /* 0x000fe20003f25270 */
[--C-:B------:R-:W-:Y:S01]  /*4d00*/  @P4 IMAD.IADD R33, R33, 0x1, -R26.reuse ;  /* 0x0000000121214824 */ /* 0x100fe200078e0a1a */
[----:B------:R-:W-:Y:S01]  /*4d10*/  @P6 LEA R39, R39, UR4, 0x3 ;  /* 0x0000000427276c11 */ /* 0x000fe2000f8e18ff */
[----:B------:R0:W-:Y:S01]  /*4d20*/  @P2 STS.64 [R3], R22 ;  /* 0x0000001603002388 */ /* 0x0001e20000000a00 */
[----:B------:R-:W-:Y:S01]  /*4d30*/  ISETP.NE.AND P2, PT, R14, R12, PT ;  /* 0x0000000c0e00720c */ /* 0x000fe20003f45270 */
[----:B------:R-:W-:Y:S01]  /*4d40*/  @P5 IMAD.IADD R2, R2, 0x1, -R26 ;  /* 0x0000000102025824 */ /* 0x000fe200078e0a1a */
[----:B------:R-:W-:Y:S01]  /*4d50*/  @P3 LEA R0, R0, UR4, 0x3 ;  /* 0x0000000400003c11 */ /* 0x000fe2000f8e18ff */
[----:B------:R0:W-:Y:S01]  /*4d60*/  @P0 STS.64 [R41], R20 ;  /* 0x0000001429000388 */ /* 0x0001e20000000a00 */
[----:B------:R-:W-:-:S02]  /*4d70*/  @P4 LEA R33, R33, UR4, 0x3 ;  /* 0x0000000421214c11 */ /* 0x000fc4000f8e18ff */
[----:B------:R-:W-:Y:S01]  /*4d80*/  @P5 LEA R2, R2, UR4, 0x3 ;  /* 0x0000000402025c11 */ /* 0x000fe2000f8e18ff */
[----:B------:R0:W-:Y:S01]  /*4d90*/  @P6 STS.64 [R39], R18 ;  /* 0x0000001227006388 */ /* 0x0001e20000000a00 */
[----:B------:R-:W-:Y:S01]  /*4da0*/  ISETP.GT.U32.AND P0, PT, R4, R31, PT ;  /* 0x0000001f0400720c */ /* 0x000fe20003f04070 */
[----:B------:R-:W-:-:S03]  /*4db0*/  @P1 IMAD.IADD R29, R29, 0x1, -R26 ;  /* 0x000000011d1d1824 */ /* 0x000fc600078e0a1a */
[----:B------:R-:W-:Y:S01]  /*4dc0*/  ISETP.GT.U32.AND.EX P0, PT, R5, RZ, PT, P0 ;  /* 0x000000ff0500720c */ /* 0x000fe20003f04100 */
[----:B------:R-:W-:Y:S01]  /*4dd0*/  @P2 IMAD.IADD R6, R6, 0x1, -R26 ;  /* 0x0000000106062824 */ /* 0x000fe200078e0a1a */
[----:B------:R-:W-:-:S04]  /*4de0*/  @P1 LEA R29, R29, UR4, 0x3 ;  /* 0x000000041d1d1c11 */ /* 0x000fc8000f8e18ff */
[----:B------:R-:W-:Y:S01]  /*4df0*/  @P2 LEA R6, R6, UR4, 0x3 ;  /* 0x0000000406062c11 */ /* 0x000fe2000f8e18ff */
        /* <DEDUP_REMOVED lines=11> */
[----:B------:R-:W-:-:S04]  /*4eb0*/  LOP3.LUT R3, RZ, R21, RZ, 0x33, !PT ;  /* 0x00000015ff037212 */ /* 0x000fc800078e33ff */
[----:B------:R-:W-:Y:S02]  /*4ec0*/  IADD3 R14, P0, PT, R4, R3, RZ ;  /* 0x00000003040e7210 */ /* 0x000fe40007f1e0ff */
[----:B------:R-:W-:Y:S02]  /*4ed0*/  LOP3.LUT R3, RZ, R23, RZ, 0x33, !PT ;  /* 0x00000017ff037212 */ /* 0x000fe400078e33ff */
[----:B------:R-:W-:-:S03]  /*4ee0*/  LOP3.LUT R0, R14, 0x300, RZ, 0xc0, !PT ;  /* 0x000003000e007812 */ /* 0x000fc600078ec0ff */
[----:B------:R-:W-:Y:S01]  /*4ef0*/  IMAD.X R3, R5, 0x1, R3, P0 ;  /* 0x0000000105037824 */ /* 0x000fe200000e0603 */
[----:B------:R-:W-:Y:S02]  /*4f00*/  ISETP.NE.U32.AND P1, PT, R0, 0x300, PT ;  /* 0x000003000000780c */ /* 0x000fe40003f25070 */
[----:B------:R-:W-:Y:S02]  /*4f10*/  ISETP.GE.U32.AND P0, PT, R14, 0x300, PT ;  /* 0x000003000e00780c */ /* 0x000fe40003f06070 */
[----:B------:R-:W-:Y:S02]  /*4f20*/  ISETP.NE.AND.EX P1, PT, RZ, RZ, PT, P1 ;  /* 0x000000ffff00720c */ /* 0x000fe40003f25310 */
[----:B------:R-:W-:-:S11]  /*4f30*/  ISETP.GE.U32.AND.EX P0, PT, R3, RZ, PT, P0 ;  /* 0x000000ff0300720c */ /* 0x000fd60003f06100 */
[----:B0-----:R-:W-:Y:S05]  /*4f40*/  @!P1 BRA `(.L_x_1090) ;  /* 0x0000000000849947 */ /* 0x001fea0003800000 */
[----:B------:R-:W0:Y:S01]  /*4f50*/  LDCU.128 UR12, c[0x0][0x390] ;  /* 0x00007200ff0c77ac */ /* 0x000e220008000c00 */
[----:B------:R-:W-:Y:S01]  /*4f60*/  SHF.R.U64 R14, R14, 0x8, R3 ;  /* 0x000000080e0e7819 */ /* 0x000fe20000001203 */
[----:B------:R-:W-:Y:S01]  /*4f70*/  IMAD.MOV.U32 R15, RZ, RZ, RZ ;  /* 0x000000ffff0f7224 */ /* 0x000fe200078e00ff */
[----:B------:R-:W-:-:S03]  /*4f80*/  IADD3 R11, P1, PT, R26, R21, RZ ;  /* 0x000000151a0b7210 */ /* 0x000fc60007f3e0ff */
[----:B------:R-:W-:Y:S02]  /*4f90*/  VIADD R14, R14, 0x1 ;  /* 0x000000010e0e7836 */ /* 0x000fe40000000000 */
[----:B------:R-:W-:Y:S02]  /*4fa0*/  IMAD.X R0, R27, 0x1, R23, P1 ;  /* 0x000000011b007824 */ /* 0x000fe400008e0617 */
[C---:B------:R-:W-:Y:S01]  /*4fb0*/  IMAD.SHL.U32 R10, R11.reuse, 0x4, RZ ;  /* 0x000000040b0a7824 */ /* 0x040fe200078e00ff */
[----:B------:R-:W-:Y:S02]  /*4fc0*/  LOP3.LUT R14, R14, 0x3, RZ, 0xc0, !PT ;  /* 0x000000030e0e7812 */ /* 0x000fe400078ec0ff */
[----:B------:R-:W-:Y:S02]  /*4fd0*/  SHF.L.U64.HI R11, R11, 0x2, R0 ;  /* 0x000000020b0b7819 */ /* 0x000fe40000010200 */
[----:B------:R-:W-:Y:S02]  /*4fe0*/  LEA R21, P3, R14, R21, 0x8 ;  /* 0x000000150e157211 */ /* 0x000fe400078640ff */
[----:B------:R-:W-:-:S02]  /*4ff0*/  LEA R0, R31, UR4, 0x3 ;  /* 0x000000041f007c11 */ /* 0x000fc4000f8e18ff */
[C---:B0-----:R-:W-:Y:S02]  /*5000*/  IADD3 R12, P1, PT, R10.reuse, UR14, RZ ;  /* 0x0000000e0a0c7c10 */ /* 0x041fe4000ff3e0ff */
[----:B------:R-:W-:Y:S02]  /*5010*/  IADD3 R10, P2, PT, R10, UR12, RZ ;  /* 0x0000000c0a0a7c10 */ /* 0x000fe4000ff5e0ff */
[C---:B------:R-:W-:Y:S02]  /*5020*/  IADD3.X R13, PT, PT, R11.reuse, UR15, RZ, P1, !PT ;  /* 0x0000000f0b0d7c10 */ /* 0x040fe40008ffe4ff */
[----:B------:R-:W-:Y:S02]  /*5030*/  IADD3.X R11, PT, PT, R11, UR13, RZ, P2, !PT ;  /* 0x0000000d0b0b7c10 */ /* 0x000fe400097fe4ff */
[----:B------:R-:W-:-:S07]  /*5040*/  LEA.HI.X R23, R14, R23, R15, 0x8, P3 ;  /* 0x000000170e177211 */ /* 0x000fce00018f440f */
.L_x_1091:
        /* <DEDUP_REMOVED lines=17> */
.L_x_1090:
[----:B------:R-:W-:Y:S05]  /*5160*/  BSYNC.RECONVERGENT B0 ;  /* 0x0000000000007941 */ /* 0x000fea0003800200 */
.L_x_1089:
[----:B------:R-:W-:Y:S05]  /*5170*/  @!P0 EXIT ;  /* 0x000000000000894d */ /* 0x000fea0003800000 */
.L_x_1092:
[C---:B------:R-:W-:Y:S02]  /*5180*/  LEA R0, R21.reuse, UR4, 0x3 ;  /* 0x0000000415007c11 */ /* 0x040fe4000f8e18ff */
[----:B0---4-:R-:W-:Y:S01]  /*5190*/  IADD3 R3, P0, PT, R26, R21, RZ ;  /* 0x000000151a037210 */ /* 0x011fe20007f1e0ff */
[----:B------:R-:W-:Y:S02]  /*51a0*/  VIADD R21, R21, 0x400 ;  /* 0x0000040015157836 */ /* 0x000fe40000000000 */
[----:B------:R-:W0:Y:S02]  /*51b0*/  LDS.64 R12, [R0] ;  /* 0x00000000000c7984 */ /* 0x000e240000000a00 */
[----:B------:R-:W-:Y:S02]  /*51c0*/  IMAD.X R2, R27, 0x1, R23, P0 ;  /* 0x000000011b027824 */ /* 0x000fe400000e0617 */
[----:B------:R-:W1:Y:S01]  /*51d0*/  LDS.64 R14, [R0+0x800] ;  /* 0x00080000000e7984 */ /* 0x000e620000000a00 */
[----:B------:R-:W-:-:S02]  /*51e0*/  IMAD.SHL.U32 R10, R3, 0x4, RZ ;  /* 0x00000004030a7824 */ /* 0x000fc400078e00ff */
[----:B------:R-:W-:Y:S01]  /*51f0*/  IMAD.X R6, RZ, RZ, R27, P0 ;  /* 0x000000ffff067224 */ /* 0x000fe200000e061b */
[----:B------:R-:W2:Y:S01]  /*5200*/  LDS.64 R16, [R0+0x1000] ;  /* 0x0010000000107984 */ /* 0x000ea20000000a00 */
[C---:B------:R-:W-:Y:S01]  /*5210*/  SHF.L.U64.HI R2, R3.reuse, 0x2, R2 ;  /* 0x0000000203027819 */ /* 0x040fe20000010202 */
[----:B------:R-:W-:Y:S01]  /*5220*/  IMAD.MOV.U32 R23, RZ, RZ, RZ ;  /* 0x000000ffff177224 */ /* 0x000fe200078e00ff */
[C---:B------:R-:W-:Y:S01]  /*5230*/  IADD3 R8, P0, PT, R10.reuse, UR16, RZ ;  /* 0x000000100a087c10 */ /* 0x040fe2000ff1e0ff */
[----:B------:R-:W3:Y:S01]  /*5240*/  LDS.64 R18, [R0+0x1800] ;  /* 0x0018000000127984 */ /* 0x000ee20000000a00 */
[----:B------:R-:W-:Y:S02]  /*5250*/  IADD3 R10, P1, PT, R10, UR18, RZ ;  /* 0x000000120a0a7c10 */ /* 0x000fe4000ff3e0ff */
[----:B------:R-:W-:Y:S02]  /*5260*/  SHF.L.U64.HI R6, R3, 0x2, R6 ;  /* 0x0000000203067819 */ /* 0x000fe40000010206 */
[----:B------:R-:W-:-:S02]  /*5270*/  IADD3.X R9, PT, PT, R2, UR17, RZ, P0, !PT ;  /* 0x0000001102097c10 */ /* 0x000fc400087fe4ff */
[----:B------:R-:W-:Y:S01]  /*5280*/  IADD3.X R11, PT, PT, R2, UR19, RZ, P1, !PT ;  /* 0x00000013020b7c10 */ /* 0x000fe20008ffe4ff */
[----:B------:R-:W-:Y:S01]  /*5290*/  IMAD.MOV.U32 R2, RZ, RZ, R8 ;  /* 0x000000ffff027224 */ /* 0x000fe200078e0008 */
[C---:B------:R-:W-:Y:S02]  /*52a0*/  IADD3.X R3, PT, PT, R6.reuse, UR17, RZ, P0, !PT ;  /* 0x0000001106037c10 */ /* 0x040fe400087fe4ff */
[----:B------:R-:W-:Y:S01]  /*52b0*/  IADD3.X R7, PT, PT, R6, UR19, RZ, P1, !PT ;  /* 0x0000001306077c10 */ /* 0x000fe20008ffe4ff */
[----:B------:R-:W-:Y:S01]  /*52c0*/  IMAD.MOV.U32 R6, RZ, RZ, R10 ;  /* 0x000000ffff067224 */ /* 0x000fe200078e000a */
        /* <DEDUP_REMOVED lines=12> */
.L_x_1088:
[----:B------:R-:W-:Y:S01]  /*5390*/  ISETP.NE.AND P2, PT, R24, R22, PT ;  /* 0x000000161800720c */ /* 0x000fe20003f45270 */
[----:B------:R-:W-:Y:S01]  /*53a0*/  BSSY.RECONVERGENT B0, `(.L_x_1093) ;  /* 0x000000e000007945 */ /* 0x000fe20003800200 */
[----:B------:R-:W-:Y:S02]  /*53b0*/  ISETP.NE.AND P0, PT, R8, R35, PT ;  /* 0x000000230800720c */ /* 0x000fe40003f05270 */
[----:B------:R-:W-:Y:S02]  /*53c0*/  ISETP.NE.AND P4, PT, R22, R20, PT ;  /* 0x000000141600720c */ /* 0x000fe40003f85270 */
[----:B------:R-:W-:-:S07]  /*53d0*/  ISETP.NE.AND P1, PT, R20, R18, PT ;  /* 0x000000121400720c */ /* 0x000fce0003f25270 */
[----:B------:R-:W-:Y:S06]  /*53e0*/  @!P2 BRA `(.L_x_1094) ;  /* 0x000000000024a947 */ /* 0x000fec0003800000 */
        /* <DEDUP_REMOVED lines=9> */
.L_x_1094:
[----:B------:R-:W-:Y:S05]  /*5480*/  BSYNC.RECONVERGENT B0 ;  /* 0x0000000000007941 */ /* 0x000fea0003800200 */
.L_x_1093:
        /* <DEDUP_REMOVED lines=11> */
.L_x_1096:
[----:B------:R-:W-:Y:S05]  /*5540*/  BSYNC.RECONVERGENT B0 ;  /* 0x0000000000007941 */ /* 0x000fea0003800200 */
.L_x_1095:
[----:B------:R-:W-:Y:S01]  /*5550*/  BSSY.RECONVERGENT B0, `(.L_x_1097) ;  /* 0x0000010000007945 */ /* 0x000fe20003800200 */
[----:B------:R-:W-:Y:S02]  /*5560*/  ISETP.NE.AND P2, PT, R18, R16, PT ;  /* 0x000000101200720c */ /* 0x000fe40003f45270 */
[----:B------:R-:W-:Y:S02]  /*5570*/  ISETP.NE.AND P3, PT, R16, R14, PT ;  /* 0x0000000e1000720c */ /* 0x000fe40003f65270 */
[----:B------:R-:W-:Y:S02]  /*5580*/  ISETP.NE.AND P4, PT, R14, R12, PT ;  /* 0x0000000c0e00720c */ /* 0x000fe40003f85270 */
[----:B------:R-:W-:Y:S02]  /*5590*/  ISETP.NE.AND P5, PT, R12, R10, PT ;  /* 0x0000000a0c00720c */ /* 0x000fe40003fa5270 */
[----:B------:R-:W-:Y:S01]  /*55a0*/  ISETP.NE.AND P6, PT, R10, R8, PT ;  /* 0x000000080a00720c */ /* 0x000fe20003fc5270 */
[----:B------:R-:W-:-:S12]  /*55b0*/  @!P1 BRA `(.L_x_1098) ;  /* 0x0000000000249947 */ /* 0x000fd80003800000 */
[----:B------:R-:W0:Y:S01]  /*55c0*/  LDCU.128 UR4, c[0x0][0x390] ;  /* 0x00007200ff0477ac */ /* 0x000e220008000c00 */
[C---:B-1----:R-:W-:Y:S01]  /*55d0*/  IMAD.SHL.U32 R22, R41.reuse, 0x4, RZ ;  /* 0x0000000429167824 */ /* 0x042fe200078e00ff */
[----:B------:R-:W-:-:S04]  /*55e0*/  SHF.L.U64.HI R41, R41, 0x2, R40 ;  /* 0x0000000229297819 */ /* 0x000fc80000010228 */
[----:B0-----:R-:W-:-:S04]  /*55f0*/  IADD3 R4, P1, PT, R22, UR4, RZ ;  /* 0x0000000416047c10 */ /* 0x001fc8000ff3e0ff */
[----:B------:R-:W-:Y:S02]  /*5600*/  IADD3.X R5, PT, PT, R41, UR5, RZ, P1, !PT ;  /* 0x0000000529057c10 */ /* 0x000fe40008ffe4ff */
[----:B------:R-:W-:-:S03]  /*5610*/  IADD3 R22, P1, PT, R22, UR6, RZ ;  /* 0x0000000616167c10 */ /* 0x000fc6000ff3e0ff */
[----:B------:R2:W-:Y:S01]  /*5620*/  STG.E desc[UR8][R4.64], R20 ;  /* 0x0000001404007986 */ /* 0x0005e2000c101908 */
[----:B------:R-:W-:-:S05]  /*5630*/  IADD3.X R23, PT, PT, R41, UR7, RZ, P1, !PT ;  /* 0x0000000729177c10 */ /* 0x000fca0008ffe4ff */
[----:B------:R2:W-:Y:S04]  /*5640*/  STG.E desc[UR8][R22.64], R21 ;  /* 0x0000001516007986 */ /* 0x0005e8000c101908 */
.L_x_1098:
[----:B------:R-:W-:Y:S05]  /*5650*/  BSYNC.RECONVERGENT B0 ;  /* 0x0000000000007941 */ /* 0x000fea0003800200 */
.L_x_1097:
[----:B------:R-:W-:Y:S04]  /*5660*/  BSSY.RECONVERGENT B0, `(.L_x_1099) ;  /* 0x000000b000007945 */ /* 0x000fe80003800200 */
[----:B------:R-:W-:Y:S05]  /*5670*/  @!P2 BRA `(.L_x_1100) ;  /* 0x000000000024a947 */ /* 0x000fea0003800000 */
[----:B------:R-:W0:Y:S01]  /*5680*/  LDCU.128 UR4, c[0x0][0x390] ;  /* 0x00007200ff0477ac */ /* 0x000e220008000c00 */
[C---:B--2---:R-:W-:Y:S01]  /*5690*/  IMAD.SHL.U32 R20, R39.reuse, 0x4, RZ ;  /* 0x0000000427147824 */ /* 0x044fe200078e00ff */
[----:B------:R-:W-:-:S04]  /*56a0*/  SHF.L.U64.HI R28, R39, 0x2, R28 ;  /* 0x00000002271c7819 */ /* 0x000fc8000001021c */
[C---:B01----:R-:W-:Y:S02]  /*56b0*/  IADD3 R4, P1, PT, R20.reuse, UR4, RZ ;  /* 0x0000000414047c10 */ /* 0x043fe4000ff3e0ff */
[----:B------:R-:W-:Y:S02]  /*56c0*/  IADD3 R20, P2, PT, R20, UR6, RZ ;  /* 0x0000000614147c10 */ /* 0x000fe4000ff5e0ff */
[C---:B------:R-:W-:Y:S02]  /*56d0*/  IADD3.X R5, PT, PT, R28.reuse, UR5, RZ, P1, !PT ;  /* 0x000000051c057c10 */ /* 0x040fe40008ffe4ff */
[----:B------:R-:W-:-:S03]  /*56e0*/  IADD3.X R21, PT, PT, R28, UR7, RZ, P2, !PT ;  /* 0x000000071c157c10 */ /* 0x000fc600097fe4ff */
[----:B------:R3:W-:Y:S04]  /*56f0*/  STG.E desc[UR8][R4.64], R18 ;  /* 0x0000001204007986 */ /* 0x0007e8000c101908 */
[----:B------:R3:W-:Y:S02]  /*5700*/  STG.E desc[UR8][R20.64], R19 ;  /* 0x0000001314007986 */ /* 0x0007e4000c101908 */
.L_x_1100:
[----:B------:R-:W-:Y:S05]  /*5710*/  BSYNC.RECONVERGENT B0 ;  /* 0x0000000000007941 */ /* 0x000fea0003800200 */
.L_x_1099:
[----:B------:R-:W-:Y:S04]  /*5720*/  BSSY.RECONVERGENT B0, `(.L_x_1101) ;  /* 0x000000b000007945 */ /* 0x000fe80003800200 */
[----:B------:R-:W-:Y:S05]  /*5730*/  @!P3 BRA `(.L_x_1102) ;  /* 0x000000000024b947 */ /* 0x000fea0003800000 */
[----:B------:R-:W0:Y:S01]  /*5740*/  LDCU.128 UR4, c[0x0][0x390] ;  /* 0x00007200ff0477ac */ /* 0x000e220008000c00 */
[C---:B---3--:R-:W-:Y:S01]  /*5750*/  IMAD.SHL.U32 R18, R29.reuse, 0x4, RZ ;  /* 0x000000041d127824 */ /* 0x048fe200078e00ff */
[----:B------:R-:W-:-:S04]  /*5760*/  SHF.L.U64.HI R26, R29, 0x2, R26 ;  /* 0x000000021d1a7819 */ /* 0x000fc8000001021a */
[C---:B012---:R-:W-:Y:S02]  /*5770*/  IADD3 R4, P1, PT, R18.reuse, UR4, RZ ;  /* 0x0000000412047c10 */ /* 0x047fe4000ff3e0ff */
[----:B------:R-:W-:Y:S02]  /*5780*/  IADD3 R18, P2, PT, R18, UR6, RZ ;  /* 0x0000000612127c10 */ /* 0x000fe4000ff5e0ff */
[C---:B------:R-:W-:Y:S02]  /*5790*/  IADD3.X R5, PT, PT, R26.reuse, UR5, RZ, P1, !PT ;  /* 0x000000051a057c10 */ /* 0x040fe40008ffe4ff */
[----:B------:R-:W-:-:S03]  /*57a0*/  IADD3.X R19, PT, PT, R26, UR7, RZ, P2, !PT ;  /* 0x000000071a137c10 */ /* 0x000fc600097fe4ff */
[----:B------:R4:W-:Y:S04]  /*57b0*/  STG.E desc[UR8][R4.64], R16 ;  /* 0x0000001004007986 */ /* 0x0009e8000c101908 */
[----:B------:R4:W-:Y:S02]  /*57c0*/  STG.E desc[UR8][R18.64], R17 ;  /* 0x0000001112007986 */ /* 0x0009e4000c101908 */
.L_x_1102:
[----:B------:R-:W-:Y:S05]  /*57d0*/  BSYNC.RECONVERGENT B0 ;  /* 0x0000000000007941 */ /* 0x000fea0003800200 */
.L_x_1101:
[----:B------:R-:W-:Y:S04]  /*57e0*/  BSSY.RECONVERGENT B0, `(.L_x_1103) ;  /* 0x000000b000007945 */ /* 0x000fe80003800200 */
[----:B------:R-:W-:Y:S05]  /*57f0*/  @!P4 BRA `(.L_x_1104) ;  /* 0x000000000024c947 */ /* 0x000fea0003800000 */
[----:B------:R-:W0:Y:S01]  /*5800*/  LDCU.128 UR4, c[0x0][0x390] ;  /* 0x00007200ff0477ac */ /* 0x000e220008000c00 */
[C---:B----4-:R-:W-:Y:S01]  /*5810*/  IMAD.SHL.U32 R16, R6.reuse, 0x4, RZ ;  /* 0x0000000406107824 */ /* 0x050fe200078e00ff */
[----:B------:R-:W-:-:S04]  /*5820*/  SHF.L.U64.HI R37, R6, 0x2, R37 ;  /* 0x0000000206257819 */ /* 0x000fc80000010225 */
[C---:B0123--:R-:W-:Y:S02]  /*5830*/  IADD3 R4, P1, PT, R16.reuse, UR4, RZ ;  /* 0x0000000410047c10 */ /* 0x04ffe4000ff3e0ff */
[----:B------:R-:W-:Y:S02]  /*5840*/  IADD3 R16, P2, PT, R16, UR6, RZ ;  /* 0x0000000610107c10 */ /* 0x000fe4000ff5e0ff */
[C---:B------:R-:W-:Y:S02]  /*5850*/  IADD3.X R5, PT, PT, R37.reuse, UR5, RZ, P1, !PT ;  /* 0x0000000525057c10 */ /* 0x040fe40008ffe4ff */
[----:B------:R-:W-:-:S03]  /*5860*/  IADD3.X R17, PT, PT, R37, UR7, RZ, P2, !PT ;  /* 0x0000000725117c10 */ /* 0x000fc600097fe4ff */
[----:B------:R0:W-:Y:S04]  /*5870*/  STG.E desc[UR8][R4.64], R14 ;  /* 0x0000000e04007986 */ /* 0x0001e8000c101908 */
[----:B------:R0:W-:Y:S02]  /*5880*/  STG.E desc[UR8][R16.64], R15 ;  /* 0x0000000f10007986 */ /* 0x0001e4000c101908 */
.L_x_1104:
[----:B------:R-:W-:Y:S05]  /*5890*/  BSYNC.RECONVERGENT B0 ;  /* 0x0000000000007941 */ /* 0x000fea0003800200 */
.L_x_1103:
[----:B------:R-:W-:Y:S04]  /*58a0*/  BSSY.RECONVERGENT B0, `(.L_x_1105) ;  /* 0x000000b000007945 */ /* 0x000fe80003800200 */
[----:B------:R-:W-:Y:S05]  /*58b0*/  @!P5 BRA `(.L_x_1106) ;  /* 0x000000000024d947 */ /* 0x000fea0003800000 */
[----:B------:R-:W1:Y:S01]  /*58c0*/  LDCU.128 UR4, c[0x0][0x390] ;  /* 0x00007200ff0477ac */ /* 0x000e620008000c00 */
[C---:B0-----:R-:W-:Y:S01]  /*58d0*/  IMAD.SHL.U32 R14, R0.reuse, 0x4, RZ ;  /* 0x00000004000e7824 */ /* 0x041fe200078e00ff */
[----:B------:R-:W-:-:S04]  /*58e0*/  SHF.L.U64.HI R27, R0, 0x2, R27 ;  /* 0x00000002001b7819 */ /* 0x000fc8000001021b */
[C---:B-1234-:R-:W-:Y:S02]  /*58f0*/  IADD3 R4, P1, PT, R14.reuse, UR4, RZ ;  /* 0x000000040e047c10 */ /* 0x05efe4000ff3e0ff */
[----:B------:R-:W-:Y:S02]  /*5900*/  IADD3 R14, P2, PT, R14, UR6, RZ ;  /* 0x000000060e0e7c10 */ /* 0x000fe4000ff5e0ff */
[C---:B------:R-:W-:Y:S02]  /*5910*/  IADD3.X R5, PT, PT, R27.reuse, UR5, RZ, P1, !PT ;  /* 0x000000051b057c10 */ /* 0x040fe40008ffe4ff */
[----:B------:R-:W-:-:S03]  /*5920*/  IADD3.X R15, PT, PT, R27, UR7, RZ, P2, !PT ;  /* 0x000000071b0f7c10 */ /* 0x000fc600097fe4ff */
[----:B------:R0:W-:Y:S04]  /*5930*/  STG.E desc[UR8][R4.64], R12 ;  /* 0x0000000c04007986 */ /* 0x0001e8000c101908 */
[----:B------:R0:W-:Y:S02]  /*5940*/  STG.E desc[UR8][R14.64], R13 ;  /* 0x0000000d0e007986 */ /* 0x0001e4000c101908 */
.L_x_1106:
[----:B------:R-:W-:Y:S05]  /*5950*/  BSYNC.RECONVERGENT B0 ;  /* 0x0000000000007941 */ /* 0x000fea0003800200 */
.L_x_1105:
        /* <DEDUP_REMOVED lines=11> */
.L_x_1108:
[----:B------:R-:W-:Y:S05]  /*5a10*/  BSYNC.RECONVERGENT B0 ;  /* 0x0000000000007941 */ /* 0x000fea0003800200 */
.L_x_1107:
[----:B------:R-:W-:Y:S05]  /*5a20*/  @!P0 EXIT ;  /* 0x000000000000894d */ /* 0x000fea0003800000 */
[----:B------:R-:W5:Y:S01]  /*5a30*/  LDCU.128 UR4, c[0x0][0x390] ;  /* 0x00007200ff0477ac */ /* 0x000f620008000c00 */
[C---:B01234-:R-:W-:Y:S01]  /*5a40*/  IMAD.SHL.U32 R4, R2.reuse, 0x4, RZ ;  /* 0x0000000402047824 */ /* 0x05ffe200078e00ff */
[----:B------:R-:W-:-:S04]  /*5a50*/  SHF.L.U64.HI R7, R2, 0x2, R7 ;  /* 0x0000000202077819 */ /* 0x000fc80000010207 */
[C---:B-----5:R-:W-:Y:S02]  /*5a60*/  IADD3 R2, P0, PT, R4.reuse, UR4, RZ ;  /* 0x0000000404027c10 */ /* 0x060fe4000ff1e0ff */
[----:B------:R-:W-:Y:S02]  /*5a70*/  IADD3 R4, P1, PT, R4, UR6, RZ ;  /* 0x0000000604047c10 */ /* 0x000fe4000ff3e0ff */
[C---:B------:R-:W-:Y:S02]  /*5a80*/  IADD3.X R3, PT, PT, R7.reuse, UR5, RZ, P0, !PT ;  /* 0x0000000507037c10 */ /* 0x040fe400087fe4ff */
[----:B------:R-:W-:-:S03]  /*5a90*/  IADD3.X R5, PT, PT, R7, UR7, RZ, P1, !PT ;  /* 0x0000000707057c10 */ /* 0x000fc60008ffe4ff */
[----:B------:R-:W-:Y:S04]  /*5aa0*/  STG.E desc[UR8][R2.64], R8 ;  /* 0x0000000802007986 */ /* 0x000fe8000c101908 */
[----:B------:R-:W-:Y:S01]  /*5ab0*/  STG.E desc[UR8][R4.64], R9 ;  /* 0x0000000904007986 */ /* 0x000fe2000c101908 */
[----:B------:R-:W-:Y:S05]  /*5ac0*/  EXIT ;  /* 0x000000000000794d */ /* 0x000fea0003800000 */
.L_x_1029:
[----:B------:R-:W-:-:S04]  /*5ad0*/  ISETP.GE.U32.AND P0, PT, R3, 0x1, PT ;  /* 0x000000010300780c */ /* 0x000fc80003f06070 */
[----:B------:R-:W-:-:S13]  /*5ae0*/  ISETP.GE.AND.EX P0, PT, R26, RZ, PT, P0 ;  /* 0x000000ff1a00720c */ /* 0x000fda0003f06300 */
[----:B------:R-:W-:Y:S05]  /*5af0*/  @!P0 EXIT ;  /* 0x000000000000894d */ /* 0x000fea0003800000 */
[----:B------:R-:W-:-:S13]  /*5b00*/  ISETP.NE.AND P0, PT, R0, RZ, PT ;  /* 0x000000ff0000720c */ /* 0x000fda0003f05270 */
[----:B------:R-:W-:Y:S05]  /*5b10*/  @P0 BRA `(.L_x_1109) ;  /* 0x0000002800a80947 */ /* 0x000fea0003800000 */
[----:B------:R-:W0:Y:S08]  /*5b20*/  LDC.64 R4, c[0x0][0x380] ;  /* 0x0000e000ff047b82 */ /* 0x000e300000000a00 */
[----:B------:R-:W1:Y:S01]  /*5b30*/  LDC.64 R6, c[0x0][0x388] ;  /* 0x0000e200ff067b82 */ /* 0x000e620000000a00 */
[----:B0-----:R-:W-:-:S05]  /*5b40*/  IMAD.WIDE.U32 R4, RZ, 0x2400, R4 ;  /* 0x00002400ff047825 */ /* 0x001fca00078e0004 */
[----:B------:R0:W2:Y:S01]  /*5b50*/  LDG.E.CONSTANT R8, desc[UR8][R4.64] ;  /* 0x0000000804087981 */ /* 0x0000a2000c1e9900 */
[----:B-1----:R-:W-:-:S05]  /*5b60*/  IMAD.WIDE.U32 R6, RZ, 0x2400, R6 ;  /* 0x00002400ff067825 */ /* 0x002fca00078e0006 */
[----:B------:R1:W3:Y:S01]  /*5b70*/  LDG.E.CONSTANT R19, desc[UR8][R6.64] ;  /* 0x0000000806137981 */ /* 0x0002e2000c1e9900 */
[----:B------:R-:W4:Y:S02]  /*5b80*/  S2R R0, SR_TID.X ;  /* 0x0000000000007919 */ /* 0x000f240000002100 */
[C---:B----4-:R-:W-:Y:S02]  /*5b90*/  LOP3.LUT R2, R0.reuse, 0x1f, RZ, 0xc0, !PT ;  /* 0x0000001f00027812 */ /* 0x050fe400078ec0ff */
[----:B------:R-:W-:-:S05]  /*5ba0*/  LOP3.LUT R9, R0, 0x3e0, RZ, 0xc0, !PT ;  /* 0x000003e000097812 */ /* 0x000fca00078ec0ff */
[----:B------:R-:W-:-:S04]  /*5bb0*/  IMAD R11, R9, 0x9, R2 ;  /* 0x00000009090b7824 */ /* 0x000fc800078e0202 */
[C---:B------:R-:W-:Y:S02]  /*5bc0*/  VIADD R2, R11.reuse, 0x20 ;  /* 0x000000200b027836 */ /* 0x040fe40000000000 */
[----:B------:R-:W-:-:S03]  /*5bd0*/  VIADD R9, R11, 0x40 ;  /* 0x000000400b097836 */ /* 0x000fc60000000000 */
[----:B------:R-:W-:Y:S01]  /*5be0*/  ISETP.GE.AND P5, PT, R2, UR4, PT ;  /* 0x0000000402007c0c */ /* 0x000fe2000bfa6270 */
[----:B------:R-:W-:Y:S01]  /*5bf0*/  VIADD R2, R11, 0x60 ;  /* 0x000000600b027836 */ /* 0x000fe20000000000 */
[----:B------:R-:W-:Y:S01]  /*5c00*/  ISETP.GE.AND P0, PT, R9, UR4, PT ;  /* 0x0000000409007c0c */ /* 0x000fe2000bf06270 */
[----:B------:R-:W-:-:S03]  /*5c10*/  IMAD.SHL.U32 R9, R11, 0x4, RZ ;  /* 0x000000040b097824 */ /* 0x000fc600078e00ff */
[----:B------:R-:W-:Y:S01]  /*5c20*/  ISETP.GE.AND P4, PT, R2, UR4, PT ;  /* 0x0000000402007c0c */ /* 0x000fe2000bf86270 */
[C---:B------:R-:W-:Y:S01]  /*5c30*/  VIADD R2, R11.reuse, 0xa0 ;  /* 0x000000a00b027836 */ /* 0x040fe20000000000 */
[----:B0-----:R-:W-:Y:S02]  /*5c40*/  IADD3 R4, P2, PT, R4, R9, RZ ;  /* 0x0000000904047210 */ /* 0x001fe40007f5e0ff */
[----:B------:R-:W-:Y:S02]  /*5c50*/  ISETP.GE.AND P6, PT, R11, UR4, PT ;  /* 0x000000040b007c0c */ /* 0x000fe4000bfc6270 */
[----:B-1----:R-:W-:Y:S01]  /*5c60*/  IADD3 R6, P1, PT, R9, R6, RZ ;  /* 0x0000000609067210 */ /* 0x002fe20007f3e0ff */
[C---:B------:R-:W-:Y:S02]  /*5c70*/  VIADD R9, R11.reuse, 0xc0 ;  /* 0x000000c00b097836 */ /* 0x040fe40000000000 */
[----:B------:R-:W-:Y:S01]  /*5c80*/  IMAD.X R5, RZ, RZ, R5, P2 ;  /* 0x000000ffff057224 */ /* 0x000fe200010e0605 */
[----:B------:R-:W-:Y:S01]  /*5c90*/  ISETP.GE.AND P2, PT, R2, UR4, PT ;  /* 0x0000000402007c0c */ /* 0x000fe2000bf46270 */
[----:B------:R-:W-:-:S02]  /*5ca0*/  VIADD R10, R11, 0x80 ;  /* 0x000000800b0a7836 */ /* 0x000fc40000000000 */
[----:B------:R-:W-:Y:S01]  /*5cb0*/  IMAD.X R7, RZ, RZ, R7, P1 ;  /* 0x000000ffff077224 */ /* 0x000fe200008e0607 */
[----:B------:R-:W-:Y:S01]  /*5cc0*/  ISETP.GE.AND P1, PT, R9, UR4, PT ;  /* 0x0000000409007c0c */ /* 0x000fe2000bf26270 */
[C---:B------:R-:W-:Y:S01]  /*5cd0*/  VIADD R12, R11.reuse, 0xe0 ;  /* 0x000000e00b0c7836 */ /* 0x040fe20000000000 */
[----:B------:R-:W-:Y:S01]  /*5ce0*/  ISETP.GE.AND P3, PT, R10, UR4, PT ;  /* 0x000000040a007c0c */ /* 0x000fe2000bf66270 */
[----:B------:R-:W-:Y:S02]  /*5cf0*/  VIADD R10, R11, 0x100 ;  /* 0x000001000b0a7836 */ /* 0x000fe40000000000 */
[----:B--2---:R-:W-:Y:S02]  /*5d00*/  IMAD.MOV.U32 R2, RZ, RZ, R8 ;  /* 0x000000ffff027224 */ /* 0x004fe400078e0008 */
[----:B------:R-:W2:Y:S02]  /*5d10*/  @!P6 LDG.E.CONSTANT R8, desc[UR8][R4.64] ;  /* 0x000000080408e981 */ /* 0x000ea4000c1e9900 */
[----:B------:R-:W-:-:S02]  /*5d20*/  IMAD.MOV.U32 R9, RZ, RZ, R2 ;  /* 0x000000ffff097224 */ /* 0x000fc400078e0002 */
[----:B---3--:R-:W-:Y:S02]  /*5d30*/  IMAD.MOV.U32 R17, RZ, RZ, R19 ;  /* 0x000000ffff117224 */ /* 0x008fe400078e0013 */
[----:B------:R-:W3:Y:S02]  /*5d40*/  @!P6 LDG.E.CONSTANT R19, desc[UR8][R6.64] ;  /* 0x000000080613e981 */ /* 0x000ee4000c1e9900 */
[----:B------:R-:W-:Y:S01]  /*5d50*/  IMAD.MOV.U32 R21, RZ, RZ, R17 ;  /* 0x000000ffff157224 */ /* 0x000fe200078e0011 */
[----:B------:R-:W-:Y:S01]  /*5d60*/  ISETP.GE.AND P6, PT, R12, UR4, PT ;  /* 0x000000040c007c0c */ /* 0x000fe2000bfc6270 */
[----:B------:R-:W4:Y:S04]  /*5d70*/  @!P5 LDG.E.CONSTANT R9, desc[UR8][R4.64+0x80] ;  /* 0x000080080409d981 */ /* 0x000f28000c1e9900 */
[----:B------:R-:W5:Y:S01]  /*5d80*/  @!P5 LDG.E.CONSTANT R21, desc[UR8][R6.64+0x80] ;  /* 0x000080080615d981 */ /* 0x000f62000c1e9900 */
[----:B------:R-:W-:Y:S01]  /*5d90*/  ISETP.GE.AND P5, PT, R10, UR4, PT ;  /* 0x000000040a007c0c */ /* 0x000fe2000bfa6270 */
[----:B------:R-:W-:-:S02]  /*5da0*/  IMAD.MOV.U32 R10, RZ, RZ, R2 ;  /* 0x000000ffff0a7224 */ /* 0x000fc400078e0002 */
[--C-:B------:R-:W-:Y:S02]  /*5db0*/  IMAD.MOV.U32 R11, RZ, RZ, R2.reuse ;  /* 0x000000ffff0b7224 */ /* 0x100fe400078e0002 */
[--C-:B------:R-:W-:Y:S02]  /*5dc0*/  IMAD.MOV.U32 R12, RZ, RZ, R2.reuse ;  /* 0x000000ffff0c7224 */ /* 0x100fe400078e0002 */
[--C-:B------:R-:W-:Y:S01]  /*5dd0*/  IMAD.MOV.U32 R13, RZ, RZ, R2.reuse ;  /* 0x000000ffff0d7224 */ /* 0x100fe200078e0002 */
[----:B------:R-:W3:Y:S01]  /*5de0*/  @!P0 LDG.E.CONSTANT R10, desc[UR8][R4.64+0x100] ;  /* 0x00010008040a8981 */ /* 0x000ee2000c1e9900 */
[--C-:B------:R-:W-:Y:S02]  /*5df0*/  IMAD.MOV.U32 R14, RZ, RZ, R2.reuse ;  /* 0x000000ffff0e7224 */ /* 0x100fe400078e0002 */
[----:B------:R-:W-:Y:S01]  /*5e00*/  IMAD.MOV.U32 R15, RZ, RZ, R2 ;  /* 0x000000ffff0f7224 */ /* 0x000fe200078e0002 */
[----:B------:R-:W5:Y:S04]  /*5e10*/  @!P4 LDG.E.CONSTANT R11, desc[UR8][R4.64+0x180] ;  /* 0x00018008040bc981 */ /* 0x000f68000c1e9900 */
[----:B------:R-:W5:Y:S04]  /*5e20*/  @!P3 LDG.E.CONSTANT R12, desc[UR8][R4.64+0x200] ;  /* 0x00020008040cb981 */ /* 0x000f68000c1e9900 */
[----:B------:R-:W5:Y:S04]  /*5e30*/  @!P2 LDG.E.CONSTANT R13, desc[UR8][R4.64+0x280] ;  /* 0x00028008040da981 */ /* 0x000f68000c1e9900 */
[----:B------:R-:W5:Y:S04]  /*5e40*/  @!P1 LDG.E.CONSTANT R14, desc[UR8][R4.64+0x300] ;  /* 0x00030008040e9981 */ /* 0x000f68000c1e9900 */
[----:B------:R-:W5:Y:S04]  /*5e50*/  @!P6 LDG.E.CONSTANT R15, desc[UR8][R4.64+0x380] ;  /* 0x00038008040fe981 */ /* 0x000f68000c1e9900 */
[----:B------:R0:W5:Y:S01]  /*5e60*/  @!P5 LDG.E.CONSTANT R2, desc[UR8][R4.64+0x400] ;  /* 0x000400080402d981 */ /* 0x000162000c1e9900 */
[----:B------:R-:W-:-:S02]  /*5e70*/  IMAD.MOV.U32 R22, RZ, RZ, R17 ;  /* 0x000000ffff167224 */ /* 0x000fc400078e0011 */
[--C-:B------:R-:W-:Y:S02]  /*5e80*/  IMAD.MOV.U32 R23, RZ, RZ, R17.reuse ;  /* 0x000000ffff177224 */ /* 0x100fe400078e0011 */
[--C-:B------:R-:W-:Y:S02]  /*5e90*/  IMAD.MOV.U32 R24, RZ, RZ, R17.reuse ;  /* 0x000000ffff187224 */ /* 0x100fe400078e0011 */
[--C-:B------:R-:W-:Y:S01]  /*5ea0*/  IMAD.MOV.U32 R25, RZ, RZ, R17.reuse ;  /* 0x000000ffff197224 */ /* 0x100fe200078e0011 */
[----:B------:R-:W5:Y:S01]  /*5eb0*/  @!P0 LDG.E.CONSTANT R22, desc[UR8][R6.64+0x100] ;  /* 0x0001000806168981 */ /* 0x000f62000c1e9900 */
        /* <DEDUP_REMOVED lines=8> */
[----:B0-----:R-:W0:Y:S01]  /*5f40*/  S2R R4, SR_LANEID ;  /* 0x0000000000047919 */ /* 0x001e220000000000 */
[----:B------:R-:W1:Y:S01]  /*5f50*/  S2UR UR5, SR_CgaCtaId ;  /* 0x00000000000579c3 */ /* 0x000e620000008800 */
[----:B------:R-:W-:Y:S01]  /*5f60*/  SHF.R.U32.HI R5, RZ, 0x5, R0 ;  /* 0x00000005ff057819 */ /* 0x000fe20000011600 */
[----:B------:R-:W-:-:S02]  /*5f70*/  UMOV UR4, 0x400 ;  /* 0x0000040000047882 */ /* 0x000fc40000000000 */
[----:B-1----:R-:W-:Y:S02]  /*5f80*/  ULEA UR4, UR5, UR4, 0x18 ;  /* 0x0000000405047291 */ /* 0x002fe4000f8ec0ff */
[----:B0-----:R-:W-:-:S05]  /*5f90*/  IMAD R5, R5, 0x120, R4 ;  /* 0x0000012005057824 */ /* 0x001fca00078e0204 */
[----:B------:R-:W-:-:S05]  /*5fa0*/  LEA R30, R5, UR4, 0x2 ;  /* 0x00000004051e7c11 */ /* 0x000fca000f8e10ff */
[----:B------:R-:W-:Y:S01]  /*5fb0*/  IMAD R31, R4, 0x20, R30 ;  /* 0x00000020041f7824 */ /* 0x000fe200078e021e */
[C---:B------:R-:W-:Y:S02]  /*5fc0*/  LEA R32, R0.reuse, UR4, 0x2 ;  /* 0x0000000400207c11 */ /* 0x040fe4000f8e10ff */
[----:B------:R-:W-:Y:S01]  /*5fd0*/  ISETP.NE.AND P5, PT, R0, RZ, PT ;  /* 0x000000ff0000720c */ /* 0x000fe20003fa5270 */
[----:B------:R-:W-:Y:S01]  /*5fe0*/  IMAD.MOV.U32 R44, RZ, RZ, RZ ;  /* 0x000000ffff2c7224 */ /* 0x000fe200078e00ff */
[----:B--2---:R-:W-:Y:S04]  /*5ff0*/  STS [R30], R8 ;  /* 0x000000081e007388 */ /* 0x004fe80000000800 */
[----:B----4-:R-:W-:Y:S04]  /*6000*/  STS [R30+0x80], R9 ;  /* 0x000080091e007388 */ /* 0x010fe80000000800 */
[----:B---3--:R-:W-:Y:S04]  /*6010*/  STS [R30+0x100], R10 ;  /* 0x0001000a1e007388 */ /* 0x008fe80000000800 */
[----:B-----5:R-:W-:Y:S04]  /*6020*/  STS [R30+0x180], R11 ;  /* 0x0001800b1e007388 */ /* 0x020fe80000000800 */
[----:B------:R-:W-:Y:S04]  /*6030*/  STS [R30+0x200], R12 ;  /* 0x0002000c1e007388 */ /* 0x000fe80000000800 */
[----:B------:R-:W-:Y:S04]  /*6040*/  STS [R30+0x280], R13 ;  /* 0x0002800d1e007388 */ /* 0x000fe80000000800 */
[----:B------:R-:W-:Y:S04]  /*6050*/  STS [R30+0x300], R14 ;  /* 0x0003000e1e007388 */ /* 0x000fe80000000800 */
[----:B------:R-:W-:Y:S04]  /*6060*/  STS [R30+0x380], R15 ;  /* 0x0003800f1e007388 */ /* 0x000fe80000000800 */
[----:B------:R-:W-:Y:S01]  /*6070*/  STS [R30+0x400], R2 ;  /* 0x000400021e007388 */ /* 0x000fe20000000800 */
[----:B------:R-:W-:-:S03]  /*6080*/  NOP ;  /* 0x0000000000007918 */ /* 0x000fc60000000000 */
[----:B------:R-:W0:Y:S04]  /*6090*/  LDS R27, [R31+0x20] ;  /* 0x000020001f1b7984 */ /* 0x000e280000000800 */
[----:B------:R-:W-:Y:S04]  /*60a0*/  LDS R4, [R31] ;  /* 0x000000001f047984 */ /* 0x000fe80000000800 */
[----:B------:R-:W-:Y:S04]  /*60b0*/  LDS R6, [R31+0x4] ;  /* 0x000004001f067984 */ /* 0x000fe80000000800 */
[----:B------:R-:W1:Y:S04]  /*60c0*/  LDS R8, [R31+0x8] ;  /* 0x000008001f087984 */ /* 0x000e680000000800 */
[----:B------:R-:W-:Y:S04]  /*60d0*/  LDS R10, [R31+0xc] ;  /* 0x00000c001f0a7984 */ /* 0x000fe80000000800 */
[----:B------:R-:W2:Y:S04]  /*60e0*/  LDS R12, [R31+0x10] ;  /* 0x000010001f0c7984 */ /* 0x000ea80000000800 */
[----:B------:R-:W-:Y:S04]  /*60f0*/  LDS R14, [R31+0x14] ;  /* 0x000014001f0e7984 */ /* 0x000fe80000000800 */
[----:B------:R-:W-:Y:S04]  /*6100*/  LDS R16, [R31+0x18] ;  /* 0x000018001f107984 */ /* 0x000fe80000000800 */
[----:B------:R-:W-:Y:S01]  /*6110*/  LDS R18, [R31+0x1c] ;  /* 0x00001c001f127984 */ /* 0x000fe20000000800 */
[----:B------:R-:W-:Y:S06]  /*6120*/  BAR.SYNC.DEFER_BLOCKING 0x0 ;  /* 0x0000000000007b1d */ /* 0x000fec0000010000 */
[----:B------:R-:W-:Y:S04]  /*6130*/  STS [R30], R19 ;  /* 0x000000131e007388 */ /* 0x000fe80000000800 */
[----:B------:R-:W-:Y:S04]  /*6140*/  STS [R30+0x80], R21 ;  /* 0x000080151e007388 */ /* 0x000fe80000000800 */
[----:B------:R3:W-:Y:S04]  /*6150*/  STS [R30+0x100], R22 ;  /* 0x000100161e007388 */ /* 0x0007e80000000800 */
[----:B------:R4:W-:Y:S04]  /*6160*/  STS [R30+0x180], R23 ;  /* 0x000180171e007388 */ /* 0x0009e80000000800 */
[----:B------:R5:W-:Y:S04]  /*6170*/  STS [R30+0x200], R24 ;  /* 0x000200181e007388 */ /* 0x000be80000000800 */
[----:B------:R-:W-:Y:S04]  /*6180*/  STS [R30+0x280], R25 ;  /* 0x000280191e007388 */ /* 0x000fe80000000800 */
[----:B------:R1:W-:Y:S04]  /*6190*/  STS [R30+0x300], R28 ;  /* 0x0003001c1e007388 */ /* 0x0003e80000000800 */
[----:B------:R-:W-:Y:S04]  /*61a0*/  STS [R30+0x380], R29 ;  /* 0x0003801d1e007388 */ /* 0x000fe80000000800 */
[----:B------:R-:W-:Y:S01]  /*61b0*/  STS [R30+0x400], R17 ;  /* 0x000400111e007388 */ /* 0x000fe20000000800 */
[----:B------:R-:W-:-:S03]  /*61c0*/  NOP ;  /* 0x0000000000007918 */ /* 0x000fc60000000000 */
[----:B------:R-:W-:Y:S04]  /*61d0*/  LDS R21, [R31+0x20] ;  /* 0x000020001f157984 */ /* 0x000fe80000000800 */
        /* <DEDUP_REMOVED lines=9> */
[----:B0-----:R-:W-:Y:S02]  /*6270*/  STS [R32+0x4d8], R27 ;  /* 0x0004d81b20007388 */ /* 0x001fe40000000800 */
[----:B------:R-:W-:Y:S06]  /*6280*/  BAR.SYNC.DEFER_BLOCKING 0x0 ;  /* 0x0000000000007b1d */ /* 0x000fec0000010000 */
[----:B------:R-:W0:Y:S01]  /*6290*/  @P5 LDS R20, [R32+0x4d4] ;  /* 0x0004d40020145984 */ /* 0x000e220000000800 */
[----:B------:R-:W-:-:S04]  /*62a0*/  IMAD R2, R0, 0x9, RZ ;  /* 0x0000000900027824 */ /* 0x000fc800078e02ff */
[----:B---3--:R-:W-:Y:S01]  /*62b0*/  VIADD R22, R2, 0x2 ;  /* 0x0000000202167836 */ /* 0x008fe20000000000 */
[----:B------:R-:W-:Y:S01]  /*62c0*/  ISETP.NE.U32.AND P4, PT, R3, R2, PT ;  /* 0x000000020300720c */ /* 0x000fe20003f85070 */
[----:B----4-:R-:W-:-:S03]  /*62d0*/  IMAD.MOV.U32 R23, RZ, RZ, 0x1 ;  /* 0x00000001ff177424 */ /* 0x010fc600078e00ff */
[----:B------:R-:W-:Y:S02]  /*62e0*/  ISETP.NE.AND.EX P4, PT, R26, RZ, PT, P4 ;  /* 0x000000ff1a00720c */ /* 0x000fe40003f85340 */
[----:B------:R-:W-:Y:S01]  /*62f0*/  ISETP.EQ.U32.AND P0, PT, R3, R22, PT ;  /* 0x000000160300720c */ /* 0x000fe20003f02070 */
[C---:B------:R-:W-:Y:S01]  /*6300*/  VIADD R22, R2.reuse, 0x6 ;  /* 0x0000000602167836 */ /* 0x040fe20000000000 */
[----:B------:R-:W-:Y:S01]  /*6310*/  SEL R42, RZ, 0x1, P4 ;  /* 0x00000001ff2a7807 */ /* 0x000fe20002000000 */
[----:B-----5:R-:W-:Y:S01]  /*6320*/  VIADD R24, R2, 0x3 ;  /* 0x0000000302187836 */ /* 0x020fe20000000000 */
[----:B------:R-:W-:Y:S01]  /*6330*/  SEL R44, R44, RZ, P4 ;  /* 0x000000ff2c2c7207 */ /* 0x000fe20002000000 */
[----:B-1----:R-:W-:Y:S01]  /*6340*/  VIADD R28, R2, 0x4 ;  /* 0x00000004021c7836 */ /* 0x002fe20000000000 */
[----:B------:R-:W-:Y:S02]  /*6350*/  ISETP.NE.AND P6, PT, R6, R8, PT ;  /* 0x000000080600720c */ /* 0x000fe40003fc5270 */
[----:B------:R-:W-:-:S02]  /*6360*/  SEL R44, R44, RZ, P5 ;  /* 0x000000ff2c2c7207 */ /* 0x000fc40002800000 */
[C---:B------:R-:W-:Y:S02]  /*6370*/  ISETP.EQ.U32.AND P1, PT, R3.reuse, R24, PT ;  /* 0x000000180300720c */ /* 0x040fe40003f22070 */
[----:B------:R-:W-:Y:S02]  /*6380*/  ISETP.EQ.OR.EX P0, PT, R26, RZ, P6, P0 ;  /* 0x000000ff1a00720c */ /* 0x000fe40003702700 */
[----:B------:R-:W-:Y:S02]  /*6390*/  ISETP.EQ.U32.AND P2, PT, R3, R28, PT ;  /* 0x0000001c0300720c */ /* 0x000fe40003f42070 */
[----:B--2---:R-:W-:Y:S02]  /*63a0*/  ISETP.NE.AND P6, PT, R10, R12, PT ;  /* 0x0000000c0a00720c */ /* 0x004fe40003fc5270 */
[----:B0-----:R-:W-:-:S04]  /*63b0*/  @P5 ISETP.NE.AND P3, PT, R20, R4, PT ;  /* 0x000000041400520c */ /* 0x001fc80003f65270 */
[----:B------:R-:W-:Y:S02]  /*63c0*/  @P5 SEL R23, RZ, 0x1, !P3 ;  /* 0x00000001ff175807 */ /* 0x000fe40005800000 */
[C---:B------:R-:W-:Y:S01]  /*63d0*/  ISETP.EQ.U32.AND P3, PT, R3.reuse, R22, PT ;  /* 0x000000160300720c */ /* 0x040fe20003f62070 */
[----:B------:R-:W-:Y:S01]  /*63e0*/  VIADD R22, R2, 0x7 ;  /* 0x0000000702167836 */ /* 0x000fe20000000000 */
[----:B------:R-:W-:Y:S02]  /*63f0*/  @P5 SEL R42, R42, R23, !P4 ;  /* 0x000000172a2a5207 */ /* 0x000fe40006000000 */
[----:B------:R-:W-:Y:S02]  /*6400*/  ISETP.NE.AND P5, PT, R8, R10, PT ;  /* 0x0000000a0800720c */ /* 0x000fe40003fa5270 */
[----:B------:R-:W-:Y:S01]  /*6410*/  ISETP.EQ.U32.AND P4, PT, R3, R22, PT ;  /* 0x000000160300720c */ /* 0x000fe20003f82070 */
[----:B------:R-:W-:Y:S01]  /*6420*/  VIADD R22, R2, 0x8 ;  /* 0x0000000802167836 */ /* 0x000fe20000000000 */
[----:B------:R-:W-:-:S02]  /*6430*/  ISETP.EQ.OR.EX P1, PT, R26, RZ, P5, P1 ;  /* 0x000000ff1a00720c */ /* 0x000fc40002f22710 */
[----:B------:R-:W-:Y:S02]  /*6440*/  ISETP.NE.AND P5, PT, R14, R16, PT ;  /* 0x000000100e00720c */ /* 0x000fe40003fa5270 */
[----:B------:R-:W-:Y:S02]  /*6450*/  ISETP.EQ.OR.EX P2, PT, R26, RZ, P6, P2 ;  /* 0x000000ff1a00720c */ /* 0x000fe40003742720 */
[----:B------:R-:W-:Y:S02]  /*6460*/  ISETP.NE.AND P6, PT, R16, R18, PT ;  /* 0x000000121000720c */ /* 0x000fe40003fc5270 */
[----:B------:R-:W-:Y:S02]  /*6470*/  ISETP.EQ.OR.EX P3, PT, R26, RZ, P5, P3 ;  /* 0x000000ff1a00720c */ /* 0x000fe40002f62730 */
[----:B------:R-:W-:Y:S01]  /*6480*/  ISETP.EQ.U32.AND P5, PT, R3, R22, PT ;  /* 0x000000160300720c */ /* 0x000fe20003fa2070 */
[----:B------:R-:W-:Y:S01]  /*6490*/  VIADD R22, R2, 0x1 ;  /* 0x0000000102167836 */ /* 0x000fe20000000000 */
[----:B------:R-:W-:-:S02]  /*64a0*/  ISETP.EQ.OR.EX P4, PT, R26, RZ, P6, P4 ;  /* 0x000000ff1a00720c */ /* 0x000fc40003782740 */
[----:B------:R-:W-:Y:S02]  /*64b0*/  ISETP.NE.AND P6, PT, R18, R27, PT ;  /* 0x0000001b1200720c */ /* 0x000fe40003fc5270 */
[----:B------:R-:W-:Y:S02]  /*64c0*/  P2R R24, PR, RZ, 0x8 ;  /* 0x00000008ff187803 */ /* 0x000fe40000000000 */
[----:B------:R-:W-:Y:S02]  /*64d0*/  ISETP.EQ.OR.EX P5, PT, R26, RZ, P6, P5 ;  /* 0x000000ff1a00720c */ /* 0x000fe400037a2750 */
[----:B------:R-:W-:Y:S02]  /*64e0*/  ISETP.EQ.U32.AND P6, PT, R3, R22, PT ;  /* 0x000000160300720c */ /* 0x000fe40003fc2070 */
[----:B------:R-:W-:Y:S01]  /*64f0*/  ISETP.NE.AND P3, PT, R4, R6, PT ;  /* 0x000000060400720c */ /* 0x000fe20003f65270 */
[----:B------:R-:W-:-:S03]  /*6500*/  FADD R22, R5, R7 ;  /* 0x0000000705167221 */ /* 0x000fc60000000000 */
[----:B------:R-:W-:-:S04]  /*6510*/  ISETP.EQ.OR.EX P6, PT, R26, RZ, P3, P6 ;  /* 0x000000ff1a00720c */ /* 0x000fc80001fc2760 */
[----:B------:R-:W-:-:S05]  /*6520*/  FSEL R22, R7, R22, P6 ;  /* 0x0000001607167208 */ /* 0x000fca0003000000 */
[----:B------:R-:W-:-:S05]  /*6530*/  FADD R22, R9, R22 ;  /* 0x0000001609167221 */ /* 0x000fca0000000000 */
[----:B------:R-:W-:-:S05]  /*6540*/  FSEL R22, R9, R22, P0 ;  /* 0x0000001609167208 */ /* 0x000fca0000000000 */
[----:B------:R-:W-:Y:S01]  /*6550*/  FADD R22, R11, R22 ;  /* 0x000000160b167221 */ /* 0x000fe20000000000 */
[----:B------:R-:W-:-:S04]  /*6560*/  SEL R23, RZ, 0x1, !P6 ;  /* 0x00000001ff177807 */ /* 0x000fc80007000000 */
[----:B------:R-:W-:Y:S01]  /*6570*/  FSEL R22, R11, R22, P1 ;  /* 0x000000160b167208 */ /* 0x000fe20000800000 */
[----:B------:R-:W-:Y:S01]  /*6580*/  VIADD R2, R2, 0x5 ;  /* 0x0000000502027836 */ /* 0x000fe20000000000 */
[----:B------:R-:W-:-:S03]  /*6590*/  IADD3 R25, P6, PT, R23, R42, RZ ;  /* 0x0000002a17197210 */ /* 0x000fc60007fde0ff */
[----:B------:R-:W-:Y:S01]  /*65a0*/  FADD R22, R13, R22 ;  /* 0x000000160d167221 */ /* 0x000fe20000000000 */
[----:B------:R-:W-:Y:S01]  /*65b0*/  ISETP.NE.AND P3, PT, R12, R14, PT ;  /* 0x0000000e0c00720c */ /* 0x000fe20003f65270 */
[----:B------:R-:W-:Y:S01]  /*65c0*/  IMAD.X R39, RZ, RZ, R44, P6 ;  /* 0x000000ffff277224 */ /* 0x000fe200030e062c */
[----:B------:R-:W-:Y:S02]  /*65d0*/  ISETP.EQ.U32.AND P6, PT, R3, R2, PT ;  /* 0x000000020300720c */ /* 0x000fe40003fc2070 */
[----:B------:R-:W-:Y:S02]  /*65e0*/  FSEL R22, R13, R22, P2 ;  /* 0x000000160d167208 */ /* 0x000fe40001000000 */
[----:B------:R-:W-:-:S03]  /*65f0*/  ISETP.EQ.OR.EX P6, PT, R26, RZ, P3, P6 ;  /* 0x000000ff1a00720c */ /* 0x000fc60001fc2760 */
[----:B------:R-:W-:-:S05]  /*6600*/  FADD R22, R15, R22 ;  /* 0x000000160f167221 */ /* 0x000fca0000000000 */
[----:B------:R-:W-:Y:S02]  /*6610*/  FSEL R22, R15, R22, P6 ;  /* 0x000000160f167208 */ /* 0x000fe40003000000 */
[----:B------:R-:W-:Y:S02]  /*6620*/  ISETP.NE.AND P3, PT, R24, RZ, PT ;  /* 0x000000ff1800720c */ /* 0x000fe40003f65270 */
[----:B------:R-:W-:Y:S01]  /*6630*/  SEL R38, RZ, 0x1, !P0 ;  /* 0x00000001ff267807 */ /* 0x000fe20004000000 */
[----:B------:R-:W-:Y:S01]  /*6640*/  FADD R22, R17, R22 ;  /* 0x0000001611167221 */ /* 0x000fe20000000000 */
[----:B------:R-:W-:Y:S02]  /*6650*/  SEL R23, RZ, 0x1, !P6 ;  /* 0x00000001ff177807 */ /* 0x000fe40007000000 */
[----:B------:R-:W-:Y:S02]  /*6660*/  IADD3 R38, P6, PT, R25, R38, RZ ;  /* 0x0000002619267210 */ /* 0x000fe40007fde0ff */
[----:B------:R-:W-:-:S02]  /*6670*/  FSEL R22, R17, R22, P3 ;  /* 0x0000001611167208 */ /* 0x000fc40001800000 */
[----:B------:R-:W-:Y:S01]  /*6680*/  SEL R25, RZ, 0x1, !P1 ;  /* 0x00000001ff197807 */ /* 0x000fe20004800000 */
[----:B------:R-:W0:Y:S01]  /*6690*/  S2R R46, SR_LANEID ;  /* 0x00000000002e7919 */ /* 0x000e220000000000 */
[----:B------:R-:W-:Y:S02]  /*66a0*/  IMAD.X R2, RZ, RZ, R39, P6 ;  /* 0x000000ffff027224 */ /* 0x000fe400030e0627 */
[C---:B------:R-:W-:Y:S01]  /*66b0*/  FADD R22, R19.reuse, R22 ;  /* 0x0000001613167221 */ /* 0x040fe20000000000 */
[----:B------:R-:W-:Y:S02]  /*66c0*/  IADD3 R28, P6, PT, R38, R25, RZ ;  /* 0x00000019261c7210 */ /* 0x000fe40007fde0ff */
[----:B------:R-:W-:Y:S02]  /*66d0*/  SEL R25, RZ, 0x1, !P2 ;  /* 0x00000001ff197807 */ /* 0x000fe40005000000 */
[----:B------:R-:W-:Y:S01]  /*66e0*/  FSEL R22, R19, R22, P4 ;  /* 0x0000001613167208 */ /* 0x000fe20002000000 */
[----:B------:R-:W-:Y:S01]  /*66f0*/  IMAD.X R29, RZ, RZ, R2, P6 ;  /* 0x000000ffff1d7224 */ /* 0x000fe200030e0602 */
[----:B------:R-:W-:-:S03]  /*6700*/  IADD3 R30, P6, PT, R28, R25, RZ ;  /* 0x000000191c1e7210 */ /* 0x000fc60007fde0ff */
[----:B------:R-:W-:Y:S02]  /*6710*/  @!P5 FADD R21, R21, R22 ;  /* 0x000000161515d221 */ /* 0x000fe40000000000 */
[----:B------:R-:W-:Y:S01]  /*6720*/  IMAD.X R31, RZ, RZ, R29, P6 ;  /* 0x000000ffff1f7224 */ /* 0x000fe200030e061d */
[----:B------:R-:W-:Y:S02]  /*6730*/  IADD3 R32, P6, PT, R30, R23, RZ ;  /* 0x000000171e207210 */ /* 0x000fe40007fde0ff */
[----:B------:R-:W-:Y:S01]  /*6740*/  SEL R23, RZ, 0x1, !P3 ;  /* 0x00000001ff177807 */ /* 0x000fe20005800000 */
[----:B------:R-:W1:Y:S02]  /*6750*/  SHFL.UP PT, R22, R21, 0x1, RZ ;  /* 0x0420000015167989 */ /* 0x000e6400000e00ff */
[----:B------:R-:W-:Y:S01]  /*6760*/  IMAD.X R33, RZ, RZ, R31, P6 ;  /* 0x000000ffff217224 */ /* 0x000fe200030e061f */
[----:B------:R-:W-:Y:S02]  /*6770*/  IADD3 R34, P6, PT, R32, R23, RZ ;  /* 0x0000001720227210 */ /* 0x000fe40007fde0ff */
[----:B------:R-:W-:-:S02]  /*6780*/  SEL R23, RZ, 0x1, !P4 ;  /* 0x00000001ff177807 */ /* 0x000fc40006000000 */
[----:B------:R-:W-:Y:S01]  /*6790*/  SEL R25, RZ, 0x1, !P5 ;  /* 0x00000001ff197807 */ /* 0x000fe20006800000 */
[----:B------:R-:W-:Y:S01]  /*67a0*/  IMAD.X R35, RZ, RZ, R33, P6 ;  /* 0x000000ffff237224 */ /* 0x000fe200030e0621 */
[----:B------:R-:W-:-:S05]  /*67b0*/  IADD3 R36, P5, PT, R34, R23, RZ ;  /* 0x0000001722247210 */ /* 0x000fca0007fbe0ff */
[----:B------:R-:W-:Y:S01]  /*67c0*/  IMAD.X R37, RZ, RZ, R35, P5 ;  /* 0x000000ffff257224 */ /* 0x000fe200028e0623 */
[----:B------:R-:W-:Y:S02]  /*67d0*/  IADD3 R25, P5, PT, R36, R25, RZ ;  /* 0x0000001924197210 */ /* 0x000fe40007fbe0ff */
[----:B0-----:R-:W-:-:S03]  /*67e0*/  ISETP.GE.AND P6, PT, R46, 0x1, PT ;  /* 0x000000012e00780c */ /* 0x001fc60003fc6270 */
[----:B------:R-:W-:Y:S01]  /*67f0*/  IMAD.X R24, RZ, RZ, R37, P5 ;  /* 0x000000ffff187224 */ /* 0x000fe200028e0625 */
[----:B------:R-:W-:Y:S01]  /*6800*/  ISETP.NE.U32.AND P5, PT, R25, RZ, PT ;  /* 0x000000ff1900720c */ /* 0x000fe20003fa5070 */
[----:B-1----:R-:W-:-:S03]  /*6810*/  FADD R22, R21, R22 ;  /* 0x0000001615167221 */ /* 0x002fc60000000000 */
[----:B------:R-:W-:-:S05]  /*6820*/  ISETP.NE.AND.EX P5, PT, R24, RZ, PT, P5 ;  /* 0x000000ff1800720c */ /* 0x000fca0003fa5350 */
[----:B------:R-:W-:Y:S02]  /*6830*/  @P6 FSEL R21, R22, R21, !P5 ;  /* 0x0000001516156208 */ /* 0x000fe40006800000 */
[----:B------:R-:W0:Y:S04]  /*6840*/  SHFL.UP PT, R22, R25, 0x1, RZ ;  /* 0x0420000019167989 */ /* 0x000e2800000e00ff */
[----:B------:R-:W1:Y:S01]  /*6850*/  SHFL.UP PT, R23, R24, 0x1, RZ ;  /* 0x0420000018177989 */ /* 0x000e6200000e00ff */
[----:B0-----:R-:W-:-:S04]  /*6860*/  SEL R22, R22, RZ, P6 ;  /* 0x000000ff16167207 */ /* 0x001fc80003000000 */
[----:B------:R-:W-:Y:S02]  /*6870*/  IADD3 R41, P5, PT, R22, R25, RZ ;  /* 0x0000001916297210 */ /* 0x000fe40007fbe0ff */
[----:B------:R-:W0:Y:S01]  /*6880*/  SHFL.UP PT, R22, R21, 0x2, RZ ;  /* 0x0440000015167989 */ /* 0x000e2200000e00ff */
[----:B-1----:R-:W-:Y:S02]  /*6890*/  SEL R23, R23, RZ, P6 ;  /* 0x000000ff17177207 */ /* 0x002fe40003000000 */
[----:B------:R-:W-:-:S03]  /*68a0*/  ISETP.GE.AND P6, PT, R46, 0x2, PT ;  /* 0x000000022e00780c */ /* 0x000fc60003fc6270 */
[----:B------:R-:W-:Y:S01]  /*68b0*/  IMAD.X R40, R23, 0x1, R24, P5 ;  /* 0x0000000117287824 */ /* 0x000fe200028e0618 */
[----:B------:R-:W-:-:S04]  /*68c0*/  ISETP.NE.U32.AND P5, PT, R41, RZ, PT ;  /* 0x000000ff2900720c */ /* 0x000fc80003fa5070 */
[----:B------:R-:W-:Y:S01]  /*68d0*/  ISETP.NE.AND.EX P5, PT, R40, RZ, PT, P5 ;  /* 0x000000ff2800720c */ /* 0x000fe20003fa5350 */
[----:B0-----:R-:W-:-:S05]  /*68e0*/  FADD R22, R21, R22 ;  /* 0x0000001615167221 */ /* 0x001fca0000000000 */
        /* <DEDUP_REMOVED lines=30> */
[----:B-1----:R-:W-:-:S05]  /*6ad0*/  SEL R23, R23, RZ, P6 ;  /* 0x000000ff17177207 */ /* 0x002fca0003000000 */
[----:B------:R-:W-:Y:S01]  /*6ae0*/  IMAD.X R24, R23, 0x1, R40, P5 ;  /* 0x0000000117187824 */ /* 0x000fe200028e0628 */
[----:B------:R-:W-:-:S04]  /*6af0*/  ISETP.NE.U32.AND P5, PT, R25, RZ, PT ;  /* 0x000000ff1900720c */ /* 0x000fc80003fa5070 */
[----:B------:R-:W-:Y:S01]  /*6b00*/  ISETP.NE.AND.EX P5, PT, R24, RZ, PT, P5 ;  /* 0x000000ff1800720c */ /* 0x000fe20003fa5350 */
[----:B------:R-:W1:Y:S01]  /*6b10*/  SHFL.UP PT, R23, R24, 0x10, RZ ;  /* 0x0600000018177989 */ /* 0x000e6200000e00ff */
[----:B0-----:R-:W-:-:S05]  /*6b20*/  FADD R22, R21, R22 ;  /* 0x0000001615167221 */ /* 0x001fca0000000000 */
[----:B------:R-:W-:Y:S02]  /*6b30*/  FSEL R52, R22, R21, !P5 ;  /* 0x0000001516347208 */ /* 0x000fe40006800000 */
[----:B------:R-:W0:Y:S01]  /*6b40*/  SHFL.UP PT, R22, R25, 0x10, RZ ;  /* 0x0600000019167989 */ /* 0x000e2200000e00ff */
[----:B------:R-:W-:-:S04]  /*6b50*/  ISETP.GE.AND P5, PT, R46, 0x10, PT ;  /* 0x000000102e00780c */ /* 0x000fc80003fa6270 */
[----:B-1----:R-:W-:Y:S02]  /*6b60*/  SEL R23, R23, RZ, P5 ;  /* 0x000000ff17177207 */ /* 0x002fe40002800000 */
[----:B------:R-:W-:Y:S02]  /*6b70*/  FSEL R21, R21, R52, !P5 ;  /* 0x0000003415157208 */ /* 0x000fe40006800000 */
[----:B------:R-:W-:Y:S02]  /*6b80*/  SHF.R.U32.HI R43, RZ, 0x5, R0 ;  /* 0x00000005ff2b7819 */ /* 0x000fe40000011600 */
[----:B0-----:R-:W-:Y:S02]  /*6b90*/  SEL R22, R22, RZ, P5 ;  /* 0x000000ff16167207 */ /* 0x001fe40002800000 */
[----:B------:R-:W-:Y:S02]  /*6ba0*/  ISETP.NE.AND P5, PT, R46, 0x1f, PT ;  /* 0x0000001f2e00780c */ /* 0x000fe40003fa5270 */
[----:B------:R-:W-:-:S05]  /*6bb0*/  IADD3 R22, P6, PT, R22, R25, RZ ;  /* 0x0000001916167210 */ /* 0x000fca0007fde0ff */
[----:B------:R-:W-:-:S06]  /*6bc0*/  IMAD.X R23, R23, 0x1, R24, P6 ;  /* 0x0000000117177824 */ /* 0x000fcc00030e0618 */
[----:B------:R-:W-:-:S05]  /*6bd0*/  @!P5 LEA R49, R43, UR4, 0x4 ;  /* 0x000000042b31dc11 */ /* 0x000fca000f8e20ff */
[----:B------:R-:W-:Y:S04]  /*6be0*/  @!P5 STS [R49+0x8], R52 ;  /* 0x000008343100d388 */ /* 0x000fe80000000800 */
[----:B------:R-:W-:Y:S01]  /*6bf0*/  @!P5 STS.64 [R49], R22 ;  /* 0x000000163100d388 */ /* 0x000fe20000000a00 */
[----:B------:R-:W-:Y:S06]  /*6c00*/  BAR.SYNC.DEFER_BLOCKING 0x0 ;  /* 0x0000000000007b1d */ /* 0x000fec0000010000 */
        /* <DEDUP_REMOVED lines=11> */
[----:B------:R-:W-:-:S04]  /*6cc0*/  ISETP.NE.AND P5, PT, R43, 0x2, PT ;  /* 0x000000022b00780c */ /* 0x000fc80003fa5270 */
[----:B------:R-:W-:Y:S02]  /*6cd0*/  SEL R52, R51, R24, !P5 ;  /* 0x0000001833347207 */ /* 0x000fe40006800000 */
[----:B------:R-:W-:Y:S02]  /*6ce0*/  SEL R54, R53, R25, !P5 ;  /* 0x0000001935367207 */ /* 0x000fe40006800000 */
[----:B------:R-:W1:Y:S01]  /*6cf0*/  LDS.64 R24, [UR4+0x30] ;  /* 0x00003004ff187984 */ /* 0x000e620008000a00 */
[----:B------:R-:W-:Y:S02]  /*6d00*/  FSEL R47, R50, R47, !P5 ;  /* 0x0000002f322f7208 */ /* 0x000fe40006800000 */
[----:B0-----:R-:W-:-:S04]  /*6d10*/  ISETP.NE.U32.AND P5, PT, R40, RZ, PT ;  /* 0x000000ff2800720c */ /* 0x001fc80003fa5070 */
[C---:B------:R-:W-:Y:S02]  /*6d20*/  ISETP.NE.AND.EX P5, PT, R41.reuse, RZ, PT, P5 ;  /* 0x000000ff2900720c */ /* 0x040fe40003fa5350 */
[----:B------:R-:W-:Y:S02]  /*6d30*/  IADD3 R51, P6, PT, R40, R51, RZ ;  /* 0x0000003328337210 */ /* 0x000fe40007fde0ff */
[----:B------:R-:W0:Y:S03]  /*6d40*/  LDS R40, [UR4+0x38] ;  /* 0x00003804ff287984 */ /* 0x000e260008000800 */
[----:B------:R-:W-:-:S06]  /*6d50*/  IMAD.X R53, R41, 0x1, R53, P6 ;  /* 0x0000000129357824 */ /* 0x000fcc00030e0635 */
[----:B------:R-:W-:Y:S01]  /*6d60*/  @!P5 FADD R49, R50, R49 ;  /* 0x000000313231d221 */ /* 0x000fe20000000000 */
[----:B------:R-:W-:Y:S02]  /*6d70*/  ISETP.NE.AND P5, PT, R43, 0x3, PT ;  /* 0x000000032b00780c */ /* 0x000fe40003fa5270 */
[C---:B-1----:R-:W-:Y:S02]  /*6d80*/  IADD3 R41, P6, PT, R24.reuse, R51, RZ ;  /* 0x0000003318297210 */ /* 0x042fe40007fde0ff */
[----:B------:R-:W-:Y:S02]  /*6d90*/  SEL R52, R51, R52, !P5 ;  /* 0x0000003433347207 */ /* 0x000fe40006800000 */
[----:B------:R-:W-:Y:S02]  /*6da0*/  SEL R54, R53, R54, !P5 ;  /* 0x0000003635367207 */ /* 0x000fe40006800000 */
[----:B------:R-:W-:Y:S02]  /*6db0*/  FSEL R47, R49, R47, !P5 ;  /* 0x0000002f312f7208 */ /* 0x000fe40006800000 */
[----:B------:R-:W-:Y:S01]  /*6dc0*/  ISETP.NE.U32.AND P5, PT, R24, RZ, PT ;  /* 0x000000ff1800720c */ /* 0x000fe20003fa5070 */
[----:B------:R-:W-:-:S03]  /*6dd0*/  IMAD.X R51, R25, 0x1, R53, P6 ;  /* 0x0000000119337824 */ /* 0x000fc600030e0635 */
[----:B------:R-:W-:Y:S02]  /*6de0*/  ISETP.NE.AND.EX P5, PT, R25, RZ, PT, P5 ;  /* 0x000000ff1900720c */ /* 0x000fe40003fa5350 */
[----:B------:R-:W1:Y:S11]  /*6df0*/  LDS.64 R24, [UR4+0x40] ;  /* 0x00004004ff187984 */ /* 0x000e760008000a00 */
[----:B0-----:R-:W-:Y:S01]  /*6e00*/  @!P5 FADD R40, R49, R40 ;  /* 0x000000283128d221 */ /* 0x001fe20000000000 */
[----:B------:R-:W-:-:S04]  /*6e10*/  ISETP.NE.AND P5, PT, R43, 0x4, PT ;  /* 0x000000042b00780c */ /* 0x000fc80003fa5270 */
[----:B------:R-:W-:Y:S02]  /*6e20*/  SEL R52, R41, R52, !P5 ;  /* 0x0000003429347207 */ /* 0x000fe40006800000 */
[----:B------:R-:W-:Y:S02]  /*6e30*/  SEL R54, R51, R54, !P5 ;  /* 0x0000003633367207 */ /* 0x000fe40006800000 */
[----:B-1----:R-:W-:Y:S02]  /*6e40*/  IADD3 R49, P6, PT, R24, R41, RZ ;  /* 0x0000002918317210 */ /* 0x002fe40007fde0ff */
[----:B------:R-:W0:Y:S01]  /*6e50*/  LDS R41, [UR4+0x48] ;  /* 0x00004804ff297984 */ /* 0x000e220008000800 */
[----:B------:R-:W-:Y:S02]  /*6e60*/  FSEL R47, R40, R47, !P5 ;  /* 0x0000002f282f7208 */ /* 0x000fe40006800000 */
[----:B------:R-:W-:Y:S01]  /*6e70*/  ISETP.NE.U32.AND P5, PT, R24, RZ, PT ;  /* 0x000000ff1800720c */ /* 0x000fe20003fa5070 */
[----:B------:R-:W-:-:S03]  /*6e80*/  IMAD.X R53, R25, 0x1, R51, P6 ;  /* 0x0000000119357824 */ /* 0x000fc600030e0633 */
[----:B------:R-:W-:Y:S02]  /*6e90*/  ISETP.NE.AND.EX P5, PT, R25, RZ, PT, P5 ;  /* 0x000000ff1900720c */ /* 0x000fe40003fa5350 */
[----:B------:R-:W1:Y:S11]  /*6ea0*/  LDS.64 R24, [UR4+0x50] ;  /* 0x00005004ff187984 */ /* 0x000e760008000a00 */
[----:B0-----:R-:W-:-:S02]  /*6eb0*/  @!P5 FADD R41, R40, R41 ;  /* 0x000000292829d221 */ /* 0x001fc40000000000 */
[----:B------:R-:W0:Y:S01]  /*6ec0*/  LDS R40, [UR4+0x58] ;  /* 0x00005804ff287984 */ /* 0x000e220008000800 */
[----:B------:R-:W-:-:S04]  /*6ed0*/  ISETP.NE.AND P5, PT, R43, 0x5, PT ;  /* 0x000000052b00780c */ /* 0x000fc80003fa5270 */
[----:B------:R-:W-:Y:S02]  /*6ee0*/  SEL R52, R49, R52, !P5 ;  /* 0x0000003431347207 */ /* 0x000fe40006800000 */
[----:B------:R-:W-:Y:S02]  /*6ef0*/  SEL R54, R53, R54, !P5 ;  /* 0x0000003635367207 */ /* 0x000fe40006800000 */
[----:B------:R-:W-:Y:S02]  /*6f00*/  FSEL R47, R41, R47, !P5 ;  /* 0x0000002f292f7208 */ /* 0x000fe40006800000 */
[C---:B-1----:R-:W-:Y:S02]  /*6f10*/  IADD3 R49, P6, PT, R24.reuse, R49, RZ ;  /* 0x0000003118317210 */ /* 0x042fe40007fde0ff */
[----:B------:R-:W-:-:S03]  /*6f20*/  ISETP.NE.U32.AND P5, PT, R24, RZ, PT ;  /* 0x000000ff1800720c */ /* 0x000fc60003fa5070 */
[C---:B------:R-:W-:Y:S01]  /*6f30*/  IMAD.X R51, R25.reuse, 0x1, R53, P6 ;  /* 0x0000000119337824 */ /* 0x040fe200030e0635 */
[----:B------:R-:W-:Y:S02]  /*6f40*/  ISETP.NE.AND.EX P5, PT, R25, RZ, PT, P5 ;  /* 0x000000ff1900720c */ /* 0x000fe40003fa5350 */
[----:B------:R-:W1:Y:S11]  /*6f50*/  LDS.64 R24, [UR4+0x60] ;  /* 0x00006004ff187984 */ /* 0x000e760008000a00 */
[----:B0-----:R-:W-:Y:S01]  /*6f60*/  @!P5 FADD R40, R41, R40 ;  /* 0x000000282928d221 */ /* 0x001fe20000000000 */
[----:B------:R-:W-:-:S04]  /*6f70*/  ISETP.NE.AND P5, PT, R43, 0x6, PT ;  /* 0x000000062b00780c */ /* 0x000fc80003fa5270 */
[----:B------:R-:W-:Y:S02]  /*6f80*/  FSEL R50, R40, R47, !P5 ;  /* 0x0000002f28327208 */ /* 0x000fe40006800000 */
[----:B------:R-:W0:Y:S01]  /*6f90*/  LDS R47, [UR4+0x68] ;  /* 0x00006804ff2f7984 */ /* 0x000e220008000800 */
[----:B------:R-:W-:Y:S02]  /*6fa0*/  SEL R52, R49, R52, !P5 ;  /* 0x0000003431347207 */ /* 0x000fe40006800000 */
[----:B------:R-:W-:Y:S02]  /*6fb0*/  SEL R54, R51, R54, !P5 ;  /* 0x0000003633367207 */ /* 0x000fe40006800000 */
[----:B-1----:R-:W-:-:S04]  /*6fc0*/  ISETP.NE.U32.AND P5, PT, R24, RZ, PT ;  /* 0x000000ff1800720c */ /* 0x002fc80003fa5070 */
[----:B------:R-:W-:Y:S02]  /*6fd0*/  ISETP.NE.AND.EX P5, PT, R25, RZ, PT, P5 ;  /* 0x000000ff1900720c */ /* 0x000fe40003fa5350 */
[----:B------:R-:W-:-:S05]  /*6fe0*/  IADD3 R49, P6, PT, R24, R49, RZ ;  /* 0x0000003118317210 */ /* 0x000fca0007fde0ff */
[----:B------:R-:W-:Y:S02]  /*6ff0*/  IMAD.X R41, R25, 0x1, R51, P6 ;  /* 0x0000000119297824 */ /* 0x000fe400030e0633 */
[----:B------:R-:W1:Y:S04]  /*7000*/  SHFL.UP PT, R51, R22, 0x1, RZ ;  /* 0x0420000016337989 */ /* 0x000e6800000e00ff */
[----:B------:R-:W2:Y:S01]  /*7010*/  SHFL.UP PT, R23, R23, 0x1, RZ ;  /* 0x0420000017177989 */ /* 0x000ea200000e00ff */
[----:B0-----:R-:W-:Y:S01]  /*7020*/  @!P5 FADD R47, R40, R47 ;  /* 0x0000002f282fd221 */ /* 0x001fe20000000000 */
[----:B------:R-:W-:-:S04]  /*7030*/  ISETP.NE.AND P5, PT, R43, 0x7, PT ;  /* 0x000000072b00780c */ /* 0x000fc80003fa5270 */
[----:B------:R-:W-:Y:S02]  /*7040*/  SEL R25, R49, R52, !P5 ;  /* 0x0000003431197207 */ /* 0x000fe40006800000 */
[----:B------:R-:W-:Y:S02]  /*7050*/  SEL R24, R41, R54, !P5 ;  /* 0x0000003629187207 */ /* 0x000fe40006800000 */
[----:B------:R-:W-:Y:S02]  /*7060*/  FSEL R50, R47, R50, !P5 ;  /* 0x000000322f327208 */ /* 0x000fe40006800000 */
[----:B------:R-:W-:-:S04]  /*7070*/  ISETP.NE.U32.AND P5, PT, R25, RZ, PT ;  /* 0x000000ff1900720c */ /* 0x000fc80003fa5070 */
[----:B------:R-:W-:Y:S01]  /*7080*/  ISETP.NE.AND.EX P5, PT, R24, RZ, PT, P5 ;  /* 0x000000ff1800720c */ /* 0x000fe20003fa5350 */
[----:B------:R-:W0:Y:S01]  /*7090*/  SHFL.UP PT, R40, R21, 0x1, RZ ;  /* 0x0420000015287989 */ /* 0x000e2200000e00ff */
[----:B------:R-:W-:Y:S02]  /*70a0*/  P2R R48, PR, RZ, 0x8 ;  /* 0x00000008ff307803 */ /* 0x000fe40000000000 */
[----:B------:R-:W-:-:S09]  /*70b0*/  ISETP.GE.U32.AND P3, PT, R0, 0x20, PT ;  /* 0x000000200000780c */ /* 0x000fd20003f66070 */
[----:B------:R-:W-:Y:S01]  /*70c0*/  @!P5 FADD R50, RZ, R50 ;  /* 0x00000032ff32d221 */ /* 0x000fe20000000000 */
[----:B-1----:R-:W-:-:S04]  /*70d0*/  ISETP.NE.U32.AND P5, PT, R51, RZ, PT ;  /* 0x000000ff3300720c */ /* 0x002fc80003fa5070 */
[----:B--2---:R-:W-:Y:S02]  /*70e0*/  ISETP.NE.AND.EX P5, PT, R23, RZ, PT, P5 ;  /* 0x000000ff1700720c */ /* 0x004fe40003fa5350 */
[----:B------:R-:W-:Y:S01]  /*70f0*/  FSEL R43, R50, RZ, P3 ;  /* 0x000000ff322b7208 */ /* 0x000fe20001800000 */
[----:B------:R-:W-:Y:S01]  /*7100*/  IMAD R50, R0, 0x9, RZ ;  /* 0x0000000900327824 */ /* 0x000fe200078e02ff */
[----:B------:R-:W-:-:S03]  /*7110*/  P2R R45, PR, RZ, 0x10 ;  /* 0x00000010ff2d7803 */ /* 0x000fc60000000000 */
[----:B------:R-:W-:-:S06]  /*7120*/  VIADD R50, R50, 0x1 ;  /* 0x0000000132327836 */ /* 0x000fcc0000000000 */
[----:B0-----:R-:W-:Y:S01]  /*7130*/  @!P5 FADD R40, R40, R43 ;  /* 0x0000002b2828d221 */ /* 0x001fe20000000000 */
[----:B------:R-:W-:-:S04]  /*7140*/  ISETP.NE.U32.AND P5, PT, R42, RZ, PT ;  /* 0x000000ff2a00720c */ /* 0x000fc80003fa5070 */
[----:B------:R-:W-:Y:S02]  /*7150*/  ISETP.NE.AND.EX P5, PT, R44, RZ, PT, P5 ;  /* 0x000000ff2c00720c */ /* 0x000fe40003fa5350 */
[----:B------:R-:W-:Y:S02]  /*7160*/  ISETP.NE.AND P4, PT, R46, RZ, PT ;  /* 0x000000ff2e00720c */ /* 0x000fe40003f85270 */
[----:B------:R-:W-:Y:S02]  /*7170*/  ISETP.NE.U32.AND P6, PT, R3, R50, PT ;  /* 0x000000320300720c */ /* 0x000fe40003fc5070 */
[----:B------:R-:W-:Y:S02]  /*7180*/  FSEL R21, R43, R40, !P4 ;  /* 0x000000282b157208 */ /* 0x000fe40006000000 */
[----:B------:R-:W-:-:S05]  /*7190*/  ISETP.NE.AND.EX P6, PT, R26, RZ, PT, P6 ;  /* 0x000000ff1a00720c */ /* 0x000fca0003fc5360 */
[----:B------:R-:W-:Y:S01]  /*71a0*/  @!P5 FADD R5, R5, R21 ;  /* 0x000000150505d221 */ /* 0x000fe20000000000 */
[----:B------:R-:W-:Y:S02]  /*71b0*/  P2R R52, PR, RZ, 0x8 ;  /* 0x00000008ff347803 */ /* 0x000fe40000000000 */
[----:B------:R-:W-:Y:S01]  /*71c0*/  ISETP.NE.AND P3, PT, R4, R6, PT ;  /* 0x000000060400720c */ /* 0x000fe20003f65270 */
[----:B------:R-:W-:-:S05]  /*71d0*/  FADD R22, R7, R5 ;  /* 0x0000000507167221 */ /* 0x000fca0000000000 */
[----:B------:R-:W-:Y:S01]  /*71e0*/  @P6 FSEL R7, R7, R22, P3 ;  /* 0x0000001607076208 */ /* 0x000fe20001800000 */
[----:B------:R-:W-:-:S04]  /*71f0*/  IMAD R22, R0, 0x9, RZ ;  /* 0x0000000900167824 */ /* 0x000fc800078e02ff */
[----:B------:R-:W-:Y:S02]  /*7200*/  VIADD R22, R22, 0x5 ;  /* 0x0000000516167836 */ /* 0x000fe40000000000 */
[----:B------:R-:W-:-:S03]  /*7210*/  @!P0 FADD R9, R9, R7 ;  /* 0x0000000709098221 */ /* 0x000fc60000000000 */
[----:B------:R-:W-:Y:S01]  /*7220*/  ISETP.NE.U32.AND P6, PT, R3, R22, PT ;  /* 0x000000160300720c */ /* 0x000fe20003fc5070 */
[----:B------:R-:W-:-:S03]  /*7230*/  @!P1 FADD R11, R11, R9 ;  /* 0x000000090b0b9221 */ /* 0x000fc60000000000 */
[----:B------:R-:W-:Y:S01]  /*7240*/  ISETP.NE.AND.EX P6, PT, R26, RZ, PT, P6 ;  /* 0x000000ff1a00720c */ /* 0x000fe20003fc5360 */
[----:B------:R-:W-:Y:S01]  /*7250*/  @!P2 FADD R13, R13, R11 ;  /* 0x0000000b0d0da221 */ /* 0x000fe20000000000 */
[----:B------:R-:W-:Y:S02]  /*7260*/  P2R R40, PR, RZ, 0x10 ;  /* 0x00000010ff287803 */ /* 0x000fe40000000000 */
[----:B------:R-:W-:Y:S01]  /*7270*/  ISETP.NE.AND P4, PT, R12, R14, PT ;  /* 0x0000000e0c00720c */ /* 0x000fe20003f85270 */
[----:B------:R-:W-:-:S08]  /*7280*/  FADD R22, R15, R13 ;  /* 0x0000000d0f167221 */ /* 0x000fd00000000000 */
[----:B------:R-:W-:Y:S02]  /*7290*/  @P6 FSEL R15, R15, R22, P4 ;  /* 0x000000160f0f6208 */ /* 0x000fe40002000000 */
[----:B------:R-:W-:Y:S02]  /*72a0*/  ISETP.EQ.U32.AND P6, PT, R3, R50, PT ;  /* 0x000000320300720c */ /* 0x000fe40003fc2070 */
[----:B------:R-:W-:Y:S02]  /*72b0*/  ISETP.NE.AND P4, PT, R40, RZ, PT ;  /* 0x000000ff2800720c */ /* 0x000fe40003f85270 */
[----:B------:R-:W-:Y:S02]  /*72c0*/  ISETP.EQ.OR.EX P6, PT, R26, RZ, P3, P6 ;  /* 0x000000ff1a00720c */ /* 0x000fe40001fc2760 */
[----:B------:R-:W-:Y:S02]  /*72d0*/  ISETP.NE.AND P3, PT, R52, RZ, PT ;  /* 0x000000ff3400720c */ /* 0x000fe40003f65270 */
[----:B------:R-:W-:-:S02]  /*72e0*/  SEL R22, R51, RZ, P4 ;  /* 0x000000ff33167207 */ /* 0x000fc40002000000 */
[----:B------:R-:W-:Y:S02]  /*72f0*/  SEL R46, R23, RZ, P4 ;  /* 0x000000ff172e7207 */ /* 0x000fe40002000000 */
[----:B------:R-:W-:Y:S02]  /*7300*/  ISETP.NE.AND P4, PT, R45, RZ, PT ;  /* 0x000000ff2d00720c */ /* 0x000fe40003f85270 */
[----:B------:R-:W-:Y:S02]  /*7310*/  SEL R45, R25, RZ, P3 ;  /* 0x000000ff192d7207 */ /* 0x000fe40001800000 */
[----:B------:R-:W-:Y:S02]  /*7320*/  SEL R23, R24, RZ, P3 ;  /* 0x000000ff18177207 */ /* 0x000fe40001800000 */
[----:B------:R-:W-:Y:S01]  /*7330*/  IADD3 R45, P3, PT, R22, R45, RZ ;  /* 0x0000002d162d7210 */ /* 0x000fe20007f7e0ff */
[----:B------:R-:W-:Y:S04]  /*7340*/  LDS R24, [UR4+0x78] ;  /* 0x00007804ff187984 */ /* 0x000fe80008000800 */
[----:B------:R-:W-:-:S02]  /*7350*/  IMAD.X R46, R46, 0x1, R23, P3 ;  /* 0x000000012e2e7824 */ /* 0x000fc400018e0617 */
[----:B------:R-:W0:Y:S01]  /*7360*/  LDS.64 R22, [UR4+0x70] ;  /* 0x00007004ff167984 */ /* 0x000e220008000a00 */
[----:B------:R-:W-:Y:S02]  /*7370*/  SEL R51, RZ, 0x1, !P6 ;  /* 0x00000001ff337807 */ /* 0x000fe40007000000 */
[----:B------:R-:W-:-:S05]  /*7380*/  IADD3 R43, P6, PT, R45, R42, RZ ;  /* 0x0000002a2d2b7210 */ /* 0x000fca0007fde0ff */
[----:B------:R-:W-:Y:S02]  /*7390*/  IMAD.X R44, R46, 0x1, R44, P6 ;  /* 0x000000012e2c7824 */ /* 0x000fe400030e062c */
[----:B------:R-:W-:Y:S01]  /*73a0*/  IMAD.IADD R42, R51, 0x1, R42 ;  /* 0x00000001332a7824 */ /* 0x000fe200078e022a */
[----:B0-----:R-:W-:-:S05]  /*73b0*/  IADD3 R40, P6, PT, R22, R49, RZ ;  /* 0x0000003116287210 */ /* 0x001fca0007fde0ff */
[----:B------:R-:W-:Y:S01]  /*73c0*/  IMAD.X R25, R23, 0x1, R41, P6 ;  /* 0x0000000117197824 */ /* 0x000fe200030e0629 */
[----:B------:R-:W-:-:S04]  /*73d0*/  ISETP.NE.U32.AND P6, PT, R22, RZ, PT ;  /* 0x000000ff1600720c */ /* 0x000fc80003fc5070 */
[----:B------:R-:W-:-:S13]  /*73e0*/  ISETP.NE.AND.EX P6, PT, R23, RZ, PT, P6 ;  /* 0x000000ff1700720c */ /* 0x000fda0003fc5360 */
[----:B------:R-:W-:Y:S01]  /*73f0*/  @!P6 FADD R24, R47, R24 ;  /* 0x000000182f18e221 */ /* 0x000fe20000000000 */
[----:B------:R-:W-:-:S05]  /*7400*/  IADD3 R41, P6, PT, R45, R42, RZ ;  /* 0x0000002a2d297210 */ /* 0x000fca0007fde0ff */
[----:B------:R-:W-:Y:S01]  /*7410*/  IMAD.X R42, R46, 0x1, R39, P6 ;  /* 0x000000012e2a7824 */ /* 0x000fe200030e0627 */
        /* <DEDUP_REMOVED lines=10> */
[----:B------:R-:W-:Y:S02]  /*74c0*/  IADD3 R36, P6, PT, R45, R36, RZ ;  /* 0x000000242d247210 */ /* 0x000fe40007fde0ff */
[----:B------:R-:W-:-:S03]  /*74d0*/  ISETP.NE.AND P3, PT, R48, RZ, PT ;  /* 0x000000ff3000720c */ /* 0x000fc60003f65270 */
[----:B------:R-:W-:Y:S01]  /*74e0*/  IMAD.X R37, R46, 0x1, R37, P6 ;  /* 0x000000012e257824 */ /* 0x000fe200030e0625 */
[----:B------:R-:W-:-:S04]  /*74f0*/  ISETP.GE.U32.AND P6, PT, R40, 0x101, PT ;  /* 0x000001012800780c */ /* 0x000fc80003fc6070 */
[----:B------:R-:W-:Y:S01]  /*7500*/  ISETP.GE.AND.EX P6, PT, R25, RZ, PT, P6 ;  /* 0x000000ff1900720c */ /* 0x000fe20003fc6360 */
[----:B------:R-:W-:Y:S04]  /*7510*/  BSSY.RECONVERGENT B0, `(.L_x_1110) ;  /* 0x00000f6000007945 */ /* 0x000fe80003800200 */
[----:B------:R-:W-:-:S04]  /*7520*/  @!P3 FADD R17, R17, R15 ;  /* 0x0000000f1111b221 */ /* 0x000fc80000000000 */
[----:B------:R-:W-:-:S04]  /*7530*/  @!P4 FADD R19, R19, R17 ;  /* 0x000000111313c221 */ /* 0x000fc80000000000 */
[----:B------:R-:W-:Y:S05]  /*7540*/  @!P6 BRA `(.L_x_1111) ;  /* 0x0000000400dce947 */ /* 0x000fea0003800000 */
[----:B------:R-:W-:Y:S01]  /*7550*/  IMAD.MOV.U32 R23, RZ, RZ, 0x1 ;  /* 0x00000001ff177424 */ /* 0x000fe200078e00ff */
[----:B------:R-:W-:Y:S01]  /*7560*/  BAR.SYNC.DEFER_BLOCKING 0x0 ;  /* 0x0000000000007b1d */ /* 0x000fe20000010000 */
[----:B------:R-:W-:Y:S02]  /*7570*/  P2R R28, PR, RZ, 0x10 ;  /* 0x00000010ff1c7803 */ /* 0x000fe40000000000 */
[----:B------:R-:W-:Y:S01]  /*7580*/  IMAD R22, R0, 0x9, R23 ;  /* 0x0000000900167824 */ /* 0x000fe200078e0217 */
[----:B------:R-:W-:Y:S01]  /*7590*/  ISETP.NE.AND P4, PT, R4, R6, PT ;  /* 0x000000060400720c */ /* 0x000fe20003f85270 */
[----:B------:R-:W-:Y:S01]  /*75a0*/  IMAD.MOV.U32 R23, RZ, RZ, 0x9 ;  /* 0x00000009ff177424 */ /* 0x000fe200078e00ff */
[----:B------:R-:W-:Y:S01]  /*75b0*/  @P5 LEA R45, R45, UR4, 0x3 ;  /* 0x000000042d2d5c11 */ /* 0x000fe2000f8e18ff */
[----:B------:R-:W0:Y:S01]  /*75c0*/  LDCU.128 UR16, c[0x0][0x390] ;  /* 0x00007200ff1077ac */ /* 0x000e220008000c00 */
[----:B------:R-:W-:Y:S01]  /*75d0*/  ISETP.NE.U32.AND P6, PT, R3, R22, PT ;  /* 0x000000160300720c */ /* 0x000fe20003fc5070 */
[----:B------:R-:W-:Y:S01]  /*75e0*/  IMAD R22, R0, R23, 0x5 ;  /* 0x0000000500167424 */ /* 0x000fe200078e0217 */
[----:B------:R-:W-:Y:S01]  /*75f0*/  @P0 LEA R41, R41, UR4, 0x3 ;  /* 0x0000000429290c11 */ /* 0x000fe2000f8e18ff */
[----:B------:R-:W-:Y:S01]  /*7600*/  BSSY.RECONVERGENT B1, `(.L_x_1112) ;  /* 0x000006a000017945 */ /* 0x000fe20003800200 */
[----:B------:R-:W-:-:S02]  /*7610*/  ISETP.NE.AND.EX P6, PT, R26, RZ, !P4, P6 ;  /* 0x000000ff1a00720c */ /* 0x000fc400067c5360 */
[----:B------:R-:W-:Y:S02]  /*7620*/  ISETP.NE.AND P4, PT, R28, RZ, PT ;  /* 0x000000ff1c00720c */ /* 0x000fe40003f85270 */
[----:B------:R-:W-:Y:S02]  /*7630*/  @P1 LEA R38, R38, UR4, 0x3 ;  /* 0x0000000426261c11 */ /* 0x000fe4000f8e18ff */
[----:B------:R-:W-:Y:S02]  /*7640*/  @P2 LEA R2, R2, UR4, 0x3 ;  /* 0x0000000402022c11 */ /* 0x000fe4000f8e18ff */
[----:B------:R-:W-:Y:S01]  /*7650*/  @P3 LEA R32, R32, UR4, 0x3 ;  /* 0x0000000420203c11 */ /* 0x000fe2000f8e18ff */
[----:B------:R1:W-:Y:S04]  /*7660*/  @P5 STS.64 [R45], R20 ;  /* 0x000000142d005388 */ /* 0x0003e80000000a00 */
[----:B------:R-:W-:-:S02]  /*7670*/  @!P6 LEA R43, R43, UR4, 0x3 ;  /* 0x000000042b2bec11 */ /* 0x000fc4000f8e18ff */
[----:B------:R-:W-:Y:S01]  /*7680*/  ISETP.NE.U32.AND P5, PT, R3, R22, PT ;  /* 0x000000160300720c */ /* 0x000fe20003fa5070 */
[----:B------:R-:W-:Y:S01]  /*7690*/  IMAD R22, R0, R23, 0x8 ;  /* 0x0000000800167424 */ /* 0x000fe200078e0217 */
[----:B------:R-:W-:Y:S01]  /*76a0*/  @P4 LEA R34, R34, UR4, 0x3 ;  /* 0x0000000422224c11 */ /* 0x000fe2000f8e18ff */
[----:B------:R1:W-:Y:S01]  /*76b0*/  @!P6 STS.64 [R43], R4 ;  /* 0x000000042b00e388 */ /* 0x0003e20000000a00 */
[----:B------:R-:W-:-:S03]  /*76c0*/  ISETP.NE.AND P6, PT, R12, R14, PT ;  /* 0x0000000e0c00720c */ /* 0x000fc60003fc5270 */
[----:B------:R1:W-:Y:S01]  /*76d0*/  @P0 STS.64 [R41], R6 ;  /* 0x0000000629000388 */ /* 0x0003e20000000a00 */
[----:B------:R-:W-:Y:S02]  /*76e0*/  ISETP.NE.AND.EX P5, PT, R26, RZ, !P6, P5 ;  /* 0x000000ff1a00720c */ /* 0x000fe400077a5350 */
[----:B------:R-:W-:Y:S01]  /*76f0*/  ISETP.NE.U32.AND P0, PT, R3, R22, PT ;  /* 0x000000160300720c */ /* 0x000fe20003f05070 */
[----:B------:R1:W-:Y:S01]  /*7700*/  @P1 STS.64 [R38], R8 ;  /* 0x0000000826001388 */ /* 0x0003e20000000a00 */
[----:B------:R-:W-:-:S03]  /*7710*/  ISETP.NE.AND P6, PT, R18, R27, PT ;  /* 0x0000001b1200720c */ /* 0x000fc60003fc5270 */
[----:B------:R1:W-:Y:S01]  /*7720*/  @P2 STS.64 [R2], R10 ;  /* 0x0000000a02002388 */ /* 0x0003e20000000a00 */
[----:B------:R-:W-:-:S05]  /*7730*/  ISETP.NE.AND.EX P0, PT, R26, RZ, !P6, P0 ;  /* 0x000000ff1a00720c */ /* 0x000fca0007705300 */
[----:B------:R-:W-:-:S05]  /*7740*/  @!P5 LEA R30, R30, UR4, 0x3 ;  /* 0x000000041e1edc11 */ /* 0x000fca000f8e18ff */
[----:B------:R1:W-:Y:S03]  /*7750*/  @!P5 STS.64 [R30], R12 ;  /* 0x0000000c1e00d388 */ /* 0x0003e60000000a00 */
[----:B------:R-:W-:Y:S01]  /*7760*/  @!P0 LEA R36, R36, UR4, 0x3 ;  /* 0x0000000424248c11 */ /* 0x000fe2000f8e18ff */
[----:B------:R1:W-:Y:S04]  /*7770*/  @P3 STS.64 [R32], R14 ;  /* 0x0000000e20003388 */ /* 0x0003e80000000a00 */
[----:B------:R1:W-:Y:S04]  /*7780*/  @P4 STS.64 [R34], R16 ;  /* 0x0000001022004388 */ /* 0x0003e80000000a00 */
[----:B------:R1:W-:Y:S01]  /*7790*/  @!P0 STS.64 [R36], R18 ;  /* 0x0000001224008388 */ /* 0x0003e20000000a00 */
[----:B------:R-:W-:Y:S01]  /*77a0*/  BAR.SYNC.DEFER_BLOCKING 0x0 ;  /* 0x0000000000007b1d */ /* 0x000fe20000010000 */
[----:B------:R-:W-:-:S04]  /*77b0*/  ISETP.GT.U32.AND P0, PT, R40, R0, PT ;  /* 0x000000002800720c */ /* 0x000fc80003f04070 */
[----:B------:R-:W-:-:S13]  /*77c0*/  ISETP.GT.U32.AND.EX P0, PT, R25, RZ, PT, P0 ;  /* 0x000000ff1900720c */ /* 0x000fda0003f04100 */
[----:B01----:R-:W-:Y:S05]  /*77d0*/  @!P0 BRA `(.L_x_1113) ;  /* 0x0000000400308947 */ /* 0x003fea0003800000 */
[----:B------:R-:W-:Y:S01]  /*77e0*/  IMAD.MOV.U32 R21, RZ, RZ, R0 ;  /* 0x000000ffff157224 */ /* 0x000fe200078e0000 */
[----:B------:R-:W-:Y:S01]  /*77f0*/  BSSY.RECONVERGENT B2, `(.L_x_1114) ;  /* 0x000002b000027945 */ /* 0x000fe20003800200 */
[----:B------:R-:W-:-:S03]  /*7800*/  IMAD.MOV.U32 R20, RZ, RZ, RZ ;  /* 0x000000ffff147224 */ /* 0x000fc600078e00ff */
        /* <DEDUP_REMOVED lines=9> */
[----:B------:R-:W-:Y:S05]  /*78a0*/  @!P1 BRA `(.L_x_1115) ;  /* 0x00000000007c9947 */ /* 0x000fea0003800000 */
        /* <DEDUP_REMOVED lines=14> */
.L_x_1116:
        /* <DEDUP_REMOVED lines=17> */
.L_x_1115:
[----:B------:R-:W-:Y:S05]  /*7aa0*/  BSYNC.RECONVERGENT B2 ;  /* 0x0000000000027941 */ /* 0x000fea0003800200 */
.L_x_1114:
[----:B------:R-:W-:Y:S05]  /*7ab0*/  @!P0 BRA `(.L_x_1113) ;  /* 0x0000000000788947 */ /* 0x000fea0003800000 */
.L_x_1117:
        /* <DEDUP_REMOVED lines=30> */
.L_x_1113:
[----:B------:R-:W-:Y:S05]  /*7ca0*/  BSYNC.RECONVERGENT B1 ;  /* 0x0000000000017941 */ /* 0x000fea0003800200 */
.L_x_1112:
[----:B------:R-:W-:Y:S05]  /*7cb0*/  BRA `(.L_x_1118) ;  /* 0x0000000400ec7947 */ /* 0x000fea0003800000 */
.L_x_1111:
[----:B------:R-:W-:Y:S01]  /*7cc0*/  IMAD.MOV.U32 R49, RZ, RZ, 0x9 ;  /* 0x00000009ff317424 */ /* 0x000fe200078e00ff */
[----:B------:R-:W-:Y:S03]  /*7cd0*/  BSSY.RECONVERGENT B1, `(.L_x_1119) ;  /* 0x000000e000017945 */ /* 0x000fe60003800200 */
[CC--:B------:R-:W-:Y:S02]  /*7ce0*/  IMAD R22, R0.reuse, R49.reuse, 0x1 ;  /* 0x0000000100167424 */ /* 0x0c0fe400078e0231 */
[----:B------:R-:W-:-:S03]  /*7cf0*/  IMAD R48, R0, R49, 0x5 ;  /* 0x0000000500307424 */ /* 0x000fc600078e0231 */
[----:B------:R-:W-:Y:S01]  /*7d00*/  ISETP.NE.U32.AND P6, PT, R3, R22, PT ;  /* 0x000000160300720c */ /* 0x000fe20003fc5070 */
[----:B------:R-:W-:-:S12]  /*7d10*/  @!P5 BRA `(.L_x_1120) ;  /* 0x000000000024d947 */ /* 0x000fd80003800000 */
[----:B------:R-:W0:Y:S01]  /*7d20*/  LDCU.128 UR12, c[0x0][0x390] ;  /* 0x00007200ff0c77ac */ /* 0x000e220008000c00 */
[C---:B------:R-:W-:Y:S01]  /*7d30*/  IMAD.SHL.U32 R28, R45.reuse, 0x4, RZ ;  /* 0x000000042d1c7824 */ /* 0x040fe200078e00ff */
[----:B------:R-:W-:-:S04]  /*7d40*/  SHF.L.U64.HI R45, R45, 0x2, R46 ;  /* 0x000000022d2d7819 */ /* 0x000fc8000001022e */
[----:B0-----:R-:W-:-:S04]  /*7d50*/  IADD3 R22, P5, PT, R28, UR12, RZ ;  /* 0x0000000c1c167c10 */ /* 0x001fc8000ffbe0ff */
[----:B------:R-:W-:Y:S02]  /*7d60*/  IADD3.X R23, PT, PT, R45, UR13, RZ, P5, !PT ;  /* 0x0000000d2d177c10 */ /* 0x000fe4000affe4ff */
[----:B------:R-:W-:-:S03]  /*7d70*/  IADD3 R28, P5, PT, R28, UR14, RZ ;  /* 0x0000000e1c1c7c10 */ /* 0x000fc6000ffbe0ff */
[----:B------:R0:W-:Y:S01]  /*7d80*/  STG.E desc[UR8][R22.64], R20 ;  /* 0x0000001416007986 */ /* 0x0001e2000c101908 */
[----:B------:R-:W-:-:S05]  /*7d90*/  IADD3.X R29, PT, PT, R45, UR15, RZ, P5, !PT ;  /* 0x0000000f2d1d7c10 */ /* 0x000fca000affe4ff */
[----:B------:R0:W-:Y:S04]  /*7da0*/  STG.E desc[UR8][R28.64], R21 ;  /* 0x000000151c007986 */ /* 0x0001e8000c101908 */
.L_x_1120:
[----:B------:R-:W-:Y:S05]  /*7db0*/  BSYNC.RECONVERGENT B1 ;  /* 0x0000000000017941 */ /* 0x000fea0003800200 */
.L_x_1119:
[----:B------:R-:W-:Y:S01]  /*7dc0*/  ISETP.NE.AND P5, PT, R4, R6, PT ;  /* 0x000000060400720c */ /* 0x000fe20003fa5270 */
[----:B------:R-:W-:Y:S01]  /*7dd0*/  BSSY.RECONVERGENT B1, `(.L_x_1121) ;  /* 0x0000011000017945 */ /* 0x000fe20003800200 */
[----:B------:R-:W-:Y:S01]  /*7de0*/  ISETP.NE.AND.EX P6, PT, R26, RZ, PT, P6 ;  /* 0x000000ff1a00720c */ /* 0x000fe20003fc5360 */
[----:B0-----:R-:W-:Y:S01]  /*7df0*/  IMAD R28, R0, R49, 0x8 ;  /* 0x00000008001c7424 */ /* 0x001fe200078e0231 */
[----:B------:R-:W-:Y:S02]  /*7e00*/  P2R R20, PR, RZ, 0x1 ;  /* 0x00000001ff147803 */ /* 0x000fe40000000000 */
[----:B------:R-:W-:-:S04]  /*7e10*/  ISETP.NE.U32.AND P0, PT, R3, R48, PT ;  /* 0x000000300300720c */ /* 0x000fc80003f05070 */
[----:B------:R-:W-:Y:S02]  /*7e20*/  P2R R21, PR, RZ, 0x1 ;  /* 0x00000001ff157803 */ /* 0x000fe40000000000 */
[----:B------:R-:W-:-:S03]  /*7e30*/  ISETP.NE.AND P0, PT, R20, RZ, PT ;  /* 0x000000ff1400720c */ /* 0x000fc60003f05270 */
[----:B------:R-:W-:Y:S10]  /*7e40*/  @!P5 BRA P6, `(.L_x_1122) ;  /* 0x000000000024d947 */ /* 0x000ff40003000000 */
        /* <DEDUP_REMOVED lines=9> */
.L_x_1122:
[----:B------:R-:W-:Y:S05]  /*7ee0*/  BSYNC.RECONVERGENT B1 ;  /* 0x0000000000017941 */ /* 0x000fea0003800200 */
.L_x_1121:
[----:B------:R-:W-:Y:S01]  /*7ef0*/  BSSY.RECONVERGENT B1, `(.L_x_1123) ;  /* 0x000000c000017945 */ /* 0x000fe20003800200 */
[----:B------:R-:W-:-:S03]  /*7f00*/  ISETP.NE.U32.AND P5, PT, R3, R28, PT ;  /* 0x0000001c0300720c */ /* 0x000fc60003fa5070 */
[----:B------:R-:W-:Y:S10]  /*7f10*/  @!P0 BRA `(.L_x_1124) ;  /* 0x0000000000248947 */ /* 0x000ff40003800000 */
[----:B------:R-:W1:Y:S01]  /*7f20*/  LDCU.128 UR12, c[0x0][0x390] ;  /* 0x00007200ff0c77ac */ /* 0x000e620008000c00 */
[C---:B0-----:R-:W-:Y:S01]  /*7f30*/  IMAD.SHL.U32 R20, R41.reuse, 0x4, RZ ;  /* 0x0000000429147824 */ /* 0x041fe200078e00ff */
[----:B------:R-:W-:-:S04]  /*7f40*/  SHF.L.U64.HI R42, R41, 0x2, R42 ;  /* 0x00000002292a7819 */ /* 0x000fc8000001022a */
[----:B-1----:R-:W-:-:S04]  /*7f50*/  IADD3 R4, P0, PT, R20, UR12, RZ ;  /* 0x0000000c14047c10 */ /* 0x002fc8000ff1e0ff */
[----:B------:R-:W-:Y:S02]  /*7f60*/  IADD3.X R5, PT, PT, R42, UR13, RZ, P0, !PT ;  /* 0x0000000d2a057c10 */ /* 0x000fe400087fe4ff */
[----:B------:R-:W-:-:S03]  /*7f70*/  IADD3 R20, P0, PT, R20, UR14, RZ ;  /* 0x0000000e14147c10 */ /* 0x000fc6000ff1e0ff */
[----:B------:R1:W-:Y:S01]  /*7f80*/  STG.E desc[UR8][R4.64], R6 ;  /* 0x0000000604007986 */ /* 0x0003e2000c101908 */
[----:B------:R-:W-:-:S05]  /*7f90*/  IADD3.X R21, PT, PT, R42, UR15, RZ, P0, !PT ;  /* 0x0000000f2a157c10 */ /* 0x000fca00087fe4ff */
[----:B------:R1:W-:Y:S04]  /*7fa0*/  STG.E desc[UR8][R20.64], R7 ;  /* 0x0000000714007986 */ /* 0x0003e8000c101908 */
.L_x_1124:
[----:B------:R-:W-:Y:S05]  /*7fb0*/  BSYNC.RECONVERGENT B1 ;  /* 0x0000000000017941 */ /* 0x000fea0003800200 */
.L_x_1123:
[----:B------:R-:W-:Y:S04]  /*7fc0*/  BSSY.RECONVERGENT B1, `(.L_x_1125) ;  /* 0x000000b000017945 */ /* 0x000fe80003800200 */
[----:B------:R-:W-:Y:S05]  /*7fd0*/  @!P1 BRA `(.L_x_1126) ;  /* 0x0000000000249947 */ /* 0x000fea0003800000 */
[----:B------:R-:W0:Y:S01]  /*7fe0*/  LDCU.128 UR12, c[0x0][0x390] ;  /* 0x00007200ff0c77ac */ /* 0x000e220008000c00 */
[C---:B-1----:R-:W-:Y:S01]  /*7ff0*/  IMAD.SHL.U32 R6, R38.reuse, 0x4, RZ ;  /* 0x0000000426067824 */ /* 0x042fe200078e00ff */
[----:B------:R-:W-:-:S04]  /*8000*/  SHF.L.U64.HI R39, R38, 0x2, R39 ;  /* 0x0000000226277819 */ /* 0x000fc80000010227 */
[C---:B0-----:R-:W-:Y:S02]  /*8010*/  IADD3 R4, P0, PT, R6.reuse, UR12, RZ ;  /* 0x0000000c06047c10 */ /* 0x041fe4000ff1e0ff */
[----:B------:R-:W-:Y:S02]  /*8020*/  IADD3 R6, P1, PT, R6, UR14, RZ ;  /* 0x0000000e06067c10 */ /* 0x000fe4000ff3e0ff */
[C---:B------:R-:W-:Y:S02]  /*8030*/  IADD3.X R5, PT, PT, R39.reuse, UR13, RZ, P0, !PT ;  /* 0x0000000d27057c10 */ /* 0x040fe400087fe4ff */
[----:B------:R-:W-:-:S03]  /*8040*/  IADD3.X R7, PT, PT, R39, UR15, RZ, P1, !PT ;  /* 0x0000000f27077c10 */ /* 0x000fc60008ffe4ff */
[----:B------:R2:W-:Y:S04]  /*8050*/  STG.E desc[UR8][R4.64], R8 ;  /* 0x0000000804007986 */ /* 0x0005e8000c101908 */
[----:B------:R2:W-:Y:S02]  /*8060*/  STG.E desc[UR8][R6.64], R9 ;  /* 0x0000000906007986 */ /* 0x0005e4000c101908 */
.L_x_1126:
[----:B------:R-:W-:Y:S05]  /*8070*/  BSYNC.RECONVERGENT B1 ;  /* 0x0000000000017941 */ /* 0x000fea0003800200 */
.L_x_1125:
[----:B------:R-:W-:Y:S01]  /*8080*/  ISETP.NE.U32.AND P6, PT, R3, R48, PT ;  /* 0x000000300300720c */ /* 0x000fe20003fc5070 */
[----:B------:R-:W-:Y:S01]  /*8090*/  BSSY.RECONVERGENT B1, `(.L_x_1127) ;  /* 0x000000f000017945 */ /* 0x000fe20003800200 */
[----:B------:R-:W-:Y:S02]  /*80a0*/  ISETP.NE.AND P1, PT, R12, R14, PT ;  /* 0x0000000e0c00720c */ /* 0x000fe40003f25270 */
[----:B------:R-:W-:Y:S02]  /*80b0*/  ISETP.NE.AND P0, PT, R18, R27, PT ;  /* 0x0000001b1200720c */ /* 0x000fe40003f05270 */
[C---:B------:R-:W-:Y:S02]  /*80c0*/  ISETP.NE.AND.EX P6, PT, R26.reuse, RZ, PT, P6 ;  /* 0x000000ff1a00720c */ /* 0x040fe40003fc5360 */
[----:B------:R-:W-:Y:S01]  /*80d0*/  ISETP.NE.AND.EX P5, PT, R26, RZ, PT, P5 ;  /* 0x000000ff1a00720c */ /* 0x000fe20003fa5350 */
[----:B------:R-:W-:-:S12]  /*80e0*/  @!P2 BRA `(.L_x_1128) ;  /* 0x000000000024a947 */ /* 0x000fd80003800000 */
[----:B------:R-:W0:Y:S01]  /*80f0*/  LDCU.128 UR12, c[0x0][0x390] ;  /* 0x00007200ff0c77ac */ /* 0x000e220008000c00 */
[C---:B-12---:R-:W-:Y:S01]  /*8100*/  IMAD.SHL.U32 R6, R2.reuse, 0x4, RZ ;  /* 0x0000000402067824 */ /* 0x046fe200078e00ff */
[----:B------:R-:W-:-:S04]  /*8110*/  SHF.L.U64.HI R47, R2, 0x2, R47 ;  /* 0x00000002022f7819 */ /* 0x000fc8000001022f */
[----:B0-----:R-:W-:-:S04]  /*8120*/  IADD3 R4, P2, PT, R6, UR12, RZ ;  /* 0x0000000c06047c10 */ /* 0x001fc8000ff5e0ff */
[----:B------:R-:W-:Y:S02]  /*8130*/  IADD3.X R5, PT, PT, R47, UR13, RZ, P2, !PT ;  /* 0x0000000d2f057c10 */ /* 0x000fe400097fe4ff */
[----:B------:R-:W-:-:S03]  /*8140*/  IADD3 R6, P2, PT, R6, UR14, RZ ;  /* 0x0000000e06067c10 */ /* 0x000fc6000ff5e0ff */
[----:B------:R3:W-:Y:S01]  /*8150*/  STG.E desc[UR8][R4.64], R10 ;  /* 0x0000000a04007986 */ /* 0x0007e2000c101908 */
[----:B------:R-:W-:-:S05]  /*8160*/  IADD3.X R7, PT, PT, R47, UR15, RZ, P2, !PT ;  /* 0x0000000f2f077c10 */ /* 0x000fca00097fe4ff */
[----:B------:R3:W-:Y:S04]  /*8170*/  STG.E desc[UR8][R6.64], R11 ;  /* 0x0000000b06007986 */ /* 0x0007e8000c101908 */
.L_x_1128:
[----:B------:R-:W-:Y:S05]  /*8180*/  BSYNC.RECONVERGENT B1 ;  /* 0x0000000000017941 */ /* 0x000fea0003800200 */
.L_x_1127:
[----:B------:R-:W-:Y:S04]  /*8190*/  BSSY.RECONVERGENT B1, `(.L_x_1129) ;  /* 0x000000b000017945 */ /* 0x000fe80003800200 */
[----:B------:R-:W-:Y:S05]  /*81a0*/  @!P1 BRA P6, `(.L_x_1130) ;  /* 0x0000000000249947 */ /* 0x000fea0003000000 */
[----:B------:R-:W0:Y:S01]  /*81b0*/  LDCU.128 UR12, c[0x0][0x390] ;  /* 0x00007200ff0c77ac */ /* 0x000e220008000c00 */
[C---:B-123--:R-:W-:Y:S01]  /*81c0*/  IMAD.SHL.U32 R6, R30.reuse, 0x4, RZ ;  /* 0x000000041e067824 */ /* 0x04efe200078e00ff */
[----:B------:R-:W-:-:S04]  /*81d0*/  SHF.L.U64.HI R31, R30, 0x2, R31 ;  /* 0x000000021e1f7819 */ /* 0x000fc8000001021f */
[C---:B0-----:R-:W-:Y:S02]  /*81e0*/  IADD3 R4, P1, PT, R6.reuse, UR12, RZ ;  /* 0x0000000c06047c10 */ /* 0x041fe4000ff3e0ff */
[----:B------:R-:W-:Y:S02]  /*81f0*/  IADD3 R6, P2, PT, R6, UR14, RZ ;  /* 0x0000000e06067c10 */ /* 0x000fe4000ff5e0ff */
[C---:B------:R-:W-:Y:S02]  /*8200*/  IADD3.X R5, PT, PT, R31.reuse, UR13, RZ, P1, !PT ;  /* 0x0000000d1f057c10 */ /* 0x040fe40008ffe4ff */
[----:B------:R-:W-:-:S03]  /*8210*/  IADD3.X R7, PT, PT, R31, UR15, RZ, P2, !PT ;  /* 0x0000000f1f077c10 */ /* 0x000fc600097fe4ff */
[----:B------:R4:W-:Y:S04]  /*8220*/  STG.E desc[UR8][R4.64], R12 ;  /* 0x0000000c04007986 */ /* 0x0009e8000c101908 */
[----:B------:R4:W-:Y:S02]  /*8230*/  STG.E desc[UR8][R6.64], R13 ;  /* 0x0000000d06007986 */ /* 0x0009e4000c101908 */
.L_x_1130:
[----:B------:R-:W-:Y:S05]  /*8240*/  BSYNC.RECONVERGENT B1 ;  /* 0x0000000000017941 */ /* 0x000fea0003800200 */
.L_x_1129:
[----:B------:R-:W-:Y:S04]  /*8250*/  BSSY.RECONVERGENT B1, `(.L_x_1131) ;  /* 0x000000b000017945 */ /* 0x000fe80003800200 */
[----:B------:R-:W-:Y:S05]  /*8260*/  @!P3 BRA `(.L_x_1132) ;  /* 0x000000000024b947 */ /* 0x000fea0003800000 */
[----:B------:R-:W0:Y:S01]  /*8270*/  LDCU.128 UR12, c[0x0][0x390] ;  /* 0x00007200ff0c77ac */ /* 0x000e220008000c00 */
[C---:B-1234-:R-:W-:Y:S01]  /*8280*/  IMAD.SHL.U32 R6, R32.reuse, 0x4, RZ ;  /* 0x0000000420067824 */ /* 0x05efe200078e00ff */
[----:B------:R-:W-:-:S04]  /*8290*/  SHF.L.U64.HI R33, R32, 0x2, R33 ;  /* 0x0000000220217819 */ /* 0x000fc80000010221 */
[C---:B0-----:R-:W-:Y:S02]  /*82a0*/  IADD3 R4, P1, PT, R6.reuse, UR12, RZ ;  /* 0x0000000c06047c10 */ /* 0x041fe4000ff3e0ff */
[----:B------:R-:W-:Y:S02]  /*82b0*/  IADD3 R6, P2, PT, R6, UR14, RZ ;  /* 0x0000000e06067c10 */ /* 0x000fe4000ff5e0ff */
[C---:B------:R-:W-:Y:S02]  /*82c0*/  IADD3.X R5, PT, PT, R33.reuse, UR13, RZ, P1, !PT ;  /* 0x0000000d21057c10 */ /* 0x040fe40008ffe4ff */
[----:B------:R-:W-:-:S03]  /*82d0*/  IADD3.X R7, PT, PT, R33, UR15, RZ, P2, !PT ;  /* 0x0000000f21077c10 */ /* 0x000fc600097fe4ff */
[----:B------:R0:W-:Y:S04]  /*82e0*/  STG.E desc[UR8][R4.64], R14 ;  /* 0x0000000e04007986 */ /* 0x0001e8000c101908 */
[----:B------:R0:W-:Y:S02]  /*82f0*/  STG.E desc[UR8][R6.64], R15 ;  /* 0x0000000f06007986 */ /* 0x0001e4000c101908 */
.L_x_1132:
[----:B------:R-:W-:Y:S05]  /*8300*/  BSYNC.RECONVERGENT B1 ;  /* 0x0000000000017941 */ /* 0x000fea0003800200 */
.L_x_1131:
[----:B------:R-:W-:Y:S04]  /*8310*/  BSSY.RECONVERGENT B1, `(.L_x_1133) ;  /* 0x000000b000017945 */ /* 0x000fe80003800200 */
[----:B------:R-:W-:Y:S05]  /*8320*/  @!P4 BRA `(.L_x_1134) ;  /* 0x000000000024c947 */ /* 0x000fea0003800000 */
[----:B------:R-:W5:Y:S01]  /*8330*/  LDCU.128 UR12, c[0x0][0x390] ;  /* 0x00007200ff0c77ac */ /* 0x000f620008000c00 */
[C---:B01234-:R-:W-:Y:S01]  /*8340*/  IMAD.SHL.U32 R6, R34.reuse, 0x4, RZ ;  /* 0x0000000422067824 */ /* 0x05ffe200078e00ff */
[----:B------:R-:W-:-:S04]  /*8350*/  SHF.L.U64.HI R35, R34, 0x2, R35 ;  /* 0x0000000222237819 */ /* 0x000fc80000010223 */
[C---:B-----5:R-:W-:Y:S02]  /*8360*/  IADD3 R4, P1, PT, R6.reuse, UR12, RZ ;  /* 0x0000000c06047c10 */ /* 0x060fe4000ff3e0ff */
[----:B------:R-:W-:Y:S02]  /*8370*/  IADD3 R6, P2, PT, R6, UR14, RZ ;  /* 0x0000000e06067c10 */ /* 0x000fe4000ff5e0ff */
[C---:B------:R-:W-:Y:S02]  /*8380*/  IADD3.X R5, PT, PT, R35.reuse, UR13, RZ, P1, !PT ;  /* 0x0000000d23057c10 */ /* 0x040fe40008ffe4ff */
[----:B------:R-:W-:-:S03]  /*8390*/  IADD3.X R7, PT, PT, R35, UR15, RZ, P2, !PT ;  /* 0x0000000f23077c10 */ /* 0x000fc600097fe4ff */
[----:B------:R0:W-:Y:S04]  /*83a0*/  STG.E desc[UR8][R4.64], R16 ;  /* 0x0000001004007986 */ /* 0x0001e8000c101908 */
[----:B------:R0:W-:Y:S02]  /*83b0*/  STG.E desc[UR8][R6.64], R17 ;  /* 0x0000001106007986 */ /* 0x0001e4000c101908 */
.L_x_1134:
[----:B------:R-:W-:Y:S05]  /*83c0*/  BSYNC.RECONVERGENT B1 ;  /* 0x0000000000017941 */ /* 0x000fea0003800200 */
.L_x_1133:
[----:B------:R-:W-:Y:S05]  /*83d0*/  @!P0 BRA P5, `(.L_x_1118) ;  /* 0x0000000000248947 */ /* 0x000fea0002800000 */
        /* <DEDUP_REMOVED lines=9> */
.L_x_1118:
[----:B------:R-:W-:Y:S05]  /*8470*/  BSYNC.RECONVERGENT B0 ;  /* 0x0000000000007941 */ /* 0x000fea0003800200 */
.L_x_1110:
[----:B------:R-:W-:-:S13]  /*8480*/  ISETP.NE.AND P0, PT, R0, 0xff, PT ;  /* 0x000000ff0000780c */ /* 0x000fda0003f05270 */
[----:B------:R-:W-:Y:S05]  /*8490*/  @P0 EXIT ;  /* 0x000000000000094d */ /* 0x000fea0003800000 */
[----:B01234-:R-:W0:Y:S01]  /*84a0*/  LDC.64 R4, c[0x0][0x3a0] ;  /* 0x0000e800ff047b82 */ /* 0x01fe220000000a00 */
[----:B------:R-:W-:-:S04]  /*84b0*/  ISETP.NE.U32.AND P0, PT, R3, 0x900, PT ;  /* 0x000009000300780c */ /* 0x000fc80003f05070 */
[----:B------:R-:W-:-:S13]  /*84c0*/  ISETP.NE.AND.EX P0, PT, R26, RZ, PT, P0 ;  /* 0x000000ff1a00720c */ /* 0x000fda0003f05300 */
[----:B------:R-:W-:Y:S05]  /*84d0*/  @P0 BRA `(.L_x_1135) ;  /* 0x00000000002c0947 */ /* 0x000fea0003800000 */
[----:B------:R-:W1:Y:S01]  /*84e0*/  LDCU.128 UR4, c[0x0][0x390] ;  /* 0x00007200ff0477ac */ /* 0x000e620008000c00 */
[C---:B------:R-:W-:Y:S01]  /*84f0*/  IMAD.SHL.U32 R6, R40.reuse, 0x4, RZ ;  /* 0x0000000428067824 */ /* 0x040fe200078e00ff */
[----:B------:R-:W-:-:S04]  /*8500*/  SHF.L.U64.HI R0, R40, 0x2, R25 ;  /* 0x0000000228007819 */ /* 0x000fc80000010219 */
[C---:B-1----:R-:W-:Y:S02]  /*8510*/  IADD3 R2, P0, PT, R6.reuse, UR4, RZ ;  /* 0x0000000406027c10 */ /* 0x042fe4000ff1e0ff */
[----:B------:R-:W-:Y:S02]  /*8520*/  IADD3 R6, P1, PT, R6, UR6, RZ ;  /* 0x0000000606067c10 */ /* 0x000fe4000ff3e0ff */
[C---:B------:R-:W-:Y:S02]  /*8530*/  IADD3.X R3, PT, PT, R0.reuse, UR5, RZ, P0, !PT ;  /* 0x0000000500037c10 */ /* 0x040fe400087fe4ff */
[----:B------:R-:W-:Y:S02]  /*8540*/  IADD3.X R7, PT, PT, R0, UR7, RZ, P1, !PT ;  /* 0x0000000700077c10 */ /* 0x000fe40008ffe4ff */
[----:B------:R-:W-:Y:S01]  /*8550*/  IADD3 R40, P0, PT, R40, 0x1, RZ ;  /* 0x0000000128287810 */ /* 0x000fe20007f1e0ff */
[----:B------:R1:W-:Y:S04]  /*8560*/  STG.E desc[UR8][R2.64], R27 ;  /* 0x0000001b02007986 */ /* 0x0003e8000c101908 */
[----:B------:R1:W-:Y:S01]  /*8570*/  STG.E desc[UR8][R6.64], R24 ;  /* 0x0000001806007986 */ /* 0x0003e2000c101908 */
[----:B------:R-:W-:-:S07]  /*8580*/  IMAD.X R25, RZ, RZ, R25, P0 ;  /* 0x000000ffff197224 */ /* 0x000fce00000e0619 */
.L_x_1135:
[----:B------:R-:W-:-:S05]  /*8590*/  IMAD.MOV.U32 R41, RZ, RZ, R25 ;  /* 0x000000ffff297224 */ /* 0x000fca00078e0019 */
[----:B0-----:R-:W-:Y:S01]  /*85a0*/  STG.E.64 desc[UR8][R4.64], R40 ;  /* 0x0000002804007986 */ /* 0x001fe2000c101b08 */
[----:B------:R-:W-:Y:S05]  /*85b0*/  EXIT ;  /* 0x000000000000794d */ /* 0x000fea0003800000 */
.L_x_1109:
[----:B------:R-:W0:Y:S08]  /*85c0*/  LDC.64 R4, c[0x0][0x380] ;  /* 0x0000e000ff047b82 */ /* 0x000e300000000a00 */
[----:B------:R-:W1:Y:S01]  /*85d0*/  LDC.64 R8, c[0x0][0x388] ;  /* 0x0000e200ff087b82 */ /* 0x000e620000000a00 */
[----:B0-----:R-:W-:-:S05]  /*85e0*/  IMAD.WIDE.U32 R4, R0, 0x2400, R4 ;  /* 0x0000240000047825 */ /* 0x001fca00078e0004 */
[----:B------:R-:W2:Y:S01]  /*85f0*/  LDG.E.CONSTANT R10, desc[UR8][R4.64] ;  /* 0x00000008040a7981 */ /* 0x000ea2000c1e9900 */
[----:B-1----:R-:W-:-:S05]  /*8600*/  IMAD.WIDE.U32 R8, R0, 0x2400, R8 ;  /* 0x0000240000087825 */ /* 0x002fca00078e0008 */
[----:B------:R0:W3:Y:S01]  /*8610*/  LDG.E.CONSTANT R23, desc[UR8][R8.64] ;  /* 0x0000000808177981 */ /* 0x0000e2000c1e9900 */
[----:B------:R-:W1:Y:S02]  /*8620*/  S2R R42, SR_TID.X ;  /* 0x00000000002a7919 */ /* 0x000e640000002100 */
[C---:B-1----:R-:W-:Y:S02]  /*8630*/  LOP3.LUT R2, R42.reuse, 0x1f, RZ, 0xc0, !PT ;  /* 0x0000001f2a027812 */ /* 0x042fe400078ec0ff */
[----:B------:R-:W-:-:S05]  /*8640*/  LOP3.LUT R7, R42, 0x3e0, RZ, 0xc0, !PT ;  /* 0x000003e02a077812 */ /* 0x000fca00078ec0ff */
[----:B------:R-:W-:-:S04]  /*8650*/  IMAD R12, R7, 0x9, R2 ;  /* 0x00000009070c7824 */ /* 0x000fc800078e0202 */
[C---:B------:R-:W-:Y:S02]  /*8660*/  VIADD R2, R12.reuse, 0x20 ;  /* 0x000000200c027836 */ /* 0x040fe40000000000 */
[C---:B------:R-:W-:Y:S02]  /*8670*/  VIADD R6, R12.reuse, 0x40 ;  /* 0x000000400c067836 */ /* 0x040fe40000000000 */
[----:B------:R-:W-:Y:S01]  /*8680*/  IMAD.SHL.U32 R7, R12, 0x4, RZ ;  /* 0x000000040c077824 */ /* 0x000fe200078e00ff */
[-C--:B------:R-:W-:Y:S01]  /*8690*/  ISETP.GE.U32.AND P5, PT, R2, R3.reuse, PT ;  /* 0x000000030200720c */ /* 0x080fe20003fa6070 */
[----:B------:R-:W-:Y:S01]  /*86a0*/  VIADD R2, R12, 0x60 ;  /* 0x000000600c027836 */ /* 0x000fe20000000000 */
[----:B------:R-:W-:Y:S01]  /*86b0*/  ISETP.GE.U32.AND P0, PT, R6, R3, PT ;  /* 0x000000030600720c */ /* 0x000fe20003f06070 */
[----:B------:R-:W-:Y:S01]  /*86c0*/  VIADD R14, R12, 0x80 ;  /* 0x000000800c0e7836 */ /* 0x000fe20000000000 */
[----:B------:R-:W-:Y:S02]  /*86d0*/  IADD3 R6, P2, PT, R4, R7, RZ ;  /* 0x0000000704067210 */ /* 0x000fe40007f5e0ff */
[-C--:B------:R-:W-:Y:S01]  /*86e0*/  ISETP.GE.U32.AND P4, PT, R2, R3.reuse, PT ;  /* 0x000000030200720c */ /* 0x080fe20003f86070 */
[C---:B------:R-:W-:Y:S01]  /*86f0*/  VIADD R2, R12.reuse, 0xa0 ;  /* 0x000000a00c027836 */ /* 0x040fe20000000000 */
[----:B------:R-:W-:-:S02]  /*8700*/  ISETP.GE.U32.AND P6, PT, R12, R3, PT ;  /* 0x000000030c00720c */ /* 0x000fc40003fc6070 */
[----:B0-----:R-:W-:Y:S01]  /*8710*/  IADD3 R8, P1, PT, R7, R8, RZ ;  /* 0x0000000807087210 */ /* 0x001fe20007f3e0ff */
[----:B------:R-:W-:Y:S01]  /*8720*/  IMAD.X R7, RZ, RZ, R5, P2 ;  /* 0x000000ffff077224 */ /* 0x000fe200010e0605 */
[-C--:B------:R-:W-:Y:S01]  /*8730*/  ISETP.GE.U32.AND P3, PT, R14, R3.reuse, PT ;  /* 0x000000030e00720c */ /* 0x080fe20003f66070 */
[----:B------:R-:W-:Y:S01]  /*8740*/  VIADD R14, R12, 0xc0 ;  /* 0x000000c00c0e7836 */ /* 0x000fe20000000000 */
[----:B------:R-:W-:Y:S01]  /*8750*/  ISETP.GE.U32.AND P2, PT, R2, R3, PT ;  /* 0x000000030200720c */ /* 0x000fe20003f46070 */
[----:B------:R-:W-:-:S03]  /*8760*/  IMAD.X R9, RZ, RZ, R9, P1 ;  /* 0x000000ffff097224 */ /* 0x000fc600008e0609 */
[----:B------:R-:W-:Y:S01]  /*8770*/  ISETP.GE.U32.AND P1, PT, R14, R3, PT ;  /* 0x000000030e00720c */ /* 0x000fe20003f26070 */
[C---:B------:R-:W-:Y:S02]  /*8780*/  VIADD R14, R12.reuse, 0xe0 ;  /* 0x000000e00c0e7836 */ /* 0x040fe40000000000 */
[----:B------:R-:W-:Y:S02]  /*8790*/  VIADD R12, R12, 0x100 ;  /* 0x000001000c0c7836 */ /* 0x000fe40000000000 */
[----:B------:R-:W-:Y:S02]  /*87a0*/  IMAD.MOV.U32 R24, RZ, RZ, RZ ;  /* 0x000000ffff187224 */ /* 0x000fe400078e00ff */
[----:B--2---:R-:W-:Y:S02]  /*87b0*/  IMAD.MOV.U32 R2, RZ, RZ, R10 ;  /* 0x000000ffff027224 */ /* 0x004fe400078e000a */
[----:B------:R-:W2:Y:S02]  /*87c0*/  @!P6 LDG.E.CONSTANT R10, desc[UR8][R6.64] ;  /* 0x00000008060ae981 */ /* 0x000ea4000c1e9900 */
[----:B------:R-:W-:-:S02]  /*87d0*/  IMAD.MOV.U32 R11, RZ, RZ, R2 ;  /* 0x000000ffff0b7224 */ /* 0x000fc400078e0002 */
[----:B---3--:R-:W-:Y:S02]  /*87e0*/  IMAD.MOV.U32 R21, RZ, RZ, R23 ;  /* 0x000000ffff157224 */ /* 0x008fe400078e0017 */
[----:B------:R-:W3:Y:S02]  /*87f0*/  @!P6 LDG.E.CONSTANT R23, desc[UR8][R8.64] ;  /* 0x000000080817e981 */ /* 0x000ee4000c1e9900 */
[----:B------:R-:W-:Y:S01]  /*8800*/  IMAD.MOV.U32 R25, RZ, RZ, R21 ;  /* 0x000000ffff197224 */ /* 0x000fe200078e0015 */
[-C--:B------:R-:W-:Y:S01]  /*8810*/  ISETP.GE.U32.AND P6, PT, R14, R3.reuse, PT ;  /* 0x000000030e00720c */ /* 0x080fe20003fc6070 */
[----:B------:R-:W4:Y:S04]  /*8820*/  @!P5 LDG.E.CONSTANT R11, desc[UR8][R6.64+0x80] ;  /* 0x00008008060bd981 */ /* 0x000f28000c1e9900 */
[----:B------:R-:W5:Y:S01]  /*8830*/  @!P5 LDG.E.CONSTANT R25, desc[UR8][R8.64+0x80] ;  /* 0x000080080819d981 */ /* 0x000f62000c1e9900 */
[----:B------:R-:W-:Y:S01]  /*8840*/  ISETP.GE.U32.AND P5, PT, R12, R3, PT ;  /* 0x000000030c00720c */ /* 0x000fe20003fa6070 */
        /* <DEDUP_REMOVED lines=25> */
[----:B------:R-:W5:Y:S01]  /*89e0*/  @!P5 LDG.E.CONSTANT R21, desc[UR8][R8.64+0x400] ;  /* 0x000400080815d981 */ /* 0x000f62000c1e9900 */
[----:B------:R-:W-:-:S13]  /*89f0*/  ISETP.NE.AND P0, PT, R42, RZ, PT ;  /* 0x000000ff2a00720c */ /* 0x000fda0003f05270 */
[----:B------:R1:W5:Y:S01]  /*8a00*/  @!P0 LDG.E.CONSTANT R24, desc[UR8][R4.64+-0x4] ;  /* 0xfffffc0804188981 */ /* 0x000362000c1e9900 */
[----:B------:R-:W1:Y:S01]  /*8a10*/  S2R R34, SR_LANEID ;  /* 0x0000000000227919 */ /* 0x000e620000000000 */
[----:B------:R-:W1:Y:S01]  /*8a20*/  S2UR UR5, SR_CgaCtaId ;  /* 0x00000000000579c3 */ /* 0x000e620000008800 */
[----:B0-----:R-:W-:Y:S01]  /*8a30*/  SHF.R.U32.HI R7, RZ, 0x5, R42 ;  /* 0x00000005ff077819 */ /* 0x001fe2000001162a */
[----:B------:R-:W-:Y:S01]  /*8a40*/  UMOV UR4, 0x400 ;  /* 0x0000040000047882 */ /* 0x000fe20000000000 */
[----:B------:R-:W-:Y:S01]  /*8a50*/  P2R R6, PR, RZ, 0x1 ;  /* 0x00000001ff067803 */ /* 0x000fe20000000000 */
[----:B-1----:R-:W-:Y:S02]  /*8a60*/  ULEA UR4, UR5, UR4, 0x18 ;  /* 0x0000000405047291 */ /* 0x002fe4000f8ec0ff */
[----:B------:R-:W-:-:S05]  /*8a70*/  IMAD R6, R7, 0x120, R34 ;  /* 0x0000012007067824 */ /* 0x000fca00078e0222 */
[----:B------:R-:W-:-:S05]  /*8a80*/  LEA R6, R6, UR4, 0x2 ;  /* 0x0000000406067c11 */ /* 0x000fca000f8e10ff */
[----:B------:R-:W-:Y:S01]  /*8a90*/  IMAD R4, R34, 0x20, R6 ;  /* 0x0000002022047824 */ /* 0x000fe200078e0206 */
[C---:B------:R-:W-:Y:S02]  /*8aa0*/  LEA R36, R42.reuse, UR4, 0x2 ;  /* 0x000000042a247c11 */ /* 0x040fe4000f8e10ff */
[----:B------:R-:W-:Y:S01]  /*8ab0*/  ISETP.NE.AND P0, PT, R42, RZ, PT ;  /* 0x000000ff2a00720c */ /* 0x000fe20003f05270 */
        /* <DEDUP_REMOVED lines=12> */
[----:B------:R-:W1:Y:S04]  /*8b80*/  LDS R10, [R4+0x4] ;  /* 0x00000400040a7984 */ /* 0x000e680000000800 */
[----:B------:R-:W-:Y:S04]  /*8b90*/  LDS R12, [R4+0x8] ;  /* 0x00000800040c7984 */ /* 0x000fe80000000800 */
[----:B------:R-:W-:Y:S04]  /*8ba0*/  LDS R14, [R4+0xc] ;  /* 0x00000c00040e7984 */ /* 0x000fe80000000800 */
[----:B------:R-:W-:Y:S04]  /*8bb0*/  LDS R16, [R4+0x10] ;  /* 0x0000100004107984 */ /* 0x000fe80000000800 */
[----:B------:R-:W-:Y:S04]  /*8bc0*/  LDS R18, [R4+0x14] ;  /* 0x0000140004127984 */ /* 0x000fe80000000800 */
[----:B------:R-:W-:Y:S04]  /*8bd0*/  LDS R20, [R4+0x18] ;  /* 0x0000180004147984 */ /* 0x000fe80000000800 */
[----:B------:R-:W-:Y:S01]  /*8be0*/  LDS R22, [R4+0x1c] ;  /* 0x00001c0004167984 */ /* 0x000fe20000000800 */
[----:B------:R-:W-:Y:S06]  /*8bf0*/  BAR.SYNC.DEFER_BLOCKING 0x0 ;  /* 0x0000000000007b1d */ /* 0x000fec0000010000 */
[----:B------:R-:W-:Y:S04]  /*8c00*/  STS [R6], R23 ;  /* 0x0000001706007388 */ /* 0x000fe80000000800 */
[----:B------:R-:W-:Y:S04]  /*8c10*/  STS [R6+0x80], R25 ;  /* 0x0000801906007388 */ /* 0x000fe80000000800 */
[----:B------:R-:W-:Y:S04]  /*8c20*/  STS [R6+0x100], R27 ;  /* 0x0001001b06007388 */ /* 0x000fe80000000800 */
[----:B------:R2:W-:Y:S04]  /*8c30*/  STS [R6+0x180], R28 ;  /* 0x0001801c06007388 */ /* 0x0005e80000000800 */
[----:B------:R-:W-:Y:S04]  /*8c40*/  STS [R6+0x200], R29 ;  /* 0x0002001d06007388 */ /* 0x000fe80000000800 */
[----:B------:R-:W-:Y:S04]  /*8c50*/  STS [R6+0x280], R30 ;  /* 0x0002801e06007388 */ /* 0x000fe80000000800 */
[----:B------:R-:W-:Y:S04]  /*8c60*/  STS [R6+0x300], R31 ;  /* 0x0003001f06007388 */ /* 0x000fe80000000800 */
[----:B------:R-:W-:Y:S04]  /*8c70*/  STS [R6+0x380], R32 ;  /* 0x0003802006007388 */ /* 0x000fe80000000800 */
[----:B------:R3:W-:Y:S01]  /*8c80*/  STS [R6+0x400], R21 ;  /* 0x0004001506007388 */ /* 0x0007e20000000800 */
        /* <DEDUP_REMOVED lines=9> */
[----:B------:R4:W-:Y:S01]  /*8d20*/  LDS R23, [R4+0x1c] ;  /* 0x00001c0004177984 */ /* 0x0009e20000000800 */
[----:B------:R-:W-:Y:S06]  /*8d30*/  BAR.SYNC.DEFER_BLOCKING 0x0 ;  /* 0x0000000000007b1d */ /* 0x000fec0000010000 */
[----:B0-----:R-:W-:Y:S02]  /*8d40*/  STS [R36+0x4d8], R33 ;  /* 0x0004d82124007388 */ /* 0x001fe40000000800 */
[----:B------:R-:W-:Y:S06]  /*8d50*/  BAR.SYNC.DEFER_BLOCKING 0x0 ;  /* 0x0000000000007b1d */ /* 0x000fec0000010000 */
[----:B------:R-:W0:Y:S01]  /*8d60*/  @P0 LDS R24, [R36+0x4d4] ;  /* 0x0004d40024180984 */ /* 0x000e220000000800 */
[----:B--2---:R-:W-:-:S04]  /*8d70*/  IMAD R28, R42, 0x9, RZ ;  /* 0x000000092a1c7824 */ /* 0x004fc800078e02ff */
[C---:B---3--:R-:W-:Y:S01]  /*8d80*/  VIADD R6, R28.reuse, 0x1 ;  /* 0x000000011c067836 */ /* 0x048fe20000000000 */
[C---:B------:R-:W-:Y:S01]  /*8d90*/  ISETP.EQ.U32.AND P4, PT, R3.reuse, R28, PT ;  /* 0x0000001c0300720c */ /* 0x040fe20003f82070 */
[----:B------:R-:W-:Y:S01]  /*8da0*/  VIADD R30, R28, 0x2 ;  /* 0x000000021c1e7836 */ /* 0x000fe20000000000 */
[----:B-1----:R-:W-:Y:S01]  /*8db0*/  ISETP.NE.AND P5, PT, R8, R10, PT ;  /* 0x0000000a0800720c */ /* 0x002fe20003fa5270 */
[C---:B------:R-:W-:Y:S01]  /*8dc0*/  VIADD R32, R28.reuse, 0x3 ;  /* 0x000000031c207836 */ /* 0x040fe20000000000 */
[C---:B------:R-:W-:Y:S01]  /*8dd0*/  ISETP.EQ.U32.AND P2, PT, R3.reuse, R6, PT ;  /* 0x000000060300720c */ /* 0x040fe20003f42070 */
[----:B----4-:R-:W-:Y:S01]  /*8de0*/  VIADD R4, R28, 0x4 ;  /* 0x000000041c047836 */ /* 0x010fe20000000000 */
[C---:B------:R-:W-:Y:S02]  /*8df0*/  ISETP.EQ.U32.AND P0, PT, R3.reuse, R30, PT ;  /* 0x0000001e0300720c */ /* 0x040fe40003f02070 */
[----:B------:R-:W-:Y:S02]  /*8e00*/  ISETP.EQ.OR.EX P6, PT, R26, RZ, P5, P2 ;  /* 0x000000ff1a00720c */ /* 0x000fe40002fc2720 */
[----:B------:R-:W-:-:S02]  /*8e10*/  ISETP.EQ.U32.AND P1, PT, R3, R32, PT ;  /* 0x000000200300720c */ /* 0x000fc40003f22070 */
[----:B------:R-:W-:Y:S02]  /*8e20*/  ISETP.EQ.U32.AND P2, PT, R3, R4, PT ;  /* 0x000000040300720c */ /* 0x000fe40003f42070 */
[----:B------:R-:W-:Y:S02]  /*8e30*/  SEL R4, RZ, 0x1, !P6 ;  /* 0x00000001ff047807 */ /* 0x000fe40007000000 */
[----:B0-----:R-:W-:-:S04]  /*8e40*/  ISETP.NE.AND P3, PT, R24, R8, PT ;  /* 0x000000081800720c */ /* 0x001fc80003f65270 */
[----:B------:R-:W-:Y:S02]  /*8e50*/  ISETP.EQ.OR.EX P4, PT, R26, RZ, P3, P4 ;  /* 0x000000ff1a00720c */ /* 0x000fe40001f82740 */
[----:B------:R-:W-:Y:S02]  /*8e60*/  ISETP.NE.AND P3, PT, R10, R12, PT ;  /* 0x0000000c0a00720c */ /* 0x000fe40003f65270 */
[----:B------:R-:W-:Y:S02]  /*8e70*/  SEL R6, RZ, 0x1, !P4 ;  /* 0x00000001ff067807 */ /* 0x000fe40006000000 */
[----:B------:R-:W-:Y:S02]  /*8e80*/  ISETP.EQ.OR.EX P0, PT, R26, RZ, P3, P0 ;  /* 0x000000ff1a00720c */ /* 0x000fe40001f02700 */
[----:B------:R-:W-:Y:S02]  /*8e90*/  ISETP.NE.AND P4, PT, R12, R14, PT ;  /* 0x0000000e0c00720c */ /* 0x000fe40003f85270 */
[----:B------:R-:W-:-:S02]  /*8ea0*/  ISETP.NE.AND P3, PT, R14, R16, PT ;  /* 0x000000100e00720c */ /* 0x000fc40003f65270 */
[----:B------:R-:W-:Y:S02]  /*8eb0*/  SEL R27, RZ, 0x1, !P0 ;  /* 0x00000001ff1b7807 */ /* 0x000fe40004000000 */
[C---:B------:R-:W-:Y:S02]  /*8ec0*/  ISETP.EQ.OR.EX P1, PT, R26.reuse, RZ, P4, P1 ;  /* 0x000000ff1a00720c */ /* 0x040fe40002722710 */
[----:B------:R-:W-:Y:S02]  /*8ed0*/  ISETP.EQ.OR.EX P2, PT, R26, RZ, P3, P2 ;  /* 0x000000ff1a00720c */ /* 0x000fe40001f42720 */
[----:B------:R-:W-:Y:S02]  /*8ee0*/  IADD3 R27, P3, P4, R27, R4, R6 ;  /* 0x000000041b1b7210 */ /* 0x000fe40007c7e006 */
[----:B------:R-:W-:Y:S02]  /*8ef0*/  SEL R5, RZ, 0x1, !P1 ;  /* 0x00000001ff057807 */ /* 0x000fe40004800000 */
[----:B------:R-:W-:-:S02]  /*8f00*/  SEL R4, RZ, 0x1, !P2 ;  /* 0x00000001ff047807 */ /* 0x000fc40005000000 */
[----:B------:R-:W-:Y:S02]  /*8f10*/  IADD3.X R6, PT, PT, RZ, RZ, RZ, P3, P4 ;  /* 0x000000ffff067210 */ /* 0x000fe40001fe84ff */
[----:B------:R-:W-:Y:S01]  /*8f20*/  IADD3 R27, P3, P4, R4, R27, R5 ;  /* 0x0000001b041b7210 */ /* 0x000fe20007c7e005 */
[C---:B------:R-:W-:Y:S01]  /*8f30*/  VIADD R4, R28.reuse, 0x5 ;  /* 0x000000051c047836 */ /* 0x040fe20000000000 */
[----:B------:R-:W-:Y:S02]  /*8f40*/  P2R R40, PR, RZ, 0x40 ;  /* 0x00000040ff287803 */ /* 0x000fe40000000000 */
[----:B------:R-:W-:Y:S02]  /*8f50*/  IADD3.X R6, PT, PT, RZ, R6, RZ, P3, P4 ;  /* 0x00000006ff067210 */ /* 0x000fe40001fe84ff */
[----:B------:R-:W-:Y:S01]  /*8f60*/  ISETP.EQ.U32.AND P3, PT, R3, R4, PT ;  /* 0x000000040300720c */ /* 0x000fe20003f62070 */
[----:B------:R-:W-:Y:S01]  /*8f70*/  VIADD R4, R28, 0x6 ;  /* 0x000000061c047836 */ /* 0x000fe20000000000 */
[----:B------:R-:W-:-:S02]  /*8f80*/  ISETP.NE.AND P6, PT, R16, R18, PT ;  /* 0x000000121000720c */ /* 0x000fc40003fc5270 */
[----:B------:R-:W-:Y:S02]  /*8f90*/  ISETP.NE.AND P4, PT, R18, R20, PT ;  /* 0x000000141200720c */ /* 0x000fe40003f85270 */
[----:B------:R-:W-:Y:S02]  /*8fa0*/  ISETP.EQ.OR.EX P6, PT, R26, RZ, P6, P3 ;  /* 0x000000ff1a00720c */ /* 0x000fe400037c2730 */
[----:B------:R-:W-:-:S04]  /*8fb0*/  ISETP.EQ.U32.AND P3, PT, R3, R4, PT ;  /* 0x000000040300720c */ /* 0x000fc80003f62070 */
[----:B------:R-:W-:Y:S02]  /*8fc0*/  ISETP.EQ.OR.EX P3, PT, R26, RZ, P4, P3 ;  /* 0x000000ff1a00720c */ /* 0x000fe40002762730 */
[----:B------:R-:W-:Y:S02]  /*8fd0*/  SEL R5, RZ, 0x1, !P6 ;  /* 0x00000001ff057807 */ /* 0x000fe40007000000 */
[----:B------:R-:W-:-:S04]  /*8fe0*/  SEL R4, RZ, 0x1, !P3 ;  /* 0x00000001ff047807 */ /* 0x000fc80005800000 */
[----:B------:R-:W-:Y:S01]  /*8ff0*/  IADD3 R27, P4, P5, R4, R27, R5 ;  /* 0x0000001b041b7210 */ /* 0x000fe20007d9e005 */
[C---:B------:R-:W-:Y:S01]  /*9000*/  VIADD R4, R28.reuse, 0x7 ;  /* 0x000000071c047836 */ /* 0x040fe20000000000 */
[----:B------:R-:W-:Y:S01]  /*9010*/  P2R R30, PR, RZ, 0x1 ;  /* 0x00000001ff1e7803 */ /* 0x000fe20000000000 */
[----:B------:R-:W-:Y:S01]  /*9020*/  VIADD R28, R28, 0x8 ;  /* 0x000000081c1c7836 */ /* 0x000fe20000000000 */
[----:B------:R-:W-:Y:S02]  /*9030*/  IADD3.X R6, PT, PT, RZ, R6, RZ, P4, P5 ;  /* 0x00000006ff067210 */ /* 0x000fe400027ea4ff */
[----:B------:R-:W-:Y:S02]  /*9040*/  ISETP.NE.AND P0, PT, R40, RZ, PT ;  /* 0x000000ff2800720c */ /* 0x000fe40003f05270 */
[----:B------:R-:W-:Y:S02]  /*9050*/  ISETP.EQ.U32.AND P5, PT, R3, R4, PT ;  /* 0x000000040300720c */ /* 0x000fe40003fa2070 */
[----:B------:R-:W-:-:S02]  /*9060*/  ISETP.NE.AND P4, PT, R20, R22, PT ;  /* 0x000000161400720c */ /* 0x000fc40003f85270 */
[----:B------:R-:W-:Y:S02]  /*9070*/  P2R R29, PR, RZ, 0x1 ;  /* 0x00000001ff1d7803 */ /* 0x000fe40000000000 */
[----:B------:R-:W-:Y:S02]  /*9080*/  ISETP.EQ.OR.EX P5, PT, R26, RZ, P4, P5 ;  /* 0x000000ff1a00720c */ /* 0x000fe400027a2750 */
[----:B------:R-:W-:Y:S02]  /*9090*/  ISETP.EQ.U32.AND P4, PT, R3, R28, PT ;  /* 0x0000001c0300720c */ /* 0x000fe40003f82070 */
[----:B------:R-:W-:-:S04]  /*90a0*/  ISETP.NE.AND P0, PT, R22, R33, PT ;  /* 0x000000211600720c */ /* 0x000fc80003f05270 */
[----:B------:R-:W-:Y:S02]  /*90b0*/  ISETP.EQ.OR.EX P4, PT, R26, RZ, P0, P4 ;  /* 0x000000ff1a00720c */ /* 0x000fe40000782740 */
[----:B------:R-:W-:Y:S02]  /*90c0*/  SEL R5, RZ, 0x1, !P5 ;  /* 0x00000001ff057807 */ /* 0x000fe40006800000 */
[----:B------:R-:W-:Y:S02]  /*90d0*/  SEL R4, RZ, 0x1, !P4 ;  /* 0x00000001ff047807 */ /* 0x000fe40006000000 */
[----:B------:R-:W-:Y:S02]  /*90e0*/  P2R R25, PR, RZ, 0x2 ;  /* 0x00000002ff197803 */ /* 0x000fe40000000000 */
[----:B------:R-:W-:Y:S01]  /*90f0*/  IADD3 R27, P0, P1, R4, R27, R5 ;  /* 0x0000001b041b7210 */ /* 0x000fe2000791e005 */
[----:B------:R-:W-:-:S03]  /*9100*/  FADD R4, R9, R11 ;  /* 0x0000000b09047221 */ /* 0x000fc60000000000 */
[----:B------:R-:W-:Y:S02]  /*9110*/  IADD3.X R6, PT, PT, RZ, R6, RZ, P0, P1 ;  /* 0x00000006ff067210 */ /* 0x000fe400007e24ff */
[----:B------:R-:W-:-:S04]  /*9120*/  ISETP.NE.AND P0, PT, R29, RZ, PT ;  /* 0x000000ff1d00720c */ /* 0x000fc80003f05270 */
[----:B------:R-:W-:Y:S02]  /*9130*/  FSEL R4, R11, R4, P0 ;  /* 0x000000040b047208 */ /* 0x000fe40000000000 */
[----:B------:R-:W-:-:S03]  /*9140*/  ISETP.NE.AND P0, PT, R30, RZ, PT ;  /* 0x000000ff1e00720c */ /* 0x000fc60003f05270 */
[----:B------:R-:W-:-:S05]  /*9150*/  FADD R4, R13, R4 ;  /* 0x000000040d047221 */ /* 0x000fca0000000000 */
[----:B------:R-:W-:Y:S02]  /*9160*/  FSEL R4, R13, R4, P0 ;  /* 0x000000040d047208 */ /* 0x000fe40000000000 */
[----:B------:R-:W-:-:S03]  /*9170*/  ISETP.NE.AND P1, PT, R25, RZ, PT ;  /* 0x000000ff1900720c */ /* 0x000fc60003f25270 */
[----:B------:R-:W-:-:S05]  /*9180*/  FADD R4, R15, R4 ;  /* 0x000000040f047221 */ /* 0x000fca0000000000 */
[----:B------:R-:W-:-:S05]  /*9190*/  FSEL R4, R15, R4, P1 ;  /* 0x000000040f047208 */ /* 0x000fca0000800000 */
        /* <DEDUP_REMOVED lines=8> */
[----:B------:R-:W-:-:S05]  /*9220*/  @!P4 FADD R2, R2, R5 ;  /* 0x000000050202c221 */ /* 0x000fca0000000000 */
[----:B------:R-:W0:Y:S01]  /*9230*/  SHFL.UP PT, R5, R2, 0x1, RZ ;  /* 0x0420000002057989 */ /* 0x000e2200000e00ff */
[----:B------:R-:W-:Y:S02]  /*9240*/  ISETP.GE.AND P5, PT, R34, 0x1, PT ;  /* 0x000000012200780c */ /* 0x000fe40003fa6270 */
[----:B------:R-:W-:Y:S01]  /*9250*/  ISETP.NE.U32.AND P4, PT, R27, RZ, PT ;  /* 0x000000ff1b00720c */ /* 0x000fe20003f85070 */
[----:B------:R-:W1:Y:S03]  /*9260*/  SHFL.UP PT, R4, R27, 0x1, RZ ;  /* 0x042000001b047989 */ /* 0x000e6600000e00ff */
[----:B------:R-:W-:Y:S01]  /*9270*/  ISETP.NE.AND.EX P4, PT, R6, RZ, PT, P4 ;  /* 0x000000ff0600720c */ /* 0x000fe20003f85340 */
[----:B0-----:R-:W-:-:S06]  /*9280*/  FADD R5, R2, R5 ;  /* 0x0000000502057221 */ /* 0x001fcc0000000000 */
[----:B------:R-:W-:Y:S02]  /*9290*/  @P5 FSEL R2, R5, R2, !P4 ;  /* 0x0000000205025208 */ /* 0x000fe40006000000 */
[----:B------:R-:W0:Y:S01]  /*92a0*/  SHFL.UP PT, R5, R6, 0x1, RZ ;  /* 0x0420000006057989 */ /* 0x000e2200000e00ff */
[----:B-1----:R-:W-:-:S04]  /*92b0*/  SEL R4, R4, RZ, P5 ;  /* 0x000000ff04047207 */ /* 0x002fc80002800000 */
[----:B------:R-:W-:Y:S01]  /*92c0*/  IADD3 R29, P4, PT, R4, R27, RZ ;  /* 0x0000001b041d7210 */ /* 0x000fe20007f9e0ff */
[----:B------:R-:W1:Y:S04]  /*92d0*/  SHFL.UP PT, R25, R2, 0x2, RZ ;  /* 0x0440000002197989 */ /* 0x000e6800000e00ff */
[----:B------:R-:W2:Y:S01]  /*92e0*/  SHFL.UP PT, R4, R29, 0x2, RZ ;  /* 0x044000001d047989 */ /* 0x000ea200000e00ff */
[----:B0-----:R-:W-:-:S05]  /*92f0*/  SEL R5, R5, RZ, P5 ;  /* 0x000000ff05057207 */ /* 0x001fca0002800000 */
[----:B------:R-:W-:-:S05]  /*9300*/  IMAD.X R28, R5, 0x1, R6, P4 ;  /* 0x00000001051c7824 */ /* 0x000fca00020e0606 */
[----:B------:R-:W0:Y:S01]  /*9310*/  SHFL.UP PT, R5, R28, 0x2, RZ ;  /* 0x044000001c057989 */ /* 0x000e2200000e00ff */
[----:B------:R-:W-:Y:S02]  /*9320*/  ISETP.GE.AND P5, PT, R34, 0x2, PT ;  /* 0x000000022200780c */ /* 0x000fe40003fa6270 */
[----:B------:R-:W-:Y:S01]  /*9330*/  ISETP.NE.U32.AND P4, PT, R29, RZ, PT ;  /* 0x000000ff1d00720c */ /* 0x000fe20003f85070 */
[----:B-1----:R-:W-:Y:S01]  /*9340*/  FADD R25, R2, R25 ;  /* 0x0000001902197221 */ /* 0x002fe20000000000 */
[----:B--2---:R-:W-:Y:S02]  /*9350*/  SEL R4, R4, RZ, P5 ;  /* 0x000000ff04047207 */ /* 0x004fe40002800000 */
[----:B------:R-:W-:-:S07]  /*9360*/  ISETP.NE.AND.EX P4, PT, R28, RZ, PT, P4 ;  /* 0x000000ff1c00720c */ /* 0x000fce0003f85340 */
[----:B------:R-:W-:Y:S02]  /*9370*/  @P5 FSEL R2, R25, R2, !P4 ;  /* 0x0000000219025208 */ /* 0x000fe40006000000 */
[----:B------:R-:W-:-:S03]  /*9380*/  IADD3 R27, P4, PT, R4, R29, RZ ;  /* 0x0000001d041b7210 */ /* 0x000fc60007f9e0ff */
[----:B------:R-:W1:Y:S01]  /*9390*/  SHFL.UP PT, R25, R2, 0x4, RZ ;  /* 0x0480000002197989 */ /* 0x000e6200000e00ff */
[----:B0-----:R-:W-:-:S03]  /*93a0*/  SEL R5, R5, RZ, P5 ;  /* 0x000000ff05057207 */ /* 0x001fc60002800000 */
[----:B------:R-:W0:Y:S02]  /*93b0*/  SHFL.UP PT, R4, R27, 0x4, RZ ;  /* 0x048000001b047989 */ /* 0x000e2400000e00ff */
[----:B------:R-:W-:-:S05]  /*93c0*/  IMAD.X R6, R5, 0x1, R28, P4 ;  /* 0x0000000105067824 */ /* 0x000fca00020e061c */
[----:B------:R-:W2:Y:S01]  /*93d0*/  SHFL.UP PT, R5, R6, 0x4, RZ ;  /* 0x0480000006057989 */ /* 0x000ea200000e00ff */
[----:B------:R-:W-:Y:S02]  /*93e0*/  ISETP.GE.AND P5, PT, R34, 0x4, PT ;  /* 0x000000042200780c */ /* 0x000fe40003fa6270 */
[----:B------:R-:W-:-:S04]  /*93f0*/  ISETP.NE.U32.AND P4, PT, R27, RZ, PT ;  /* 0x000000ff1b00720c */ /* 0x000fc80003f85070 */
[----:B------:R-:W-:Y:S01]  /*9400*/  ISETP.NE.AND.EX P4, PT, R6, RZ, PT, P4 ;  /* 0x000000ff0600720c */ /* 0x000fe20003f85340 */
[----:B-1----:R-:W-:Y:S01]  /*9410*/  FADD R25, R2, R25 ;  /* 0x0000001902197221 */ /* 0x002fe20000000000 */
[----:B0-----:R-:W-:-:S05]  /*9420*/  SEL R4, R4, RZ, P5 ;  /* 0x000000ff04047207 */ /* 0x001fca0002800000 */
[----:B------:R-:W-:Y:S02]  /*9430*/  @P5 FSEL R2, R25, R2, !P4 ;  /* 0x0000000219025208 */ /* 0x000fe40006000000 */
[----:B------:R-:W-:Y:S02]  /*9440*/  IADD3 R29, P4, PT, R4, R27, RZ ;  /* 0x0000001b041d7210 */ /* 0x000fe40007f9e0ff */
[----:B--2---:R-:W-:Y:S01]  /*9450*/  SEL R5, R5, RZ, P5 ;  /* 0x000000ff05057207 */ /* 0x004fe20002800000 */
[----:B------:R-:W0:Y:S04]  /*9460*/  SHFL.UP PT, R25, R2, 0x8, RZ ;  /* 0x0500000002197989 */ /* 0x000e2800000e00ff */
[----:B------:R-:W-:Y:S01]  /*9470*/  IMAD.X R28, R5, 0x1, R6, P4 ;  /* 0x00000001051c7824 */ /* 0x000fe200020e0606 */
[----:B------:R-:W1:Y:S04]  /*9480*/  SHFL.UP PT, R4, R29, 0x8, RZ ;  /* 0x050000001d047989 */ /* 0x000e6800000e00ff */
[----:B------:R-:W2:Y:S01]  /*9490*/  SHFL.UP PT, R5, R28, 0x8, RZ ;  /* 0x050000001c057989 */ /* 0x000ea200000e00ff */
[----:B------:R-:W-:-:S02]  /*94a0*/  ISETP.GE.AND P5, PT, R34, 0x8, PT ;  /* 0x000000082200780c */ /* 0x000fc40003fa6270 */
[----:B------:R-:W-:-:S04]  /*94b0*/  ISETP.NE.U32.AND P4, PT, R29, RZ, PT ;  /* 0x000000ff1d00720c */ /* 0x000fc80003f85070 */
[----:B------:R-:W-:Y:S01]  /*94c0*/  ISETP.NE.AND.EX P4, PT, R28, RZ, PT, P4 ;  /* 0x000000ff1c00720c */ /* 0x000fe20003f85340 */
[----:B0-----:R-:W-:Y:S01]  /*94d0*/  FADD R25, R2, R25 ;  /* 0x0000001902197221 */ /* 0x001fe20000000000 */
[----:B-1----:R-:W-:-:S05]  /*94e0*/  SEL R4, R4, RZ, P5 ;  /* 0x000000ff04047207 */ /* 0x002fca0002800000 */
[----:B------:R-:W-:Y:S02]  /*94f0*/  @P5 FSEL R2, R25, R2, !P4 ;  /* 0x0000000219025208 */ /* 0x000fe40006000000 */
[----:B--2---:R-:W-:Y:S02]  /*9500*/  SEL R5, R5, RZ, P5 ;  /* 0x000000ff05057207 */ /* 0x004fe40002800000 */
[----:B------:R-:W-:-:S05]  /*9510*/  IADD3 R27, P4, PT, R4, R29, RZ ;  /* 0x0000001d041b7210 */ /* 0x000fca0007f9e0ff */
[----:B------:R-:W-:Y:S01]  /*9520*/  IMAD.X R6, R5, 0x1, R28, P4 ;  /* 0x0000000105067824 */ /* 0x000fe200020e061c */
[----:B------:R-:W0:Y:S04]  /*9530*/  SHFL.UP PT, R4, R27, 0x10, RZ ;  /* 0x060000001b047989 */ /* 0x000e2800000e00ff */
[----:B------:R-:W1:Y:S04]  /*9540*/  SHFL.UP PT, R5, R6, 0x10, RZ ;  /* 0x0600000006057989 */ /* 0x000e6800000e00ff */
[----:B------:R-:W2:Y:S01]  /*9550*/  SHFL.UP PT, R25, R2, 0x10, RZ ;  /* 0x0600000002197989 */ /* 0x000ea200000e00ff */
[----:B------:R-:W-:-:S04]  /*9560*/  ISETP.GE.AND P4, PT, R34, 0x10, PT ;  /* 0x000000102200780c */ /* 0x000fc80003f86270 */
[----:B0-----:R-:W-:Y:S02]  /*9570*/  SEL R4, R4, RZ, P4 ;  /* 0x000000ff04047207 */ /* 0x001fe40002000000 */
[----:B-1----:R-:W-:Y:S02]  /*9580*/  SEL R5, R5, RZ, P4 ;  /* 0x000000ff05057207 */ /* 0x002fe40002000000 */
[----:B------:R-:W-:-:S05]  /*9590*/  IADD3 R4, P5, PT, R4, R27, RZ ;  /* 0x0000001b04047210 */ /* 0x000fca0007fbe0ff */
[----:B------:R-:W-:Y:S01]  /*95a0*/  IMAD.X R5, R5, 0x1, R6, P5 ;  /* 0x0000000105057824 */ /* 0x000fe200028e0606 */
[----:B------:R-:W-:Y:S01]  /*95b0*/  ISETP.NE.U32.AND P5, PT, R27, RZ, PT ;  /* 0x000000ff1b00720c */ /* 0x000fe20003fa5070 */
[----:B--2---:R-:W-:-:S03]  /*95c0*/  FADD R25, R2, R25 ;  /* 0x0000001902197221 */ /* 0x004fc60000000000 */
[----:B------:R-:W-:-:S04]  /*95d0*/  ISETP.NE.AND.EX P5, PT, R6, RZ, PT, P5 ;  /* 0x000000ff0600720c */ /* 0x000fc80003fa5350 */
[----:B------:R-:W-:Y:S02]  /*95e0*/  FSEL R27, R25, R2, !P5 ;  /* 0x00000002191b7208 */ /* 0x000fe40006800000 */
[----:B------:R-:W-:-:S13]  /*95f0*/  ISETP.NE.AND P5, PT, R34, 0x1f, PT ;  /* 0x0000001f2200780c */ /* 0x000fda0003fa5270 */
[----:B------:R-:W-:-:S05]  /*9600*/  @!P5 LEA R32, R7, UR4, 0x4 ;  /* 0x000000040720dc11 */ /* 0x000fca000f8e20ff */
[----:B------:R-:W-:Y:S04]  /*9610*/  @!P5 STS.64 [R32], R4 ;  /* 0x000000042000d388 */ /* 0x000fe80000000a00 */
[----:B------:R-:W-:Y:S01]  /*9620*/  @!P5 STS [R32+0x8], R27 ;  /* 0x0000081b2000d388 */ /* 0x000fe20000000800 */
[----:B------:R-:W-:Y:S06]  /*9630*/  BAR.SYNC.DEFER_BLOCKING 0x0 ;  /* 0x0000000000007b1d */ /* 0x000fec0000010000 */
[----:B------:R-:W-:Y:S04]  /*9640*/  LDS.64 R28, [UR4+0x10] ;  /* 0x00001004ff1c7984 */ /* 0x000fe80008000a00 */
[----:B------:R-:W0:Y:S04]  /*9650*/  LDS.64 R36, [UR4] ;  /* 0x00000004ff247984 */ /* 0x000e280008000a00 */
[----:B------:R-:W1:Y:S04]  /*9660*/  LDS.64 R30, [UR4+0x20] ;  /* 0x00002004ff1e7984 */ /* 0x000e680008000a00 */
[----:B------:R-:W-:Y:S04]  /*9670*/  LDS R6, [UR4+0x8] ;  /* 0x00000804ff067984 */ /* 0x000fe80008000800 */
[----:B------:R-:W2:Y:S01]  /*9680*/  LDS R25, [UR4+0x18] ;  /* 0x00001804ff197984 */ /* 0x000ea20008000800 */
[----:B------:R-:W-:-:S03]  /*9690*/  FSEL R2, R2, R27, !P4 ;  /* 0x0000001b02027208 */ /* 0x000fc60006000000 */
[----:B------:R-:W3:Y:S04]  /*96a0*/  LDS R27, [UR4+0x28] ;  /* 0x00002804ff1b7984 */ /* 0x000ee80008000800 */
[----:B------:R-:W-:Y:S01]  /*96b0*/  LDS R32, [UR4+0x38] ;  /* 0x00003804ff207984 */ /* 0x000fe20008000800 */
[----:B0-----:R-:W-:-:S05]  /*96c0*/  IADD3 R41, P4, PT, R36, R28, RZ ;  /* 0x0000001c24297210 */ /* 0x001fca0007f9e0ff */
[----:B------:R-:W-:Y:S01]  /*96d0*/  IMAD.X R43, R37, 0x1, R29, P4 ;  /* 0x00000001252b7824 */ /* 0x000fe200020e061d */
[----:B-1----:R-:W-:-:S05]  /*96e0*/  IADD3 R35, P4, PT, R30, R41, RZ ;  /* 0x000000291e237210 */ /* 0x002fca0007f9e0ff */
[----:B------:R-:W-:Y:S01]  /*96f0*/  IMAD.X R39, R31, 0x1, R43, P4 ;  /* 0x000000011f277824 */ /* 0x000fe200020e062b */
[----:B------:R-:W-:-:S04]  /*9700*/  ISETP.NE.U32.AND P4, PT, R28, RZ, PT ;  /* 0x000000ff1c00720c */ /* 0x000fc80003f85070 */
[----:B------:R-:W-:Y:S02]  /*9710*/  ISETP.NE.AND.EX P4, PT, R29, RZ, PT, P4 ;  /* 0x000000ff1d00720c */ /* 0x000fe40003f85340 */
[----:B------:R-:W0:Y:S11]  /*9720*/  LDS.64 R28, [UR4+0x30] ;  /* 0x00003004ff1c7984 */ /* 0x000e360008000a00 */
[----:B--2---:R-:W-:Y:S01]  /*9730*/  @!P4 FADD R25, R6, R25 ;  /* 0x000000190619c221 */ /* 0x004fe20000000000 */
[----:B------:R-:W-:-:S04]  /*9740*/  ISETP.NE.AND P4, PT, R7, 0x2, PT ;  /* 0x000000020700780c */ /* 0x000fc80003f85270 */
[----:B------:R-:W-:Y:S02]  /*9750*/  SEL R36, R41, R36, !P4 ;  /* 0x0000002429247207 */ /* 0x000fe40006000000 */
[----:B------:R-:W-:Y:S02]  /*9760*/  SEL R38, R43, R37, !P4 ;  /* 0x000000252b267207 */ /* 0x000fe40006000000 */
[----:B------:R-:W-:Y:S02]  /*9770*/  FSEL R6, R25, R6, !P4 ;  /* 0x0000000619067208 */ /* 0x000fe40006000000 */
[----:B------:R-:W-:-:S04]  /*9780*/  ISETP.NE.U32.AND P4, PT, R30, RZ, PT ;  /* 0x000000ff1e00720c */ /* 0x000fc80003f85070 */
[----:B------:R-:W-:Y:S02]  /*9790*/  ISETP.NE.AND.EX P4, PT, R31, RZ, PT, P4 ;  /* 0x000000ff1f00720c */ /* 0x000fe40003f85340 */
[----:B------:R-:W1:Y:S11]  /*97a0*/  LDS.64 R30, [UR4+0x40] ;  /* 0x00004004ff1e7984 */ /* 0x000e760008000a00 */
[----:B---3--:R-:W-:Y:S01]  /*97b0*/  @!P4 FADD R27, R25, R27 ;  /* 0x0000001b191bc221 */ /* 0x008fe20000000000 */
[----:B------:R-:W-:Y:S01]  /*97c0*/  ISETP.NE.AND P4, PT, R7, 0x3, PT ;  /* 0x000000030700780c */ /* 0x000fe20003f85270 */
[----:B------:R-:W2:Y:S03]  /*97d0*/  LDS R25, [UR4+0x48] ;  /* 0x00004804ff197984 */ /* 0x000ea60008000800 */
[----:B------:R-:W-:-:S02]  /*97e0*/  SEL R36, R35, R36, !P4 ;  /* 0x0000002423247207 */ /* 0x000fc40006000000 */
[----:B------:R-:W-:Y:S02]  /*97f0*/  SEL R38, R39, R38, !P4 ;  /* 0x0000002627267207 */ /* 0x000fe40006000000 */
[----:B------:R-:W-:Y:S02]  /*9800*/  FSEL R6, R27, R6, !P4 ;  /* 0x000000061b067208 */ /* 0x000fe40006000000 */
[----:B0-----:R-:W-:-:S05]  /*9810*/  IADD3 R37, P4, PT, R28, R35, RZ ;  /* 0x000000231c257210 */ /* 0x001fca0007f9e0ff */
[----:B------:R-:W-:Y:S01]  /*9820*/  IMAD.X R35, R29, 0x1, R39, P4 ;  /* 0x000000011d237824 */ /* 0x000fe200020e0627 */
[----:B------:R-:W-:-:S04]  /*9830*/  ISETP.NE.U32.AND P4, PT, R28, RZ, PT ;  /* 0x000000ff1c00720c */ /* 0x000fc80003f85070 */
[----:B------:R-:W-:Y:S02]  /*9840*/  ISETP.NE.AND.EX P4, PT, R29, RZ, PT, P4 ;  /* 0x000000ff1d00720c */ /* 0x000fe40003f85340 */
[----:B------:R-:W0:Y:S11]  /*9850*/  LDS.64 R28, [UR4+0x50] ;  /* 0x00005004ff1c7984 */ /* 0x000e360008000a00 */
[----:B------:R-:W-:Y:S01]  /*9860*/  @!P4 FADD R32, R27, R32 ;  /* 0x000000201b20c221 */ /* 0x000fe20000000000 */
[----:B------:R-:W-:Y:S01]  /*9870*/  ISETP.NE.AND P4, PT, R7, 0x4, PT ;  /* 0x000000040700780c */ /* 0x000fe20003f85270 */
[----:B------:R-:W3:Y:S03]  /*9880*/  LDS R27, [UR4+0x58] ;  /* 0x00005804ff1b7984 */ /* 0x000ee60008000800 */
[----:B------:R-:W-:-:S02]  /*9890*/  SEL R36, R37, R36, !P4 ;  /* 0x0000002425247207 */ /* 0x000fc40006000000 */
[----:B------:R-:W-:Y:S02]  /*98a0*/  SEL R38, R35, R38, !P4 ;  /* 0x0000002623267207 */ /* 0x000fe40006000000 */
[----:B------:R-:W-:Y:S02]  /*98b0*/  FSEL R6, R32, R6, !P4 ;  /* 0x0000000620067208 */ /* 0x000fe40006000000 */
[----:B-1----:R-:W-:-:S05]  /*98c0*/  IADD3 R37, P4, PT, R30, R37, RZ ;  /* 0x000000251e257210 */ /* 0x002fca0007f9e0ff */
[----:B------:R-:W-:Y:S01]  /*98d0*/  IMAD.X R35, R31, 0x1, R35, P4 ;  /* 0x000000011f237824 */ /* 0x000fe200020e0623 */
[----:B------:R-:W-:-:S04]  /*98e0*/  ISETP.NE.U32.AND P4, PT, R30, RZ, PT ;  /* 0x000000ff1e00720c */ /* 0x000fc80003f85070 */
[----:B------:R-:W-:Y:S02]  /*98f0*/  ISETP.NE.AND.EX P4, PT, R31, RZ, PT, P4 ;  /* 0x000000ff1f00720c */ /* 0x000fe40003f85340 */
[----:B------:R-:W1:Y:S11]  /*9900*/  LDS.64 R30, [UR4+0x60] ;  /* 0x00006004ff1e7984 */ /* 0x000e760008000a00 */
[----:B--2---:R-:W-:Y:S01]  /*9910*/  @!P4 FADD R25, R32, R25 ;  /* 0x000000192019c221 */ /* 0x004fe20000000000 */
[----:B------:R-:W-:-:S04]  /*9920*/  ISETP.NE.AND P4, PT, R7, 0x5, PT ;  /* 0x000000050700780c */ /* 0x000fc80003f85270 */
[----:B------:R-:W-:Y:S02]  /*9930*/  SEL R32, R37, R36, !P4 ;  /* 0x0000002425207207 */ /* 0x000fe40006000000 */
[----:B------:R-:W-:Y:S02]  /*9940*/  SEL R36, R35, R38, !P4 ;  /* 0x0000002623247207 */ /* 0x000fe40006000000 */
[----:B------:R-:W-:Y:S01]  /*9950*/  FSEL R6, R25, R6, !P4 ;  /* 0x0000000619067208 */ /* 0x000fe20006000000 */
[----:B------:R-:W2:Y:S01]  /*9960*/  LDS R38, [UR4+0x68] ;  /* 0x00006804ff267984 */ /* 0x000ea20008000800 */
[----:B0-----:R-:W-:-:S05]  /*9970*/  IADD3 R37, P4, PT, R28, R37, RZ ;  /* 0x000000251c257210 */ /* 0x001fca0007f9e0ff */
[----:B------:R-:W-:Y:S01]  /*9980*/  IMAD.X R35, R29, 0x1, R35, P4 ;  /* 0x000000011d237824 */ /* 0x000fe200020e0623 */
[----:B------:R-:W-:-:S04]  /*9990*/  ISETP.NE.U32.AND P4, PT, R28, RZ, PT ;  /* 0x000000ff1c00720c */ /* 0x000fc80003f85070 */
[----:B------:R-:W-:Y:S02]  /*99a0*/  ISETP.NE.AND.EX P4, PT, R29, RZ, PT, P4 ;  /* 0x000000ff1d00720c */ /* 0x000fe40003f85340 */
[----:B------:R-:W0:Y:S11]  /*99b0*/  LDS.64 R28, [UR4+0x70] ;  /* 0x00007004ff1c7984 */ /* 0x000e360008000a00 */
[----:B---3--:R-:W-:Y:S01]  /*99c0*/  @!P4 FADD R27, R25, R27 ;  /* 0x0000001b191bc221 */ /* 0x008fe20000000000 */
[----:B------:R-:W-:-:S04]  /*99d0*/  ISETP.NE.AND P4, PT, R7, 0x6, PT ;  /* 0x000000060700780c */ /* 0x000fc80003f85270 */
[----:B------:R-:W-:Y:S02]  /*99e0*/  SEL R32, R37, R32, !P4 ;  /* 0x0000002025207207 */ /* 0x000fe40006000000 */
[----:B------:R-:W-:Y:S02]  /*99f0*/  SEL R36, R35, R36, !P4 ;  /* 0x0000002423247207 */ /* 0x000fe40006000000 */
[----:B------:R-:W-:Y:S02]  /*9a00*/  FSEL R6, R27, R6, !P4 ;  /* 0x000000061b067208 */ /* 0x000fe40006000000 */
[----:B-1----:R-:W-:-:S05]  /*9a10*/  IADD3 R37, P4, PT, R30, R37, RZ ;  /* 0x000000251e257210 */ /* 0x002fca0007f9e0ff */
[C---:B------:R-:W-:Y:S01]  /*9a20*/  IMAD.X R25, R31.reuse, 0x1, R35, P4 ;  /* 0x000000011f197824 */ /* 0x040fe200020e0623 */
[----:B------:R-:W-:Y:S01]  /*9a30*/  ISETP.NE.U32.AND P4, PT, R30, RZ, PT ;  /* 0x000000ff1e00720c */ /* 0x000fe20003f85070 */
[----:B------:R-:W1:Y:S03]  /*9a40*/  LDS R35, [UR4+0x78] ;  /* 0x00007804ff237984 */ /* 0x000e660008000800 */
[----:B------:R-:W-:-:S13]  /*9a50*/  ISETP.NE.AND.EX P4, PT, R31, RZ, PT, P4 ;  /* 0x000000ff1f00720c */ /* 0x000fda0003f85340 */
[----:B--2---:R-:W-:Y:S01]  /*9a60*/  @!P4 FADD R38, R27, R38 ;  /* 0x000000261b26c221 */ /* 0x004fe20000000000 */
[----:B------:R-:W-:-:S04]  /*9a70*/  ISETP.NE.AND P4, PT, R7, 0x7, PT ;  /* 0x000000070700780c */ /* 0x000fc80003f85270 */
[----:B------:R-:W-:Y:S02]  /*9a80*/  SEL R7, R37, R32, !P4 ;  /* 0x0000002025077207 */ /* 0x000fe40006000000 */
[----:B------:R-:W-:Y:S02]  /*9a90*/  SEL R30, R25, R36, !P4 ;  /* 0x00000024191e7207 */ /* 0x000fe40006000000 */
[----:B------:R-:W-:Y:S02]  /*9aa0*/  FSEL R6, R38, R6, !P4 ;  /* 0x0000000626067208 */ /* 0x000fe40006000000 */
[----:B0-----:R-:W-:-:S05]  /*9ab0*/  IADD3 R37, P4, PT, R28, R37, RZ ;  /* 0x000000251c257210 */ /* 0x001fca0007f9e0ff */
[----:B------:R-:W-:Y:S01]  /*9ac0*/  IMAD.X R36, R29, 0x1, R25, P4 ;  /* 0x000000011d247824 */ /* 0x000fe200020e0619 */
[----:B------:R-:W-:-:S04]  /*9ad0*/  ISETP.NE.U32.AND P4, PT, R28, RZ, PT ;  /* 0x000000ff1c00720c */ /* 0x000fc80003f85070 */
[----:B------:R-:W-:-:S13]  /*9ae0*/  ISETP.NE.AND.EX P4, PT, R29, RZ, PT, P4 ;  /* 0x000000ff1d00720c */ /* 0x000fda0003f85340 */
[----:B-1----:R-:W-:Y:S01]  /*9af0*/  @!P4 FADD R35, R38, R35 ;  /* 0x000000232623c221 */ /* 0x002fe20000000000 */
[----:B------:R-:W-:Y:S01]  /*9b00*/  ISETP.GE.U32.AND P4, PT, R42, 0x20, PT ;  /* 0x000000202a00780c */ /* 0x000fe20003f86070 */
[----:B------:R0:W1:Y:S04]  /*9b10*/  SHFL.UP PT, R32, R4, 0x1, RZ ;  /* 0x0420000004207989 */ /* 0x00006800000e00ff */
[----:B------:R0:W2:Y:S04]  /*9b20*/  SHFL.UP PT, R27, R5, 0x1, RZ ;  /* 0x04200000051b7989 */ /* 0x0000a800000e00ff */
[----:B------:R0:W3:Y:S04]  /*9b30*/  SHFL.UP PT, R25, R2, 0x1, RZ ;  /* 0x0420000002197989 */ /* 0x0000e800000e00ff */
[----:B------:R-:W-:Y:S05]  /*9b40*/  @!P4 BRA `(.L_x_1136) ;  /* 0x000000000028c947 */ /* 0x000fea0003800000 */
[----:B-1----:R-:W-:Y:S02]  /*9b50*/  ISETP.NE.U32.AND P4, PT, R32, RZ, PT ;  /* 0x000000ff2000720c */ /* 0x002fe40003f85070 */
[----:B------:R-:W-:Y:S02]  /*9b60*/  ISETP.NE.AND P5, PT, R34, RZ, PT ;  /* 0x000000ff2200720c */ /* 0x000fe40003fa5270 */
[C---:B--2---:R-:W-:Y:S02]  /*9b70*/  ISETP.NE.AND.EX P4, PT, R27.reuse, RZ, PT, P4 ;  /* 0x000000ff1b00720c */ /* 0x044fe40003f85340 */
[----:B------:R-:W-:Y:S02]  /*9b80*/  SEL R32, R32, RZ, P5 ;  /* 0x000000ff20207207 */ /* 0x000fe40002800000 */
[----:B------:R-:W-:-:S09]  /*9b90*/  SEL R27, R27, RZ, P5 ;  /* 0x000000ff1b1b7207 */ /* 0x000fd20002800000 */
[----:B---3--:R-:W-:Y:S01]  /*9ba0*/  @!P4 FADD R25, R25, R6 ;  /* 0x000000061919c221 */ /* 0x008fe20000000000 */
[----:B------:R-:W-:-:S04]  /*9bb0*/  IADD3 R32, P4, PT, R32, R7, RZ ;  /* 0x0000000720207210 */ /* 0x000fc80007f9e0ff */
[----:B------:R-:W-:Y:S01]  /*9bc0*/  FSEL R25, R6, R25, !P5 ;  /* 0x0000001906197208 */ /* 0x000fe20006800000 */
[----:B------:R-:W-:Y:S01]  /*9bd0*/  IMAD.X R27, R27, 0x1, R30, P4 ;  /* 0x000000011b1b7824 */ /* 0x000fe200020e061e */
[----:B------:R-:W-:Y:S07]  /*9be0*/  BRA `(.L_x_1137) ;  /* 0x0000001000707947 */ /* 0x000fee0003800000 */
.L_x_1136:
[----:B0-----:R-:W0:Y:S01]  /*9bf0*/  LDC.64 R4, c[0x0][0x3a8] ;  /* 0x0000ea00ff047b82 */ /* 0x001e220000000a00 */
[----:B------:R-:W-:Y:S01]  /*9c00*/  ISETP.NE.AND P4, PT, R42, RZ, PT ;  /* 0x000000ff2a00720c */ /* 0x000fe20003f85270 */
[----:B------:R-:W4:-:S12]  /*9c10*/  LDCU UR5, c[0x0][0x370] ;  /* 0x00006e00ff0577ac */ /* 0x000f180008000800 */
[----:B------:R-:W-:Y:S01]  /*9c20*/  @!P4 IMAD.MOV.U32 R6, RZ, RZ, R37 ;  /* 0x000000ffff06c224 */ /* 0x000fe200078e0025 */
[----:B------:R0:W-:Y:S01]  /*9c30*/  @!P4 STS [UR4+0xd0], R35 ;  /* 0x0000d023ff00c988 */ /* 0x0001e20008000804 */
[----:B------:R-:W-:Y:S01]  /*9c40*/  @!P4 IMAD.MOV.U32 R7, RZ, RZ, R36 ;  /* 0x000000ffff07c224 */ /* 0x000fe200078e0024 */
[----:B----4-:R-:W-:-:S04]  /*9c50*/  UISETP.GT.U32.AND UP0, UPT, UR5, 0x1f3, UPT ;  /* 0x000001f30500788c */ /* 0x010fc8000bf04070 */
[----:B------:R4:W-:Y:S01]  /*9c60*/  @!P4 STS.64 [UR4+0xc8], R6 ;  /* 0x0000c806ff00c988 */ /* 0x0009e20008000a04 */
[----:B0-----:R-:W-:-:S04]  /*9c70*/  IMAD.WIDE.U32 R28, R0, 0x10, R4 ;  /* 0x00000010001c7825 */ /* 0x001fc800078e0004 */
[----:B------:R-:W-:Y:S02]  /*9c80*/  @!P4 IMAD.MOV.U32 R4, RZ, RZ, R35 ;  /* 0x000000ffff04c224 */ /* 0x000fe400078e0023 */
[----:B------:R-:W-:-:S05]  /*9c90*/  @!P4 IMAD.MOV.U32 R5, RZ, RZ, 0x64 ;  /* 0x00000064ff05c424 */ /* 0x000fca00078e00ff */
[----:B------:R4:W-:Y:S01]  /*9ca0*/  @!P4 ST.E.128.STRONG.GPU desc[UR8][R28.64+0x200], R4 ;  /* 0x000200041c00c985 */ /* 0x0009e2000c10fd08 */
[----:B------:R-:W-:Y:S05]  /*9cb0*/  BRA.U UP0, `(.L_x_1138) ;  /* 0x0000000100087547 */ /* 0x000fea000b800000 */
[----:B------:R0:W-:Y:S06]  /*9cc0*/  MEMBAR.SC.CTA ;  /* 0x0000000000007992 */ /* 0x0001ec0000000000 */
[----:B0-----:R-:W-:Y:S05]  /*9cd0*/  BRA `(.L_x_1139) ;  /* 0x0000000000087947 */ /* 0x001fea0003800000 */
.L_x_1138:
[----:B------:R-:W-:Y:S05]  /*9ce0*/  NANOSLEEP 0x1c2 ;  /* 0x000001c20000795d */ /* 0x000fea0003800000 */
[----:B------:R-:W-:Y:S01]  /*9cf0*/  NOP ;  /* 0x0000000000007918 */ /* 0x000fe20000000000 */
.L_x_1139:
[----:B----4-:R-:W-:-:S03]  /*9d00*/  IMAD.WIDE.U32 R4, R42, 0x10, RZ ;  /* 0x000000102a047825 */ /* 0x010fc600078e00ff */
[----:B------:R-:W-:Y:S02]  /*9d10*/  LOP3.LUT R7, R4, 0xfffffff0, RZ, 0x3c, !PT ;  /* 0xfffffff004077812 */ /* 0x000fe400078e3cff */
[----:B------:R-:W-:Y:S02]  /*9d20*/  LOP3.LUT R5, RZ, R5, RZ, 0x33, !PT ;  /* 0x00000005ff057212 */ /* 0x000fe400078e33ff */
[----:B------:R-:W-:-:S05]  /*9d30*/  IADD3 R28, P4, PT, R28, R7, RZ ;  /* 0x000000071c1c7210 */ /* 0x000fca0007f9e0ff */
[----:B------:R-:W-:-:S08]  /*9d40*/  IMAD.X R29, R29, 0x1, R5, P4 ;  /* 0x000000011d1d7824 */ /* 0x000fd000020e0605 */
.L_x_1141:
[----:B------:R-:W4:Y:S01]  /*9d50*/  LD.E.128.STRONG.GPU R4, desc[UR8][R28.64+0x200] ;  /* 0x000200081c047980 */ /* 0x000f22000c10fd00 */
[----:B------:R-:W-:Y:S05]  /*9d60*/  YIELD ;  /* 0x0000000000007946 */ /* 0x000fea0003800000 */
[----:B------:R-:W-:Y:S01]  /*9d70*/  UMOV UR5, 0xffffffff ;  /* 0xffffffff00057882 */ /* 0x000fe20000000000 */
[----:B----4-:R-:W-:Y:S02]  /*9d80*/  ISETP.NE.AND P4, PT, R5, 0x63, PT ;  /* 0x000000630500780c */ /* 0x010fe40003f85270 */
[----:B------:R-:W-:Y:S11]  /*9d90*/  BRA.DIV UR5, `(.L_x_1140) ;  /* 0x0000003a05b47947 */ /* 0x000ff6000b800000 */
[----:B------:R-:W-:-:S13]  /*9da0*/  VOTE.ANY P4, !P4 ;  /* 0x0000000000ff7806 */ /* 0x000fda0006080100 */
.L_x_1294:
        /* <DEDUP_REMOVED lines=13> */
[----:B0-----:R0:W4:Y:S04]  /*9e80*/  SHFL.DOWN PT, R28, R4, 0x1, R29 ;  /* 0x08200000041c7989 */ /* 0x00112800000e001d */
[----:B------:R0:W0:Y:S04]  /*9e90*/  SHFL.DOWN PT, R31, R38, 0x1, R29 ;  /* 0x08200000261f7989 */ /* 0x00002800000e001d */
[----:B------:R0:W0:Y:S02]  /*9ea0*/  SHFL.DOWN PT, R30, R41, 0x1, R29 ;  /* 0x08200000291e7989 */ /* 0x00002400000e001d */
.L_x_1300:
[----:B------:R-:W-:Y:S01]  /*9eb0*/  ISETP.GE.AND P5, PT, R34, R29, PT ;  /* 0x0000001d2200720c */ /* 0x000fe20003fa6270 */
[----:B------:R-:W-:Y:S01]  /*9ec0*/  UMOV UR5, 0xffffffff ;  /* 0xffffffff00057882 */ /* 0x000fe20000000000 */
[----:B------:R-:W-:-:S11]  /*9ed0*/  PLOP3.LUT P4, PT, PT, PT, PT, 0x80, 0x8 ;  /* 0x000000000008781c */ /* 0x000fd60003f8f070 */
[----:B------:R-:W-:-:S04]  /*9ee0*/  @!P5 ISETP.NE.U32.AND P6, PT, R38, RZ, PT ;  /* 0x000000ff2600d20c */ /* 0x000fc80003fc5070 */
[----:B------:R-:W-:-:S04]  /*9ef0*/  @!P5 ISETP.NE.AND.EX P6, PT, R41, RZ, PT, P6 ;  /* 0x000000ff2900d20c */ /* 0x000fc80003fc5360 */
[----:B------:R-:W-:Y:S02]  /*9f00*/  @!P5 PLOP3.LUT P4, PT, P6, PT, PT, 0x80, 0x8 ;  /* 0x000000000008d81c */ /* 0x000fe4000378f070 */
[----:B0-----:R-:W-:-:S05]  /*9f10*/  @!P5 IADD3 R31, P6, PT, R31, R38, RZ ;  /* 0x000000261f1fd210 */ /* 0x001fca0007fde0ff */
[----:B------:R-:W-:Y:S02]  /*9f20*/  @!P5 IMAD.X R30, R30, 0x1, R41, P6 ;  /* 0x000000011e1ed824 */ /* 0x000fe400030e0629 */
[----:B------:R-:W-:-:S04]  /*9f30*/  @!P5 IMAD.MOV.U32 R38, RZ, RZ, R31 ;  /* 0x000000ffff26d224 */ /* 0x000fc800078e001f */
[----:B----4-:R-:W-:Y:S01]  /*9f40*/  @!P4 FADD R44, R44, R28 ;  /* 0x0000001c2c2cc221 */ /* 0x010fe20000000000 */
[----:B------:R-:W-:Y:S06]  /*9f50*/  BRA.DIV UR5, `(.L_x_1143) ;  /* 0x0000003a05dc7947 */ /* 0x000fec000b800000 */
.L_x_1303:
[----:B------:R-:W-:Y:S01]  /*9f60*/  UMOV UR5, 0xffffffff ;  /* 0xffffffff00057882 */ /* 0x000fe20000000000 */
[----:B------:R-:W-:Y:S02]  /*9f70*/  @!P5 IMAD.MOV.U32 R41, RZ, RZ, R30 ;  /* 0x000000ffff29d224 */ /* 0x000fe400078e001e */
[----:B------:R-:W-:Y:S05]  /*9f80*/  BRA.DIV UR5, `(.L_x_1144) ;  /* 0x0000003a05f07947 */ /* 0x000fea000b800000 */
[----:B------:R0:W4:Y:S04]  /*9f90*/  SHFL.DOWN PT, R31, R38, 0x2, R29 ;  /* 0x08400000261f7989 */ /* 0x00012800000e001d */
[----:B------:R0:W0:Y:S04]  /*9fa0*/  SHFL.DOWN PT, R4, R41, 0x2, R29 ;  /* 0x0840000029047989 */ /* 0x00002800000e001d */
[----:B------:R0:W0:Y:S02]  /*9fb0*/  SHFL.DOWN PT, R28, R44, 0x2, R29 ;  /* 0x084000002c1c7989 */ /* 0x00002400000e001d */
.L_x_1308:
[----:B------:R-:W-:Y:S01]  /*9fc0*/  VIADD R43, R34, 0x2 ;  /* 0x00000002222b7836 */ /* 0x000fe20000000000 */
[----:B------:R-:W-:Y:S01]  /*9fd0*/  PLOP3.LUT P4, PT, PT, PT, PT, 0x80, 0x8 ;  /* 0x000000000008781c */ /* 0x000fe20003f8f070 */
[----:B------:R-:W-:-:S03]  /*9fe0*/  UMOV UR5, 0xffffffff ;  /* 0xffffffff00057882 */ /* 0x000fc60000000000 */
[----:B------:R-:W-:-:S13]  /*9ff0*/  ISETP.GT.AND P5, PT, R43, R29, PT ;  /* 0x0000001d2b00720c */ /* 0x000fda0003fa4270 */
[----:B------:R-:W-:-:S04]  /*a000*/  @!P5 ISETP.NE.U32.AND P6, PT, R38, RZ, PT ;  /* 0x000000ff2600d20c */ /* 0x000fc80003fc5070 */
[----:B------:R-:W-:-:S04]  /*a010*/  @!P5 ISETP.NE.AND.EX P6, PT, R41, RZ, PT, P6 ;  /* 0x000000ff2900d20c */ /* 0x000fc80003fc5360 */
[----:B------:R-:W-:-:S13]  /*a020*/  @!P5 PLOP3.LUT P4, PT, P6, PT, PT, 0x80, 0x8 ;  /* 0x000000000008d81c */ /* 0x000fda000378f070 */
[----:B0-----:R-:W-:Y:S01]  /*a030*/  @!P4 FADD R44, R44, R28 ;  /* 0x0000001c2c2cc221 */ /* 0x001fe20000000000 */
[----:B----4-:R-:W-:-:S05]  /*a040*/  @!P5 IADD3 R31, P4, PT, R31, R38, RZ ;  /* 0x000000261f1fd210 */ /* 0x010fca0007f9e0ff */
[----:B------:R-:W-:Y:S01]  /*a050*/  @!P5 IMAD.X R4, R4, 0x1, R41, P4 ;  /* 0x000000010404d824 */ /* 0x000fe200020e0629 */
[----:B------:R-:W-:Y:S07]  /*a060*/  BRA.DIV UR5, `(.L_x_1145) ;  /* 0x0000003e050c7947 */ /* 0x000fee000b800000 */
.L_x_1311:
[----:B------:R-:W-:Y:S01]  /*a070*/  UMOV UR5, 0xffffffff ;  /* 0xffffffff00057882 */ /* 0x000fe20000000000 */
[----:B------:R-:W-:Y:S02]  /*a080*/  @!P5 IMAD.MOV.U32 R38, RZ, RZ, R31 ;  /* 0x000000ffff26d224 */ /* 0x000fe400078e001f */
[----:B------:R-:W-:Y:S01]  /*a090*/  @!P5 IMAD.MOV.U32 R41, RZ, RZ, R4 ;  /* 0x000000ffff29d224 */ /* 0x000fe200078e0004 */
[----:B------:R-:W-:Y:S06]  /*a0a0*/  BRA.DIV UR5, `(.L_x_1146) ;  /* 0x0000003e051c7947 */ /* 0x000fec000b800000 */
[----:B------:R0:W4:Y:S04]  /*a0b0*/  SHFL.DOWN PT, R31, R38, 0x4, R29 ;  /* 0x08800000261f7989 */ /* 0x00012800000e001d */
[----:B------:R0:W0:Y:S04]  /*a0c0*/  SHFL.DOWN PT, R4, R41, 0x4, R29 ;  /* 0x0880000029047989 */ /* 0x00002800000e001d */
[----:B------:R0:W0:Y:S02]  /*a0d0*/  SHFL.DOWN PT, R28, R44, 0x4, R29 ;  /* 0x088000002c1c7989 */ /* 0x00002400000e001d */
.L_x_1316:
        /* <DEDUP_REMOVED lines=11> */
.L_x_1319:
[----:B------:R-:W-:Y:S01]  /*a190*/  UMOV UR5, 0xffffffff ;  /* 0xffffffff00057882 */ /* 0x000fe20000000000 */
[----:B------:R-:W-:Y:S02]  /*a1a0*/  @!P5 IMAD.MOV.U32 R38, RZ, RZ, R31 ;  /* 0x000000ffff26d224 */ /* 0x000fe400078e001f */
[----:B------:R-:W-:Y:S01]  /*a1b0*/  @!P5 IMAD.MOV.U32 R41, RZ, RZ, R4 ;  /* 0x000000ffff29d224 */ /* 0x000fe200078e0004 */
[----:B------:R-:W-:Y:S06]  /*a1c0*/  BRA.DIV UR5, `(.L_x_1148) ;  /* 0x0000003e05487947 */ /* 0x000fec000b800000 */
[----:B------:R0:W4:Y:S04]  /*a1d0*/  SHFL.DOWN PT, R31, R38, 0x8, R29 ;  /* 0x09000000261f7989 */ /* 0x00012800000e001d */
[----:B------:R0:W0:Y:S04]  /*a1e0*/  SHFL.DOWN PT, R4, R41, 0x8, R29 ;  /* 0x0900000029047989 */ /* 0x00002800000e001d */
[----:B------:R0:W0:Y:S02]  /*a1f0*/  SHFL.DOWN PT, R28, R44, 0x8, R29 ;  /* 0x090000002c1c7989 */ /* 0x00002400000e001d */
.L_x_1324:
        /* <DEDUP_REMOVED lines=11> */
.L_x_1327:
[----:B------:R-:W-:Y:S01]  /*a2b0*/  UMOV UR5, 0xffffffff ;  /* 0xffffffff00057882 */ /* 0x000fe20000000000 */
[----:B------:R-:W-:Y:S02]  /*a2c0*/  @!P5 IMAD.MOV.U32 R38, RZ, RZ, R31 ;  /* 0x000000ffff26d224 */ /* 0x000fe400078e001f */
[----:B------:R-:W-:Y:S01]  /*a2d0*/  @!P5 IMAD.MOV.U32 R41, RZ, RZ, R4 ;  /* 0x000000ffff29d224 */ /* 0x000fe200078e0004 */
[----:B------:R-:W-:Y:S06]  /*a2e0*/  BRA.DIV UR5, `(.L_x_1150) ;  /* 0x0000003e05747947 */ /* 0x000fec000b800000 */
[----:B------:R0:W4:Y:S04]  /*a2f0*/  SHFL.DOWN PT, R47, R38, 0x10, R29 ;  /* 0x0a000000262f7989 */ /* 0x00012800000e001d */
[----:B------:R0:W0:Y:S04]  /*a300*/  SHFL.DOWN PT, R4, R41, 0x10, R29 ;  /* 0x0a00000029047989 */ /* 0x00002800000e001d */
[----:B------:R0:W0:Y:S02]  /*a310*/  SHFL.DOWN PT, R28, R44, 0x10, R29 ;  /* 0x0a0000002c1c7989 */ /* 0x00002400000e001d */
.L_x_1332:
[----:B------:R-:W-:Y:S01]  /*a320*/  VIADD R2, R34, 0x10 ;  /* 0x0000001022027836 */ /* 0x000fe20000000000 */
[----:B------:R-:W-:Y:S01]  /*a330*/  PLOP3.LUT P4, PT, PT, PT, PT, 0x80, 0x8 ;  /* 0x000000000008781c */ /* 0x000fe20003f8f070 */
[----:B------:R-:W5:Y:S01]  /*a340*/  LDC.64 R30, c[0x0][0x3a8] ;  /* 0x0000ea00ff1e7b82 */ /* 0x000f620000000a00 */
[----:B------:R-:W-:Y:S02]  /*a350*/  UMOV UR5, 0xffffffff ;  /* 0xffffffff00057882 */ /* 0x000fe40000000000 */
[----:B------:R-:W-:-:S13]  /*a360*/  ISETP.GT.AND P6, PT, R2, R29, PT ;  /* 0x0000001d0200720c */ /* 0x000fda0003fc4270 */
[----:B------:R-:W-:-:S04]  /*a370*/  @!P6 ISETP.NE.U32.AND P5, PT, R38, RZ, PT ;  /* 0x000000ff2600e20c */ /* 0x000fc80003fa5070 */
[----:B------:R-:W-:-:S04]  /*a380*/  @!P6 ISETP.NE.AND.EX P5, PT, R41, RZ, PT, P5 ;  /* 0x000000ff2900e20c */ /* 0x000fc80003fa5350 */
[----:B------:R-:W-:Y:S02]  /*a390*/  @!P6 PLOP3.LUT P4, PT, P5, PT, PT, 0x80, 0x8 ;  /* 0x000000000008e81c */ /* 0x000fe40002f8f070 */
[----:B------:R-:W-:Y:S02]  /*a3a0*/  ISETP.NE.AND P5, PT, R5, 0x65, PT ;  /* 0x000000650500780c */ /* 0x000fe40003fa5270 */
[----:B------:R-:W-:-:S09]  /*a3b0*/  LOP3.LUT R5, RZ, R42, RZ, 0x33, !PT ;  /* 0x0000002aff057212 */ /* 0x000fd200078e33ff */
[----:B0-----:R-:W-:Y:S01]  /*a3c0*/  @!P4 FADD R44, R44, R28 ;  /* 0x0000001c2c2cc221 */ /* 0x001fe20000000000 */
[----:B----4-:R-:W-:-:S05]  /*a3d0*/  @!P6 IADD3 R47, P4, PT, R47, R38, RZ ;  /* 0x000000262f2fe210 */ /* 0x010fca0007f9e0ff */
[----:B------:R-:W-:Y:S02]  /*a3e0*/  @!P6 IMAD.X R4, R4, 0x1, R41, P4 ;  /* 0x000000010404e824 */ /* 0x000fe400020e0629 */
[----:B------:R-:W-:Y:S02]  /*a3f0*/  @!P6 IMAD.MOV.U32 R38, RZ, RZ, R47 ;  /* 0x000000ffff26e224 */ /* 0x000fe400078e002f */
[----:B------:R-:W-:Y:S01]  /*a400*/  @!P6 IMAD.MOV.U32 R41, RZ, RZ, R4 ;  /* 0x000000ffff29e224 */ /* 0x000fe200078e0004 */
[----:B-----5:R-:W-:Y:S01]  /*a410*/  IADD3 R30, P6, PT, R30, 0x200, RZ ;  /* 0x000002001e1e7810 */ /* 0x020fe20007fde0ff */
[----:B------:R-:W-:-:S12]  /*a420*/  BRA.DIV UR5, `(.L_x_1151) ;  /* 0x0000003e05787947 */ /* 0x000fd8000b800000 */
.L_x_1335:
[----:B------:R-:W-:Y:S01]  /*a430*/  UMOV UR5, 0xffffffff ;  /* 0xffffffff00057882 */ /* 0x000fe20000000000 */
[----:B------:R-:W-:Y:S02]  /*a440*/  IMAD.X R31, RZ, RZ, R31, P6 ;  /* 0x000000ffff1f7224 */ /* 0x000fe400030e061f */
[----:B------:R-:W-:Y:S01]  /*a450*/  IMAD.IADD R47, R5, 0x1, R0 ;  /* 0x00000001052f7824 */ /* 0x000fe200078e0200 */
[----:B------:R-:W-:Y:S06]  /*a460*/  BRA.DIV UR5, `(.L_x_1152) ;  /* 0x0000003e05887947 */ /* 0x000fec000b800000 */
[----:B------:R-:W-:-:S13]  /*a470*/  VOTE.ALL P5, P5 ;  /* 0x0000000000ff7806 */ /* 0x000fda00028a0000 */
.L_x_1338:
[----:B------:R-:W-:Y:S05]  /*a480*/  @!P5 BRA `(.L_x_1153) ;  /* 0x0000000400c4d947 */ /* 0x000fea0003800000 */
.L_x_1167:
[----:B------:R-:W-:-:S07]  /*a490*/  IMAD.WIDE R28, R47, 0x10, R30 ;  /* 0x000000102f1c7825 */ /* 0x000fce00078e021e */
.L_x_1155:
[----:B------:R-:W4:Y:S01]  /*a4a0*/  LD.E.128.STRONG.GPU R4, desc[UR8][R28.64+-0x200] ;  /* 0xfffe00081c047980 */ /* 0x000f22000c10fd00 */
[----:B------:R-:W-:Y:S05]  /*a4b0*/  YIELD ;  /* 0x0000000000007946 */ /* 0x000fea0003800000 */
[----:B------:R-:W-:Y:S01]  /*a4c0*/  UMOV UR5, 0xffffffff ;  /* 0xffffffff00057882 */ /* 0x000fe20000000000 */
[----:B----4-:R-:W-:Y:S02]  /*a4d0*/  ISETP.NE.AND P4, PT, R5, 0x63, PT ;  /* 0x000000630500780c */ /* 0x010fe40003f85270 */
[----:B------:R-:W-:Y:S11]  /*a4e0*/  BRA.DIV UR5, `(.L_x_1154) ;  /* 0x0000003e05847947 */ /* 0x000ff6000b800000 */
[----:B------:R-:W-:-:S13]  /*a4f0*/  VOTE.ANY P4, !P4 ;  /* 0x0000000000ff7806 */ /* 0x000fda0006080100 */
.L_x_1341:
        /* <DEDUP_REMOVED lines=11> */
[----:B0-----:R0:W4:Y:S04]  /*a5b0*/  SHFL.DOWN PT, R28, R4, 0x1, R29 ;  /* 0x08200000041c7989 */ /* 0x00112800000e001d */
[----:B------:R0:W0:Y:S04]  /*a5c0*/  SHFL.DOWN PT, R48, R49, 0x1, R29 ;  /* 0x0820000031307989 */ /* 0x00002800000e001d */
[----:B------:R0:W0:Y:S02]  /*a5d0*/  SHFL.DOWN PT, R51, R42, 0x1, R29 ;  /* 0x082000002a337989 */ /* 0x00002400000e001d */
.L_x_1347:
        /* <DEDUP_REMOVED lines=11> */
.L_x_1350:
[----:B------:R-:W-:Y:S01]  /*a690*/  UMOV UR5, 0xffffffff ;  /* 0xffffffff00057882 */ /* 0x000fe20000000000 */
[----:B------:R-:W-:Y:S02]  /*a6a0*/  @!P5 IMAD.MOV.U32 R42, RZ, RZ, R51 ;  /* 0x000000ffff2ad224 */ /* 0x000fe400078e0033 */
[----:B------:R-:W-:Y:S05]  /*a6b0*/  BRA.DIV UR5, `(.L_x_1158) ;  /* 0x0000003e05c07947 */ /* 0x000fea000b800000 */
[----:B------:R0:W4:Y:S04]  /*a6c0*/  SHFL.DOWN PT, R48, R49, 0x2, R29 ;  /* 0x0840000031307989 */ /* 0x00012800000e001d */
[----:B------:R0:W0:Y:S04]  /*a6d0*/  SHFL.DOWN PT, R51, R42, 0x2, R29 ;  /* 0x084000002a337989 */ /* 0x00002800000e001d */
[----:B------:R0:W0:Y:S02]  /*a6e0*/  SHFL.DOWN PT, R28, R4, 0x2, R29 ;  /* 0x08400000041c7989 */ /* 0x00002400000e001d */
.L_x_1355:
[----:B------:R-:W-:Y:S01]  /*a6f0*/  ISETP.GT.AND P5, PT, R43, R29, PT ;  /* 0x0000001d2b00720c */ /* 0x000fe20003fa4270 */
[----:B------:R-:W-:Y:S01]  /*a700*/  UMOV UR5, 0xffffffff ;  /* 0xffffffff00057882 */ /* 0x000fe20000000000 */
[----:B------:R-:W-:-:S11]  /*a710*/  PLOP3.LUT P4, PT, PT, PT, PT, 0x80, 0x8 ;  /* 0x000000000008781c */ /* 0x000fd60003f8f070 */
[----:B------:R-:W-:-:S04]  /*a720*/  @!P5 ISETP.NE.U32.AND P6, PT, R49, RZ, PT ;  /* 0x000000ff3100d20c */ /* 0x000fc80003fc5070 */
[----:B------:R-:W-:-:S04]  /*a730*/  @!P5 ISETP.NE.AND.EX P6, PT, R42, RZ, PT, P6 ;  /* 0x000000ff2a00d20c */ /* 0x000fc80003fc5360 */
[----:B------:R-:W-:Y:S02]  /*a740*/  @!P5 PLOP3.LUT P4, PT, P6, PT, PT, 0x80, 0x8 ;  /* 0x000000000008d81c */ /* 0x000fe4000378f070 */
[----:B----4-:R-:W-:-:S05]  /*a750*/  @!P5 IADD3 R48, P6, PT, R48, R49, RZ ;  /* 0x000000313030d210 */ /* 0x010fca0007fde0ff */
[----:B0-----:R-:W-:Y:S02]  /*a760*/  @!P5 IMAD.X R51, R51, 0x1, R42, P6 ;  /* 0x000000013333d824 */ /* 0x001fe400030e062a */
[----:B------:R-:W-:-:S04]  /*a770*/  @!P5 IMAD.MOV.U32 R49, RZ, RZ, R48 ;  /* 0x000000ffff31d224 */ /* 0x000fc800078e0030 */
[----:B------:R-:W-:Y:S01]  /*a780*/  @!P4 FADD R4, R4, R28 ;  /* 0x0000001c0404c221 */ /* 0x000fe20000000000 */
[----:B------:R-:W-:Y:S06]  /*a790*/  BRA.DIV UR5, `(.L_x_1159) ;  /* 0x0000003e05dc7947 */ /* 0x000fec000b800000 */
.L_x_1358:
[----:B------:R-:W-:Y:S01]  /*a7a0*/  UMOV UR5, 0xffffffff ;  /* 0xffffffff00057882 */ /* 0x000fe20000000000 */
[----:B------:R-:W-:Y:S02]  /*a7b0*/  @!P5 IMAD.MOV.U32 R42, RZ, RZ, R51 ;  /* 0x000000ffff2ad224 */ /* 0x000fe400078e0033 */
[----:B------:R-:W-:Y:S05]  /*a7c0*/  BRA.DIV UR5, `(.L_x_1160) ;  /* 0x0000003e05f07947 */ /* 0x000fea000b800000 */
[----:B------:R0:W4:Y:S04]  /*a7d0*/  SHFL.DOWN PT, R48, R49, 0x4, R29 ;  /* 0x0880000031307989 */ /* 0x00012800000e001d */
[----:B------:R0:W0:Y:S04]  /*a7e0*/  SHFL.DOWN PT, R51, R42, 0x4, R29 ;  /* 0x088000002a337989 */ /* 0x00002800000e001d */
[----:B------:R0:W0:Y:S02]  /*a7f0*/  SHFL.DOWN PT, R28, R4, 0x4, R29 ;  /* 0x08800000041c7989 */ /* 0x00002400000e001d */
.L_x_1363:
        /* <DEDUP_REMOVED lines=11> */
.L_x_1366:
[----:B------:R-:W-:Y:S01]  /*a8b0*/  UMOV UR5, 0xffffffff ;  /* 0xffffffff00057882 */ /* 0x000fe20000000000 */
[----:B------:R-:W-:Y:S02]  /*a8c0*/  @!P5 IMAD.MOV.U32 R42, RZ, RZ, R51 ;  /* 0x000000ffff2ad224 */ /* 0x000fe400078e0033 */
[----:B------:R-:W-:Y:S05]  /*a8d0*/  BRA.DIV UR5, `(.L_x_1162) ;  /* 0x0000004205207947 */ /* 0x000fea000b800000 */
[----:B------:R0:W4:Y:S04]  /*a8e0*/  SHFL.DOWN PT, R48, R49, 0x8, R29 ;  /* 0x0900000031307989 */ /* 0x00012800000e001d */
[----:B------:R0:W0:Y:S04]  /*a8f0*/  SHFL.DOWN PT, R51, R42, 0x8, R29 ;  /* 0x090000002a337989 */ /* 0x00002800000e001d */
[----:B------:R0:W0:Y:S02]  /*a900*/  SHFL.DOWN PT, R28, R4, 0x8, R29 ;  /* 0x09000000041c7989 */ /* 0x00002400000e001d */
.L_x_1371:
        /* <DEDUP_REMOVED lines=11> */
.L_x_1374:
[----:B------:R-:W-:Y:S01]  /*a9c0*/  UMOV UR5, 0xffffffff ;  /* 0xffffffff00057882 */ /* 0x000fe20000000000 */
[----:B------:R-:W-:Y:S02]  /*a9d0*/  @!P5 IMAD.MOV.U32 R42, RZ, RZ, R51 ;  /* 0x000000ffff2ad224 */ /* 0x000fe400078e0033 */
[----:B------:R-:W-:Y:S05]  /*a9e0*/  BRA.DIV UR5, `(.L_x_1164) ;  /* 0x0000004205507947 */ /* 0x000fea000b800000 */
[----:B------:R0:W4:Y:S01]  /*a9f0*/  SHFL.DOWN PT, R48, R49, 0x10, R29 ;  /* 0x0a00000031307989 */ /* 0x00012200000e001d */
[----:B------:R-:W-:-:S03]  /*aa00*/  VIADD R50, R34, 0x10 ;  /* 0x0000001022327836 */ /* 0x000fc60000000000 */
[----:B------:R0:W0:Y:S04]  /*aa10*/  SHFL.DOWN PT, R51, R42, 0x10, R29 ;  /* 0x0a0000002a337989 */ /* 0x00002800000e001d */
[----:B------:R0:W0:Y:S02]  /*aa20*/  SHFL.DOWN PT, R28, R4, 0x10, R29 ;  /* 0x0a000000041c7989 */ /* 0x00002400000e001d */
.L_x_1379:
[----:B------:R-:W-:Y:S01]  /*aa30*/  ISETP.GT.AND P5, PT, R50, R29, PT ;  /* 0x0000001d3200720c */ /* 0x000fe20003fa4270 */
[----:B------:R-:W-:Y:S01]  /*aa40*/  UMOV UR5, 0xffffffff ;  /* 0xffffffff00057882 */ /* 0x000fe20000000000 */
[----:B------:R-:W-:-:S11]  /*aa50*/  PLOP3.LUT P4, PT, PT, PT, PT, 0x80, 0x8 ;  /* 0x000000000008781c */ /* 0x000fd60003f8f070 */
[----:B------:R-:W-:-:S04]  /*aa60*/  @!P5 ISETP.NE.U32.AND P6, PT, R49, RZ, PT ;  /* 0x000000ff3100d20c */ /* 0x000fc80003fc5070 */
[----:B------:R-:W-:-:S04]  /*aa70*/  @!P5 ISETP.NE.AND.EX P6, PT, R42, RZ, PT, P6 ;  /* 0x000000ff2a00d20c */ /* 0x000fc80003fc5360 */
[----:B------:R-:W-:-:S13]  /*aa80*/  @!P5 PLOP3.LUT P4, PT, P6, PT, PT, 0x80, 0x8 ;  /* 0x000000000008d81c */ /* 0x000fda000378f070 */
[----:B0-----:R-:W-:Y:S01]  /*aa90*/  @!P4 FADD R4, R4, R28 ;  /* 0x0000001c0404c221 */ /* 0x001fe20000000000 */
[----:B----4-:R-:W-:-:S05]  /*aaa0*/  @!P5 IADD3 R48, P4, PT, R48, R49, RZ ;  /* 0x000000313030d210 */ /* 0x010fca0007f9e0ff */
[----:B------:R-:W-:Y:S01]  /*aab0*/  @!P5 IMAD.X R51, R51, 0x1, R42, P4 ;  /* 0x000000013333d824 */ /* 0x000fe200020e062a */
[----:B------:R-:W-:Y:S01]  /*aac0*/  ISETP.NE.U32.AND P4, PT, R38, RZ, PT ;  /* 0x000000ff2600720c */ /* 0x000fe20003f85070 */
[----:B------:R-:W-:Y:S02]  /*aad0*/  @!P5 IMAD.MOV.U32 R49, RZ, RZ, R48 ;  /* 0x000000ffff31d224 */ /* 0x000fe400078e0030 */
[----:B------:R-:W-:Y:S01]  /*aae0*/  @!P5 IMAD.MOV.U32 R42, RZ, RZ, R51 ;  /* 0x000000ffff2ad224 */ /* 0x000fe200078e0033 */
[----:B------:R-:W-:Y:S02]  /*aaf0*/  ISETP.NE.AND.EX P4, PT, R41, RZ, PT, P4 ;  /* 0x000000ff2900720c */ /* 0x000fe40003f85340 */
[----:B------:R-:W-:-:S11]  /*ab00*/  ISETP.NE.AND P5, PT, R5, 0x65, PT ;  /* 0x000000650500780c */ /* 0x000fd60003fa5270 */
[----:B------:R-:W-:Y:S01]  /*ab10*/  @!P4 FADD R44, R4, R44 ;  /* 0x0000002c042cc221 */ /* 0x000fe20000000000 */
[----:B------:R-:W-:-:S05]  /*ab20*/  IADD3 R38, P4, PT, R38, R49, RZ ;  /* 0x0000003126267210 */ /* 0x000fca0007f9e0ff */
[----:B------:R-:W-:Y:S01]  /*ab30*/  IMAD.X R41, R41, 0x1, R42, P4 ;  /* 0x0000000129297824 */ /* 0x000fe200020e062a */
[----:B------:R-:W-:Y:S07]  /*ab40*/  BRA.DIV UR5, `(.L_x_1165) ;  /* 0x0000004205507947 */ /* 0x000fee000b800000 */
.L_x_1382:
[----:B------:R-:W-:Y:S01]  /*ab50*/  UMOV UR5, 0xffffffff ;  /* 0xffffffff00057882 */ /* 0x000fe20000000000 */
[----:B------:R-:W-:Y:S02]  /*ab60*/  VIADD R47, R47, 0xffffffe0 ;  /* 0xffffffe02f2f7836 */ /* 0x000fe40000000000 */
[----:B------:R-:W-:Y:S05]  /*ab70*/  BRA.DIV UR5, `(.L_x_1166) ;  /* 0x0000004205647947 */ /* 0x000fea000b800000 */
[----:B------:R-:W-:-:S13]  /*ab80*/  VOTE.ALL P5, P5 ;  /* 0x0000000000ff7806 */ /* 0x000fda00028a0000 */
.L_x_1385:
[----:B------:R-:W-:Y:S05]  /*ab90*/  @P5 BRA `(.L_x_1167) ;  /* 0xfffffff8003c5947 */ /* 0x000fea000383ffff */
.L_x_1153:
[----:B------:R-:W0:Y:S01]  /*aba0*/  S2R R2, SR_TID.X ;  /* 0x0000000000027919 */ /* 0x000e220000002100 */
[----:B------:R-:W-:Y:S01]  /*abb0*/  BSSY.RECONVERGENT B0, `(.L_x_1168) ;  /* 0x0000016000007945 */ /* 0x000fe20003800200 */
[----:B------:R-:W-:Y:S01]  /*abc0*/  IMAD.MOV.U32 R39, RZ, RZ, R41 ;  /* 0x000000ffff277224 */ /* 0x000fe200078e0029 */
[----:B0-----:R-:W-:-:S13]  /*abd0*/  ISETP.NE.AND P4, PT, R2, RZ, PT ;  /* 0x000000ff0200720c */ /* 0x001fda0003f85270 */
[----:B------:R-:W-:Y:S05]  /*abe0*/  @P4 BRA `(.L_x_1169) ;  /* 0x0000000000484947 */ /* 0x000fea0003800000 */
[----:B------:R-:W0:Y:S01]  /*abf0*/  S2UR UR6, SR_CgaCtaId ;  /* 0x00000000000679c3 */ /* 0x000e220000008800 */
[----:B------:R-:W-:Y:S01]  /*ac00*/  ISETP.NE.U32.AND P4, PT, R37, RZ, PT ;  /* 0x000000ff2500720c */ /* 0x000fe20003f85070 */
[----:B------:R-:W-:Y:S01]  /*ac10*/  FADD R2, R35, R44 ;  /* 0x0000002c23027221 */ /* 0x000fe20000000000 */
[----:B------:R-:W-:Y:S01]  /*ac20*/  IADD3 R6, P5, PT, R38, R37, RZ ;  /* 0x0000002526067210 */ /* 0x000fe20007fbe0ff */
[----:B------:R-:W-:Y:S01]  /*ac30*/  UMOV UR5, 0x400 ;  /* 0x0000040000057882 */ /* 0x000fe20000000000 */
[----:B------:R-:W-:-:S03]  /*ac40*/  ISETP.NE.AND.EX P4, PT, R36, RZ, PT, P4 ;  /* 0x000000ff2400720c */ /* 0x000fc60003f85340 */
[----:B------:R-:W4:Y:S01]  /*ac50*/  LDC.64 R4, c[0x0][0x3a8] ;  /* 0x0000ea00ff047b82 */ /* 0x000f220000000a00 */
[----:B------:R-:W-:Y:S01]  /*ac60*/  FSEL R2, R2, R35, !P4 ;  /* 0x0000002302027208 */ /* 0x000fe20006000000 */
[----:B------:R-:W-:Y:S01]  /*ac70*/  IMAD.X R7, R39, 0x1, R36, P5 ;  /* 0x0000000127077824 */ /* 0x000fe200028e0624 */
[----:B0-----:R-:W-:Y:S01]  /*ac80*/  ULEA UR5, UR6, UR5, 0x18 ;  /* 0x0000000506057291 */ /* 0x001fe2000f8ec0ff */
[----:B----4-:R-:W-:-:S04]  /*ac90*/  IMAD.WIDE.U32 R28, R0, 0x10, R4 ;  /* 0x00000010001c7825 */ /* 0x010fc800078e0004 */
[----:B------:R-:W-:Y:S02]  /*aca0*/  IMAD.MOV.U32 R4, RZ, RZ, R2 ;  /* 0x000000ffff047224 */ /* 0x000fe400078e0002 */
[----:B------:R-:W-:-:S05]  /*acb0*/  IMAD.MOV.U32 R5, RZ, RZ, 0x65 ;  /* 0x00000065ff057424 */ /* 0x000fca00078e00ff */
[----:B------:R0:W-:Y:S04]  /*acc0*/  ST.E.128.STRONG.GPU desc[UR8][R28.64+0x200], R4 ;  /* 0x000200041c007985 */ /* 0x0001e8000c10fd08 */
[----:B------:R0:W-:Y:S04]  /*acd0*/  STS.64 [UR5+0xb8], R6 ;  /* 0x0000b806ff007988 */ /* 0x0001e80008000a05 */
[----:B------:R0:W-:Y:S04]  /*ace0*/  STS [UR5+0xc0], R2 ;  /* 0x0000c002ff007988 */ /* 0x0001e80008000805 */
[----:B------:R0:W-:Y:S04]  /*acf0*/  STS.64 [UR5+0xa8], R38 ;  /* 0x0000a826ff007988 */ /* 0x0001e80008000a05 */
[----:B------:R0:W-:Y:S02]  /*ad00*/  STS [UR5+0xb0], R44 ;  /* 0x0000b02cff007988 */ /* 0x0001e40008000805 */
.L_x_1169:
[----:B------:R-:W-:Y:S05]  /*ad10*/  BSYNC.RECONVERGENT B0 ;  /* 0x0000000000007941 */ /* 0x000fea0003800200 */
.L_x_1168:
[----:B------:R-:W-:-:S13]  /*ad20*/  ISETP.NE.AND P4, PT, R34, RZ, PT ;  /* 0x000000ff2200720c */ /* 0x000fda0003f85270 */
[----:B0-----:R-:W0:Y:S01]  /*ad30*/  @!P4 S2R R5, SR_CgaCtaId ;  /* 0x000000000005c919 */ /* 0x001e220000008800 */
[----:B------:R-:W-:Y:S01]  /*ad40*/  @!P4 MOV R0, 0x400 ;  /* 0x000004000000c802 */ /* 0x000fe20000000f00 */
[----:B-1----:R-:W-:Y:S02]  /*ad50*/  @!P4 IMAD.MOV.U32 R32, RZ, RZ, R38 ;  /* 0x000000ffff20c224 */ /* 0x002fe400078e0026 */
[----:B--2---:R-:W-:Y:S02]  /*ad60*/  @!P4 IMAD.MOV.U32 R27, RZ, RZ, R39 ;  /* 0x000000ffff1bc224 */ /* 0x004fe400078e0027 */
[----:B---3--:R-:W-:Y:S01]  /*ad70*/  @!P4 IMAD.MOV.U32 R25, RZ, RZ, R44 ;  /* 0x000000ffff19c224 */ /* 0x008fe200078e002c */
[----:B0-----:R-:W-:-:S05]  /*ad80*/  @!P4 LEA R5, R5, R0, 0x18 ;  /* 0x000000000505c211 */ /* 0x001fca00078ec0ff */
[----:B------:R1:W-:Y:S04]  /*ad90*/  @!P4 STS.64 [R5+0x88], R38 ;  /* 0x000088260500c388 */ /* 0x0003e80000000a00 */
[----:B------:R1:W-:Y:S02]  /*ada0*/  @!P4 STS [R5+0x90], R44 ;  /* 0x0000902c0500c388 */ /* 0x0003e40000000800 */
.L_x_1137:
[----:B------:R-:W2:Y:S01]  /*adb0*/  S2R R31, SR_TID.X ;  /* 0x00000000001f7919 */ /* 0x000ea20000002100 */
[----:B------:R-:W-:Y:S01]  /*adc0*/  ISETP.NE.AND P4, PT, R24, R8, PT ;  /* 0x000000081800720c */ /* 0x000fe20003f85270 */
[----:B------:R-:W-:Y:S05]  /*add0*/  WARPSYNC.ALL ;  /* 0x0000000000007948 */ /* 0x000fea0003800000 */
[----:B------:R-:W-:Y:S01]  /*ade0*/  BAR.SYNC.DEFER_BLOCKING 0x0 ;  /* 0x0000000000007b1d */ /* 0x000fe20000010000 */
[----:B------:R-:W-:-:S04]  /*adf0*/  ISETP.NE.AND P6, PT, R40, RZ, PT ;  /* 0x000000ff2800720c */ /* 0x000fc80003fc5270 */
[----:B------:R-:W-:Y:S01]  /*ae00*/  SEL R47, RZ, 0x1, !P6 ;  /* 0x00000001ff2f7807 */ /* 0x000fe20007000000 */
[----:B------:R-:W-:Y:S01]  /*ae10*/  BSSY.RECONVERGENT B0, `(.L_x_1170) ;  /* 0x0000011000007945 */ /* 0x000fe20003800200 */
[----:B--2---:R-:W-:-:S05]  /*ae20*/  IMAD R28, R31, 0x9, RZ ;  /* 0x000000091f1c7824 */ /* 0x004fca00078e02ff */
[----:B------:R-:W-:-:S04]  /*ae30*/  ISETP.EQ.U32.AND P5, PT, R3, R28, PT ;  /* 0x0000001c0300720c */ /* 0x000fc80003fa2070 */
[----:B------:R-:W-:Y:S02]  /*ae40*/  ISETP.EQ.OR.EX P4, PT, R26, RZ, P4, P5 ;  /* 0x000000ff1a00720c */ /* 0x000fe40002782750 */
[----:B------:R-:W-:Y:S02]  /*ae50*/  ISETP.NE.AND P5, PT, R31, RZ, PT ;  /* 0x000000ff1f00720c */ /* 0x000fe40003fa5270 */
[----:B------:R-:W-:-:S11]  /*ae60*/  SEL R49, RZ, 0x1, !P4 ;  /* 0x00000001ff317807 */ /* 0x000fd60006000000 */
[----:B------:R-:W-:Y:S05]  /*ae70*/  @!P5 BRA `(.L_x_1171) ;  /* 0x000000000028d947 */ /* 0x000fea0003800000 */
[----:B------:R-:W2:Y:S01]  /*ae80*/  S2UR UR6, SR_CgaCtaId ;  /* 0x00000000000679c3 */ /* 0x000ea20000008800 */
[----:B------:R-:W-:Y:S01]  /*ae90*/  UMOV UR5, 0x400 ;  /* 0x0000040000057882 */ /* 0x000fe20000000000 */
[----:B------:R-:W-:-:S04]  /*aea0*/  ISETP.NE.U32.AND P5, PT, R32, RZ, PT ;  /* 0x000000ff2000720c */ /* 0x000fc80003fa5070 */
[----:B------:R-:W-:Y:S01]  /*aeb0*/  ISETP.NE.AND.EX P5, PT, R27, RZ, PT, P5 ;  /* 0x000000ff1b00720c */ /* 0x000fe20003fa5350 */
[----:B--2---:R-:W-:-:S09]  /*aec0*/  ULEA UR5, UR6, UR5, 0x18 ;  /* 0x0000000506057291 */ /* 0x004fd2000f8ec0ff */
[----:B------:R-:W2:Y:S04]  /*aed0*/  LDS R0, [UR5+0x90] ;  /* 0x00009005ff007984 */ /* 0x000ea80008000800 */
[----:B01----:R-:W0:Y:S01]  /*aee0*/  LDS.64 R4, [UR5+0x88] ;  /* 0x00008805ff047984 */ /* 0x003e220008000a00 */
[----:B--2---:R-:W-:Y:S01]  /*aef0*/  @!P5 FADD R25, R25, R0 ;  /* 0x000000001919d221 */ /* 0x004fe20000000000 */
[----:B0-----:R-:W-:-:S05]  /*af00*/  IADD3 R32, P5, PT, R4, R32, RZ ;  /* 0x0000002004207210 */ /* 0x001fca0007fbe0ff */
[----:B------:R-:W-:-:S08]  /*af10*/  IMAD.X R27, R5, 0x1, R27, P5 ;  /* 0x00000001051b7824 */ /* 0x000fd000028e061b */
.L_x_1171:
[----:B------:R-:W-:Y:S05]  /*af20*/  BSYNC.RECONVERGENT B0 ;  /* 0x0000000000007941 */ /* 0x000fea0003800200 */
.L_x_1170:
[----:B------:R-:W2:Y:S01]  /*af30*/  S2UR UR5, SR_CgaCtaId ;  /* 0x00000000000579c3 */ /* 0x000ea20000008800 */
[----:B------:R-:W-:Y:S01]  /*af40*/  IADD3 R47, P5, P6, R32, R47, R49 ;  /* 0x0000002f202f7210 */ /* 0x000fe20007ebe031 */
[C---:B------:R-:W-:Y:S01]  /*af50*/  VIADD R0, R28.reuse, 0x5 ;  /* 0x000000051c007836 */ /* 0x040fe20000000000 */
[----:B------:R-:W-:Y:S01]  /*af60*/  UMOV UR4, 0x400 ;  /* 0x0000040000047882 */ /* 0x000fe20000000000 */
[----:B------:R-:W-:Y:S01]  /*af70*/  @!P4 FADD R9, R9, R25 ;  /* 0x000000190909c221 */ /* 0x000fe20000000000 */
[----:B-1----:R-:W-:Y:S01]  /*af80*/  IADD3.X R44, PT, PT, R27, RZ, RZ, P5, P6 ;  /* 0x000000ff1b2c7210 */ /* 0x002fe20002fec4ff */
[----:B------:R-:W-:Y:S01]  /*af90*/  VIADD R36, R28, 0x7 ;  /* 0x000000071c247836 */ /* 0x000fe20000000000 */
[----:B------:R-:W-:Y:S01]  /*afa0*/  IADD3 R49, P5, PT, R32, R49, RZ ;  /* 0x0000003120317210 */ /* 0x000fe20007fbe0ff */
[----:B------:R-:W-:Y:S01]  /*afb0*/  BSSY.RECONVERGENT B0, `(.L_x_1172) ;  /* 0x0000122000007945 */ /* 0x000fe20003800200 */
[----:B------:R-:W-:Y:S02]  /*afc0*/  ISETP.NE.AND P6, PT, R40, RZ, PT ;  /* 0x000000ff2800720c */ /* 0x000fe40003fc5270 */
[----:B------:R-:W-:Y:S01]  /*afd0*/  ISETP.EQ.U32.AND P4, PT, R3, R0, PT ;  /* 0x000000000300720c */ /* 0x000fe20003f82070 */
[----:B------:R-:W-:Y:S01]  /*afe0*/  IMAD.X R46, RZ, RZ, R27, P5 ;  /* 0x000000ffff2e7224 */ /* 0x000fe200028e061b */
[----:B------:R-:W-:-:S02]  /*aff0*/  ISETP.NE.AND P5, PT, R16, R18, PT ;  /* 0x000000121000720c */ /* 0x000fc40003fa5270 */
[----:B------:R-:W-:Y:S02]  /*b000*/  SEL R0, RZ, 0x1, !P0 ;  /* 0x00000001ff007807 */ /* 0x000fe40004000000 */
[----:B------:R-:W-:Y:S02]  /*b010*/  ISETP.EQ.OR.EX P4, PT, R26, RZ, P5, P4 ;  /* 0x000000ff1a00720c */ /* 0x000fe40002f82740 */
[----:B------:R-:W-:Y:S02]  /*b020*/  IADD3 R45, P5, PT, R47, R0, RZ ;  /* 0x000000002f2d7210 */ /* 0x000fe40007fbe0ff */
[----:B------:R-:W-:Y:S01]  /*b030*/  SEL R0, RZ, 0x1, !P1 ;  /* 0x00000001ff007807 */ /* 0x000fe20004800000 */
[----:B------:R-:W-:Y:S01]  /*b040*/  @!P6 FADD R11, R11, R9 ;  /* 0x000000090b0be221 */ /* 0x000fe20000000000 */
[----:B0-----:R-:W-:Y:S01]  /*b050*/  SEL R4, RZ, 0x1, !P2 ;  /* 0x00000001ff047807 */ /* 0x001fe20005000000 */
[----:B--2---:R-:W-:Y:S01]  /*b060*/  ULEA UR4, UR5, UR4, 0x18 ;  /* 0x0000000405047291 */ /* 0x004fe2000f8ec0ff */
[----:B------:R-:W-:Y:S01]  /*b070*/  IMAD.X R42, RZ, RZ, R44, P5 ;  /* 0x000000ffff2a7224 */ /* 0x000fe200028e062c */
[----:B------:R-:W-:Y:S01]  /*b080*/  IADD3 R35, P5, PT, R45, R0, RZ ;  /* 0x000000002d237210 */ /* 0x000fe20007fbe0ff */
[----:B------:R-:W-:Y:S01]  /*b090*/  @!P0 FADD R13, R13, R11 ;  /* 0x0000000b0d0d8221 */ /* 0x000fe20000000000 */
[----:B------:R-:W-:-:S03]  /*b0a0*/  SEL R34, RZ, 0x1, !P4 ;  /* 0x00000001ff227807 */ /* 0x000fc60006000000 */
[----:B------:R-:W-:Y:S01]  /*b0b0*/  IMAD.X R2, RZ, RZ, R42, P5 ;  /* 0x000000ffff027224 */ /* 0x000fe200028e062a */
[----:B------:R-:W-:Y:S01]  /*b0c0*/  IADD3 R37, P5, PT, R35, R4, RZ ;  /* 0x0000000423257210 */ /* 0x000fe20007fbe0ff */
[----:B------:R-:W0:Y:S01]  /*b0d0*/  LDS.64 R6, [UR4+0xc8] ;  /* 0x0000c804ff067984 */ /* 0x000e220008000a00 */
[----:B------:R-:W-:-:S03]  /*b0e0*/  @!P1 FADD R15, R15, R13 ;  /* 0x0000000d0f0f9221 */ /* 0x000fc60000000000 */
[----:B------:R-:W-:Y:S01]  /*b0f0*/  IMAD.X R30, RZ, RZ, R2, P5 ;  /* 0x000000ffff1e7224 */ /* 0x000fe200028e0602 */
[----:B------:R-:W-:Y:S01]  /*b100*/  IADD3 R39, P5, PT, R37, R34, RZ ;  /* 0x0000002225277210 */ /* 0x000fe20007fbe0ff */
[----:B------:R-:W-:Y:S01]  /*b110*/  @!P2 FADD R17, R17, R15 ;  /* 0x0000000f1111a221 */ /* 0x000fe20000000000 */
[----:B------:R-:W1:Y:S03]  /*b120*/  LDS R0, [UR4+0xc0] ;  /* 0x0000c004ff007984 */ /* 0x000e660008000800 */
[----:B------:R-:W-:Y:S01]  /*b130*/  @!P4 FADD R19, R19, R17 ;  /* 0x000000111313c221 */ /* 0x000fe20000000000 */
[----:B------:R-:W-:Y:S01]  /*b140*/  IMAD.X R34, RZ, RZ, R30, P5 ;  /* 0x000000ffff227224 */ /* 0x000fe200028e061e */
[----:B------:R-:W-:Y:S01]  /*b150*/  ISETP.EQ.U32.AND P4, PT, R3, R36, PT ;  /* 0x000000240300720c */ /* 0x000fe20003f82070 */
[----:B------:R-:W2:Y:S01]  /*b160*/  LDS.64 R4, [UR4+0xb8] ;  /* 0x0000b804ff047984 */ /* 0x000ea20008000a00 */
[----:B------:R-:W-:Y:S01]  /*b170*/  ISETP.NE.AND P5, PT, R20, R22, PT ;  /* 0x000000161400720c */ /* 0x000fe20003fa5270 */
[----:B------:R-:W-:Y:S01]  /*b180*/  @!P3 FADD R21, R21, R19 ;  /* 0x000000131515b221 */ /* 0x000fe20000000000 */
[----:B------:R-:W-:-:S02]  /*b190*/  SEL R36, RZ, 0x1, !P3 ;  /* 0x00000001ff247807 */ /* 0x000fc40005800000 */
[----:B------:R-:W-:Y:S02]  /*b1a0*/  ISETP.EQ.OR.EX P4, PT, R26, RZ, P5, P4 ;  /* 0x000000ff1a00720c */ /* 0x000fe40002f82740 */
[----:B------:R-:W-:Y:S02]  /*b1b0*/  IADD3 R41, P5, PT, R39, R36, RZ ;  /* 0x0000002427297210 */ /* 0x000fe40007fbe0ff */
[----:B------:R-:W-:-:S03]  /*b1c0*/  SEL R38, RZ, 0x1, !P4 ;  /* 0x00000001ff267807 */ /* 0x000fc60006000000 */
[----:B------:R-:W-:Y:S01]  /*b1d0*/  IMAD.X R36, RZ, RZ, R34, P5 ;  /* 0x000000ffff247224 */ /* 0x000fe200028e0622 */
[----:B------:R-:W-:-:S05]  /*b1e0*/  IADD3 R43, P5, PT, R41, R38, RZ ;  /* 0x00000026292b7210 */ /* 0x000fca0007fbe0ff */
[----:B------:R-:W-:Y:S02]  /*b1f0*/  IMAD.X R38, RZ, RZ, R36, P5 ;  /* 0x000000ffff267224 */ /* 0x000fe400028e0624 */
[----:B------:R-:W-:Y:S01]  /*b200*/  @!P4 FADD R23, R23, R21 ;  /* 0x000000151717c221 */ /* 0x000fe20000000000 */
[----:B0-----:R-:W-:-:S04]  /*b210*/  ISETP.GE.U32.AND P5, PT, R6, 0x101, PT ;  /* 0x000001010600780c */ /* 0x001fc80003fa6070 */
[----:B------:R-:W-:-:S13]  /*b220*/  ISETP.GE.AND.EX P5, PT, R7, RZ, PT, P5 ;  /* 0x000000ff0700720c */ /* 0x000fda0003fa6350 */
[----:B-12---:R-:W-:Y:S05]  /*b230*/  @!P5 BRA `(.L_x_1173) ;  /* 0x000000080008d947 */ /* 0x006fea0003800000 */
[----:B------:R-:W-:Y:S01]  /*b240*/  ISETP.NE.U32.AND P5, PT, R3, R28, PT ;  /* 0x0000001c0300720c */ /* 0x000fe20003fa5070 */
[----:B------:R-:W-:Y:S01]  /*b250*/  IMAD.MOV.U32 R2, RZ, RZ, 0x9 ;  /* 0x00000009ff027424 */ /* 0x000fe200078e00ff */
[----:B------:R-:W0:Y:S01]  /*b260*/  LDS.64 R28, [UR4+0xa8] ;  /* 0x0000a804ff1c7984 */ /* 0x000e220008000a00 */
[----:B------:R-:W-:Y:S01]  /*b270*/  ISETP.NE.AND P6, PT, R24, R8, PT ;  /* 0x000000081800720c */ /* 0x000fe20003fc5270 */
[----:B------:R-:W1:Y:S01]  /*b280*/  LDCU.128 UR16, c[0x0][0x390] ;  /* 0x00007200ff1077ac */ /* 0x000e620008000c00 */
[CC--:B------:R-:W-:Y:S01]  /*b290*/  IMAD R30, R31.reuse, R2.reuse, 0x5 ;  /* 0x000000051f1e7424 */ /* 0x0c0fe200078e0202 */
[----:B------:R-:W-:Y:S01]  /*b2a0*/  BSSY.RECONVERGENT B1, `(.L_x_1174) ;  /* 0x000007a000017945 */ /* 0x000fe20003800200 */
[----:B------:R-:W-:Y:S01]  /*b2b0*/  BAR.SYNC.DEFER_BLOCKING 0x0 ;  /* 0x0000000000007b1d */ /* 0x000fe20000010000 */
[----:B------:R-:W-:Y:S01]  /*b2c0*/  ISETP.NE.AND.EX P5, PT, R26, RZ, !P6, P5 ;  /* 0x000000ff1a00720c */ /* 0x000fe200077a5350 */
[----:B------:R-:W-:Y:S01]  /*b2d0*/  IMAD R2, R31, R2, 0x8 ;  /* 0x000000081f027424 */ /* 0x000fe200078e0202 */
[----:B------:R-:W-:-:S11]  /*b2e0*/  ISETP.NE.AND P6, PT, R40, RZ, PT ;  /* 0x000000ff2800720c */ /* 0x000fd60003fc5270 */
[--C-:B0-----:R-:W-:Y:S02]  /*b2f0*/  @!P5 IMAD.IADD R32, R32, 0x1, -R28.reuse ;  /* 0x000000012020d824 */ /* 0x101fe400078e0a1c */
[--C-:B------:R-:W-:Y:S02]  /*b300*/  @P6 IMAD.IADD R49, R49, 0x1, -R28.reuse ;  /* 0x0000000131316824 */ /* 0x100fe400078e0a1c */
[--C-:B------:R-:W-:Y:S01]  /*b310*/  @P0 IMAD.IADD R47, R47, 0x1, -R28.reuse ;  /* 0x000000012f2f0824 */ /* 0x100fe200078e0a1c */
[----:B------:R-:W-:Y:S01]  /*b320*/  @!P5 LEA R32, R32, UR4, 0x3 ;  /* 0x000000042020dc11 */ /* 0x000fe2000f8e18ff */
[--C-:B------:R-:W-:Y:S01]  /*b330*/  @P1 IMAD.IADD R45, R45, 0x1, -R28.reuse ;  /* 0x000000012d2d1824 */ /* 0x100fe200078e0a1c */
[----:B------:R-:W-:Y:S01]  /*b340*/  @P6 LEA R49, R49, UR4, 0x3 ;  /* 0x0000000431316c11 */ /* 0x000fe2000f8e18ff */
[--C-:B------:R-:W-:Y:S01]  /*b350*/  @P2 IMAD.IADD R35, R35, 0x1, -R28.reuse ;  /* 0x0000000123232824 */ /* 0x100fe200078e0a1c */
[----:B------:R-:W-:Y:S01]  /*b360*/  @P0 LEA R47, R47, UR4, 0x3 ;  /* 0x000000042f2f0c11 */ /* 0x000fe2000f8e18ff */
[----:B------:R0:W-:Y:S01]  /*b370*/  @!P5 STS.64 [R32], R24 ;  /* 0x000000182000d388 */ /* 0x0001e20000000a00 */
[----:B------:R-:W-:Y:S01]  /*b380*/  ISETP.NE.U32.AND P5, PT, R3, R30, PT ;  /* 0x0000001e0300720c */ /* 0x000fe20003fa5070 */
[--C-:B------:R-:W-:Y:S01]  /*b390*/  @P3 IMAD.IADD R39, R39, 0x1, -R28.reuse ;  /* 0x0000000127273824 */ /* 0x100fe200078e0a1c */
[----:B------:R-:W-:Y:S01]  /*b3a0*/  @P1 LEA R45, R45, UR4, 0x3 ;  /* 0x000000042d2d1c11 */ /* 0x000fe2000f8e18ff */
[----:B------:R0:W-:Y:S01]  /*b3b0*/  @P6 STS.64 [R49], R8 ;  /* 0x0000000831006388 */ /* 0x0001e20000000a00 */
[----:B------:R-:W-:Y:S01]  /*b3c0*/  ISETP.NE.AND P6, PT, R16, R18, PT ;  /* 0x000000121000720c */ /* 0x000fe20003fc5270 */
[----:B------:R-:W-:Y:S01]  /*b3d0*/  @P4 IMAD.IADD R41, R41, 0x1, -R28 ;  /* 0x0000000129294824 */ /* 0x000fe200078e0a1c */
[----:B------:R-:W-:Y:S01]  /*b3e0*/  @P2 LEA R35, R35, UR4, 0x3 ;  /* 0x0000000423232c11 */ /* 0x000fe2000f8e18ff */
[----:B------:R0:W-:Y:S01]  /*b3f0*/  @P0 STS.64 [R47], R10 ;  /* 0x0000000a2f000388 */ /* 0x0001e20000000a00 */
[----:B------:R-:W-:-:S02]  /*b400*/  ISETP.NE.AND.EX P5, PT, R26, RZ, !P6, P5 ;  /* 0x000000ff1a00720c */ /* 0x000fc400077a5350 */
[----:B------:R-:W-:Y:S01]  /*b410*/  ISETP.NE.U32.AND P0, PT, R3, R2, PT ;  /* 0x000000020300720c */ /* 0x000fe20003f05070 */
[----:B------:R0:W-:Y:S01]  /*b420*/  @P1 STS.64 [R45], R12 ;  /* 0x0000000c2d001388 */ /* 0x0001e20000000a00 */
[----:B------:R-:W-:Y:S02]  /*b430*/  ISETP.NE.AND P6, PT, R22, R33, PT ;  /* 0x000000211600720c */ /* 0x000fe40003fc5270 */
[----:B------:R-:W-:Y:S01]  /*b440*/  @P3 LEA R39, R39, UR4, 0x3 ;  /* 0x0000000427273c11 */ /* 0x000fe2000f8e18ff */
[----:B------:R0:W-:Y:S01]  /*b450*/  @P2 STS.64 [R35], R14 ;  /* 0x0000000e23002388 */ /* 0x0001e20000000a00 */
[----:B------:R-:W-:Y:S02]  /*b460*/  ISETP.NE.AND.EX P0, PT, R26, RZ, !P6, P0 ;  /* 0x000000ff1a00720c */ /* 0x000fe40007705300 */
[----:B------:R-:W-:-:S03]  /*b470*/  @P4 LEA R41, R41, UR4, 0x3 ;  /* 0x0000000429294c11 */ /* 0x000fc6000f8e18ff */
[----:B------:R-:W-:-:S05]  /*b480*/  @!P5 IMAD.IADD R37, R37, 0x1, -R28 ;  /* 0x000000012525d824 */ /* 0x000fca00078e0a1c */
[----:B------:R-:W-:-:S03]  /*b490*/  @!P5 LEA R37, R37, UR4, 0x3 ;  /* 0x000000042525dc11 */ /* 0x000fc6000f8e18ff */
[----:B------:R-:W-:Y:S02]  /*b4a0*/  @!P0 IMAD.IADD R43, R43, 0x1, -R28 ;  /* 0x000000012b2b8824 */ /* 0x000fe400078e0a1c */
        /* <DEDUP_REMOVED lines=21> */
[----:B------:R-:W-:Y:S05]  /*b600*/  @!P1 BRA `(.L_x_1177) ;  /* 0x0000000000849947 */ /* 0x000fea0003800000 */
        /* <DEDUP_REMOVED lines=16> */
.L_x_1178:
        /* <DEDUP_REMOVED lines=17> */
.L_x_1177:
[----:B------:R-:W-:Y:S05]  /*b820*/  BSYNC.RECONVERGENT B2 ;  /* 0x0000000000027941 */ /* 0x000fea0003800200 */
.L_x_1176:
[----:B------:R-:W-:Y:S05]  /*b830*/  @!P0 BRA `(.L_x_1175) ;  /* 0x0000000000808947 */ /* 0x000fea0003800000 */
.L_x_1179:
        /* <DEDUP_REMOVED lines=32> */
.L_x_1175:
[----:B------:R-:W-:Y:S05]  /*ba40*/  BSYNC.RECONVERGENT B1 ;  /* 0x0000000000017941 */ /* 0x000fea0003800200 */
.L_x_1174:
[----:B------:R-:W-:Y:S05]  /*ba50*/  BRA `(.L_x_1180) ;  /* 0x0000000400dc7947 */ /* 0x000fea0003800000 */
.L_x_1173:
[----:B------:R-:W-:Y:S01]  /*ba60*/  ISETP.NE.U32.AND P5, PT, R3, R28, PT ;  /* 0x0000001c0300720c */ /* 0x000fe20003fa5070 */
[----:B------:R-:W-:Y:S01]  /*ba70*/  IMAD.MOV.U32 R48, RZ, RZ, 0x9 ;  /* 0x00000009ff307424 */ /* 0x000fe200078e00ff */
[----:B------:R-:W-:Y:S01]  /*ba80*/  ISETP.NE.AND P6, PT, R24, R8, PT ;  /* 0x000000081800720c */ /* 0x000fe20003fc5270 */
[----:B------:R-:W-:Y:S01]  /*ba90*/  BSSY.RECONVERGENT B1, `(.L_x_1181) ;  /* 0x000000d000017945 */ /* 0x000fe20003800200 */
[----:B------:R-:W-:Y:S01]  /*baa0*/  ISETP.NE.AND.EX P5, PT, R26, RZ, PT, P5 ;  /* 0x000000ff1a00720c */ /* 0x000fe20003fa5350 */
[----:B------:R-:W-:-:S12]  /*bab0*/  IMAD R50, R31, R48, 0x5 ;  /* 0x000000051f327424 */ /* 0x000fd800078e0230 */
[----:B------:R-:W-:Y:S05]  /*bac0*/  @!P6 BRA P5, `(.L_x_1182) ;  /* 0x000000000024e947 */ /* 0x000fea0002800000 */
        /* <DEDUP_REMOVED lines=9> */
.L_x_1182:
[----:B------:R-:W-:Y:S05]  /*bb60*/  BSYNC.RECONVERGENT B1 ;  /* 0x0000000000017941 */ /* 0x000fea0003800200 */
.L_x_1181:
[----:B------:R-:W-:Y:S01]  /*bb70*/  ISETP.NE.AND P6, PT, R40, RZ, PT ;  /* 0x000000ff2800720c */ /* 0x000fe20003fc5270 */
[----:B------:R-:W-:Y:S01]  /*bb80*/  BSSY.RECONVERGENT B1, `(.L_x_1183) ;  /* 0x000000d000017945 */ /* 0x000fe20003800200 */
[----:B------:R-:W-:Y:S01]  /*bb90*/  ISETP.NE.U32.AND P5, PT, R3, R50, PT ;  /* 0x000000320300720c */ /* 0x000fe20003fa5070 */
[----:B------:R-:W-:-:S10]  /*bba0*/  IMAD R48, R31, R48, 0x8 ;  /* 0x000000081f307424 */ /* 0x000fd400078e0230 */
[----:B------:R-:W-:Y:S05]  /*bbb0*/  @!P6 BRA `(.L_x_1184) ;  /* 0x000000000024e947 */ /* 0x000fea0003800000 */
        /* <DEDUP_REMOVED lines=9> */
.L_x_1184:
[----:B------:R-:W-:Y:S05]  /*bc50*/  BSYNC.RECONVERGENT B1 ;  /* 0x0000000000017941 */ /* 0x000fea0003800200 */
.L_x_1183:
[----:B------:R-:W-:Y:S01]  /*bc60*/  BSSY.RECONVERGENT B1, `(.L_x_1185) ;  /* 0x000000c000017945 */ /* 0x000fe20003800200 */
[----:B------:R-:W-:-:S03]  /*bc70*/  ISETP.NE.U32.AND P6, PT, R3, R48, PT ;  /* 0x000000300300720c */ /* 0x000fc60003fc5070 */
[----:B------:R-:W-:Y:S10]  /*bc80*/  @!P0 BRA `(.L_x_1186) ;  /* 0x0000000000248947 */ /* 0x000ff40003800000 */
        /* <DEDUP_REMOVED lines=9> */
.L_x_1186:
[----:B------:R-:W-:Y:S05]  /*bd20*/  BSYNC.RECONVERGENT B1 ;  /* 0x0000000000017941 */ /* 0x000fea0003800200 */
.L_x_1185:
[----:B------:R-:W-:Y:S04]  /*bd30*/  BSSY.RECONVERGENT B1, `(.L_x_1187) ;  /* 0x000000b000017945 */ /* 0x000fe80003800200 */
[----:B------:R-:W-:Y:S05]  /*bd40*/  @!P1 BRA `(.L_x_1188) ;  /* 0x0000000000249947 */ /* 0x000fea0003800000 */
[----:B------:R-:W0:Y:S01]  /*bd50*/  LDCU.128 UR12, c[0x0][0x390] ;  /* 0x00007200ff0c77ac */ /* 0x000e220008000c00 */
[C---:B-12---:R-:W-:Y:S01]  /*bd60*/  IMAD.SHL.U32 R8, R45.reuse, 0x4, RZ ;  /* 0x000000042d087824 */ /* 0x046fe200078e00ff */
[----:B------:R-:W-:-:S04]  /*bd70*/  SHF.L.U64.HI R42, R45, 0x2, R42 ;  /* 0x000000022d2a7819 */ /* 0x000fc8000001022a */
[C---:B0-----:R-:W-:Y:S02]  /*bd80*/  IADD3 R6, P0, PT, R8.reuse, UR12, RZ ;  /* 0x0000000c08067c10 */ /* 0x041fe4000ff1e0ff */
[----:B------:R-:W-:Y:S02]  /*bd90*/  IADD3 R8, P1, PT, R8, UR14, RZ ;  /* 0x0000000e08087c10 */ /* 0x000fe4000ff3e0ff */
[C---:B------:R-:W-:Y:S02]  /*bda0*/  IADD3.X R7, PT, PT, R42.reuse, UR13, RZ, P0, !PT ;  /* 0x0000000d2a077c10 */ /* 0x040fe400087fe4ff */
[----:B------:R-:W-:-:S03]  /*bdb0*/  IADD3.X R9, PT, PT, R42, UR15, RZ, P1, !PT ;  /* 0x0000000f2a097c10 */ /* 0x000fc60008ffe4ff */
[----:B------:R3:W-:Y:S04]  /*bdc0*/  STG.E desc[UR8][R6.64], R12 ;  /* 0x0000000c06007986 */ /* 0x0007e8000c101908 */
[----:B------:R3:W-:Y:S02]  /*bdd0*/  STG.E desc[UR8][R8.64], R13 ;  /* 0x0000000d08007986 */ /* 0x0007e4000c101908 */
.L_x_1188:
[----:B------:R-:W-:Y:S05]  /*bde0*/  BSYNC.RECONVERGENT B1 ;  /* 0x0000000000017941 */ /* 0x000fea0003800200 */
.L_x_1187:
[----:B------:R-:W-:Y:S01]  /*bdf0*/  BSSY.RECONVERGENT B1, `(.L_x_1189) ;  /* 0x000000f000017945 */ /* 0x000fe20003800200 */
[----:B------:R-:W-:Y:S02]  /*be00*/  ISETP.NE.AND P1, PT, R16, R18, PT ;  /* 0x000000121000720c */ /* 0x000fe40003f25270 */
[----:B------:R-:W-:Y:S02]  /*be10*/  ISETP.NE.AND P0, PT, R22, R33, PT ;  /* 0x000000211600720c */ /* 0x000fe40003f05270 */
[C---:B------:R-:W-:Y:S02]  /*be20*/  ISETP.NE.AND.EX P5, PT, R26.reuse, RZ, PT, P5 ;  /* 0x000000ff1a00720c */ /* 0x040fe40003fa5350 */
[----:B------:R-:W-:Y:S01]  /*be30*/  ISETP.NE.AND.EX P6, PT, R26, RZ, PT, P6 ;  /* 0x000000ff1a00720c */ /* 0x000fe20003fc5360 */
[----:B------:R-:W-:-:S12]  /*be40*/  @!P2 BRA `(.L_x_1190) ;  /* 0x000000000024a947 */ /* 0x000fd80003800000 */
[----:B------:R-:W0:Y:S01]  /*be50*/  LDCU.128 UR12, c[0x0][0x390] ;  /* 0x00007200ff0c77ac */ /* 0x000e220008000c00 */
[C---:B-123--:R-:W-:Y:S01]  /*be60*/  IMAD.SHL.U32 R8, R35.reuse, 0x4, RZ ;  /* 0x0000000423087824 */ /* 0x04efe200078e00ff */
[----:B------:R-:W-:-:S04]  /*be70*/  SHF.L.U64.HI R2, R35, 0x2, R2 ;  /* 0x0000000223027819 */ /* 0x000fc80000010202 */
[----:B0-----:R-:W-:-:S04]  /*be80*/  IADD3 R6, P2, PT, R8, UR12, RZ ;  /* 0x0000000c08067c10 */ /* 0x001fc8000ff5e0ff */
[----:B------:R-:W-:Y:S02]  /*be90*/  IADD3.X R7, PT, PT, R2, UR13, RZ, P2, !PT ;  /* 0x0000000d02077c10 */ /* 0x000fe400097fe4ff */
[----:B------:R-:W-:-:S03]  /*bea0*/  IADD3 R8, P2, PT, R8, UR14, RZ ;  /* 0x0000000e08087c10 */ /* 0x000fc6000ff5e0ff */
[----:B------:R4:W-:Y:S01]  /*beb0*/  STG.E desc[UR8][R6.64], R14 ;  /* 0x0000000e06007986 */ /* 0x0009e2000c101908 */
[----:B------:R-:W-:-:S05]  /*bec0*/  IADD3.X R9, PT, PT, R2, UR15, RZ, P2, !PT ;  /* 0x0000000f02097c10 */ /* 0x000fca00097fe4ff */
[----:B------:R4:W-:Y:S04]  /*bed0*/  STG.E desc[UR8][R8.64], R15 ;  /* 0x0000000f08007986 */ /* 0x0009e8000c101908 */
.L_x_1190:
[----:B------:R-:W-:Y:S05]  /*bee0*/  BSYNC.RECONVERGENT B1 ;  /* 0x0000000000017941 */ /* 0x000fea0003800200 */
.L_x_1189:
[----:B------:R-:W-:Y:S04]  /*bef0*/  BSSY.RECONVERGENT B1, `(.L_x_1191) ;  /* 0x000000b000017945 */ /* 0x000fe80003800200 */
[----:B------:R-:W-:Y:S05]  /*bf00*/  @!P1 BRA P5, `(.L_x_1192) ;  /* 0x0000000000249947 */ /* 0x000fea0002800000 */
        /* <DEDUP_REMOVED lines=9> */
.L_x_1192:
[----:B------:R-:W-:Y:S05]  /*bfa0*/  BSYNC.RECONVERGENT B1 ;  /* 0x0000000000017941 */ /* 0x000fea0003800200 */
.L_x_1191:
        /* <DEDUP_REMOVED lines=11> */
.L_x_1194:
[----:B------:R-:W-:Y:S05]  /*c060*/  BSYNC.RECONVERGENT B1 ;  /* 0x0000000000017941 */ /* 0x000fea0003800200 */
.L_x_1193:
        /* <DEDUP_REMOVED lines=11> */
.L_x_1196:
[----:B------:R-:W-:Y:S05]  /*c120*/  BSYNC.RECONVERGENT B1 ;  /* 0x0000000000017941 */ /* 0x000fea0003800200 */
.L_x_1195:
        /* <DEDUP_REMOVED lines=10> */
.L_x_1180:
[----:B------:R-:W-:Y:S05]  /*c1d0*/  BSYNC.RECONVERGENT B0 ;  /* 0x0000000000007941 */ /* 0x000fea0003800200 */
.L_x_1172:
        /* <DEDUP_REMOVED lines=17> */
.L_x_1197:
[----:B0-----:R-:W-:Y:S01]  /*c2f0*/  STG.E.64 desc[UR8][R8.64], R4 ;  /* 0x0000000408007986 */ /* 0x001fe2000c101b08 */
[----:B------:R-:W-:Y:S05]  /*c300*/  EXIT ;  /* 0x000000000000794d */ /* 0x000fea0003800000 */
.L_x_1056:
[----:B------:R-:W-:Y:S01]  /*c310*/  BSSY B0, `(.L_x_1198) ;  /* 0x0000006000007945 */ /* 0x000fe20003800000 */
[----:B------:R-:W-:Y:S01]  /*c320*/  PLOP3.LUT P4, PT, P0, PT, PT, 0x8, 0x80 ;  /* 0x000000000080781c */ /* 0x000fe2000078e170 */
[----:B------:R-:W-:-:S12]  /*c330*/  IMAD.MOV.U32 R2, RZ, RZ, -0x1 ;  /* 0xffffffffff027424 */ /* 0x000fd800078e00ff */
[----:B------:R-:W-:Y:S05]  /*c340*/  WARPSYNC.COLLECTIVE R2, `(.L_x_1199) ;  /* 0x0000000002087348 */ /* 0x000fea0003c00000 */
[----:B------:R-:W-:Y:S01]  /*c350*/  VOTE.ANY P4, P4 ;  /* 0x0000000000ff7806 */ /* 0x000fe20002080100 */
[----:B------:R-:W-:-:S12]  /*c360*/  ENDCOLLECTIVE ;  /* 0x000000000000791b */ /* 0x000fd80003800000 */
.L_x_1199:
[----:B------:R-:W-:Y:S05]  /*c370*/  BSYNC B0 ;  /* 0x0000000000007941 */ /* 0x000fea0003800000 */
.L_x_1198:
[----:B------:R-:W-:Y:S01]  /*c380*/  PLOP3.LUT P0, PT, P4, PT, PT, 0x80, 0x8 ;  /* 0x000000000008781c */ /* 0x000fe2000270f070 */
[----:B------:R-:W-:-:S12]  /*c390*/  BRA `(.L_x_1200) ;  /* 0xffffff7000f47947 */ /* 0x000fd8000383ffff */
.L_x_1058:
[----:B------:R-:W0:Y:S01]  /*c3a0*/  S2R R41, SR_GEMASK ;  /* 0x0000000000297919 */ /* 0x000e220000003c00 */
[----:B------:R-:W-:Y:S01]  /*c3b0*/  BSSY B0, `(.L_x_1201) ;  /* 0x0000006000007945 */ /* 0x000fe20003800000 */
[----:B------:R-:W-:Y:S01]  /*c3c0*/  PLOP3.LUT P4, PT, P0, PT, PT, 0x8, 0x80 ;  /* 0x000000000080781c */ /* 0x000fe2000078e170 */
[----:B------:R-:W-:-:S12]  /*c3d0*/  IMAD.MOV.U32 R2, RZ, RZ, -0x1 ;  /* 0xffffffffff027424 */ /* 0x000fd800078e00ff */
[----:B0-----:R-:W-:Y:S05]  /*c3e0*/  WARPSYNC.COLLECTIVE R2, `(.L_x_1202) ;  /* 0x0000000002087348 */ /* 0x001fea0003c00000 */
[----:B------:R-:W-:Y:S01]  /*c3f0*/  VOTE.ANY R2, PT, P4 ;  /* 0x0000000000027806 */ /* 0x000fe200020e0100 */
[----:B0-----:R-:W-:Y:S06]  /*c400*/  ENDCOLLECTIVE ;  /* 0x000000000000791b */ /* 0x001fec0003800000 */
.L_x_1202:
[----:B------:R-:W-:Y:S05]  /*c410*/  BSYNC B0 ;  /* 0x0000000000007941 */ /* 0x000fea0003800000 */
.L_x_1201:
[----:B------:R-:W-:Y:S01]  /*c420*/  LOP3.LUT R2, R2, 0x80000000, R41, 0xec, !PT ;  /* 0x8000000002027812 */ /* 0x000fe200078eec29 */
[----:B------:R-:W-:Y:S02]  /*c430*/  IMAD.MOV.U32 R6, RZ, RZ, 0x1 ;  /* 0x00000001ff067424 */ /* 0x000fe400078e00ff */
[----:B------:R-:W-:Y:S02]  /*c440*/  IMAD.MOV.U32 R48, RZ, RZ, R4 ;  /* 0x000000ffff307224 */ /* 0x000fe400078e0004 */
[----:B------:R-:W-:-:S05]  /*c450*/  VIADD R7, R2, 0xffffffff ;  /* 0xffffffff02077836 */ /* 0x000fca0000000000 */
[----:B------:R-:W-:Y:S01]  /*c460*/  LOP3.LUT R30, R2, R7, RZ, 0xc, !PT ;  /* 0x00000007021e7212 */ /* 0x000fe200078e0cff */
[----:B------:R-:W-:Y:S02]  /*c470*/  IMAD.MOV.U32 R7, RZ, RZ, R42 ;  /* 0x000000ffff077224 */ /* 0x000fe400078e002a */
[----:B------:R-:W-:Y:S01]  /*c480*/  IMAD.MOV.U32 R2, RZ, RZ, -0x1 ;  /* 0xffffffffff027424 */ /* 0x000fe200078e00ff */
[----:B------:R0:W1:Y:S06]  /*c490*/  POPC R29, R30 ;  /* 0x0000001e001d7309 */ /* 0x00006c0000000000 */
[----:B01----:R-:W-:Y:S05]  /*c4a0*/  WARPSYNC.COLLECTIVE R2, `(.L_x_1203) ;  /* 0x0000000002087348 */ /* 0x003fea0003c00000 */
[----:B-1----:R1:W2:Y:S02]  /*c4b0*/  SHFL.DOWN P4, R28, R7, R6, R29 ;  /* 0x08000006071c7389 */ /* 0x0022a4000008001d */
[----:B012---:R-:W-:Y:S05]  /*c4c0*/  ENDCOLLECTIVE ;  /* 0x000000000000791b */ /* 0x007fea0003800000 */
.L_x_1203:
[----:B------:R-:W-:Y:S02]  /*c4d0*/  IMAD.MOV.U32 R7, RZ, RZ, R43 ;  /* 0x000000ffff077224 */ /* 0x000fe400078e002b */
[----:B------:R-:W-:-:S07]  /*c4e0*/  IMAD.MOV.U32 R31, RZ, RZ, R28 ;  /* 0x000000ffff1f7224 */ /* 0x000fce00078e001c */
[----:B------:R-:W-:Y:S05]  /*c4f0*/  WARPSYNC.COLLECTIVE R2, `(.L_x_1204) ;  /* 0x0000000002087348 */ /* 0x000fea0003c00000 */
[----:B------:R0:W1:Y:S02]  /*c500*/  SHFL.DOWN P4, R28, R7, R6, R29 ;  /* 0x08000006071c7389 */ /* 0x000064000008001d */
[----:B01----:R-:W-:Y:S05]  /*c510*/  ENDCOLLECTIVE ;  /* 0x000000000000791b */ /* 0x003fea0003800000 */
.L_x_1204:
[----:B------:R-:W-:Y:S02]  /*c520*/  IMAD.MOV.U32 R7, RZ, RZ, R4 ;  /* 0x000000ffff077224 */ /* 0x000fe400078e0004 */
[----:B------:R-:W-:-:S07]  /*c530*/  IMAD.MOV.U32 R30, RZ, RZ, R28 ;  /* 0x000000ffff1e7224 */ /* 0x000fce00078e001c */
[----:B------:R-:W-:Y:S05]  /*c540*/  WARPSYNC.COLLECTIVE R2, `(.L_x_1205) ;  /* 0x0000000002087348 */ /* 0x000fea0003c00000 */
[----:B------:R0:W1:Y:S02]  /*c550*/  SHFL.DOWN P4, R28, R7, R6, R29 ;  /* 0x08000006071c7389 */ /* 0x000064000008001d */
[----:B01----:R-:W-:Y:S05]  /*c560*/  ENDCOLLECTIVE ;  /* 0x000000000000791b */ /* 0x003fea0003800000 */
.L_x_1205:
[----:B------:R-:W-:Y:S05]  /*c570*/  BRA `(.L_x_1206) ;  /* 0xffffff7000bc7947 */ /* 0x000fea000383ffff */
.L_x_1059:
[----:B------:R-:W-:Y:S01]  /*c580*/  BSSY B0, `(.L_x_1207) ;  /* 0x0000006000007945 */ /* 0x000fe20003800000 */
[----:B------:R-:W-:Y:S02]  /*c590*/  IMAD.MOV.U32 R6, RZ, RZ, 0x1 ;  /* 0x00000001ff067424 */ /* 0x000fe400078e00ff */
[----:B------:R-:W-:-:S07]  /*c5a0*/  IMAD.MOV.U32 R2, RZ, RZ, -0x1 ;  /* 0xffffffffff027424 */ /* 0x000fce00078e00ff */
[----:B------:R-:W-:Y:S05]  /*c5b0*/  WARPSYNC.COLLECTIVE R2, `(.L_x_1208) ;  /* 0x0000000002087348 */ /* 0x000fea0003c00000 */
[----:B------:R0:W1:Y:S02]  /*c5c0*/  SHFL.DOWN P4, R28, R7, R6, R29 ;  /* 0x08000006071c7389 */ /* 0x000064000008001d */
[----:B01----:R-:W-:Y:S05]  /*c5d0*/  ENDCOLLECTIVE ;  /* 0x000000000000791b */ /* 0x003fea0003800000 */
.L_x_1208:
[----:B------:R-:W-:Y:S05]  /*c5e0*/  BSYNC B0 ;  /* 0x0000000000007941 */ /* 0x000fea0003800000 */
.L_x_1207:
[----:B------:R-:W-:Y:S05]  /*c5f0*/  BRA `(.L_x_1209) ;  /* 0xffffff7000c87947 */ /* 0x000fea000383ffff */
.L_x_1060:
[----:B------:R-:W-:Y:S01]  /*c600*/  BSSY B0, `(.L_x_1210) ;  /* 0x0000007000007945 */ /* 0x000fe20003800000 */
[----:B------:R-:W-:Y:S02]  /*c610*/  IMAD.MOV.U32 R7, RZ, RZ, R42 ;  /* 0x000000ffff077224 */ /* 0x000fe400078e002a */
[----:B------:R-:W-:Y:S02]  /*c620*/  IMAD.MOV.U32 R6, RZ, RZ, 0x2 ;  /* 0x00000002ff067424 */ /* 0x000fe400078e00ff */
[----:B------:R-:W-:-:S07]  /*c630*/  IMAD.MOV.U32 R2, RZ, RZ, -0x1 ;  /* 0xffffffffff027424 */ /* 0x000fce00078e00ff */
[----:B------:R-:W-:Y:S05]  /*c640*/  WARPSYNC.COLLECTIVE R2, `(.L_x_1211) ;  /* 0x0000000002087348 */ /* 0x000fea0003c00000 */
[----:B------:R0:W1:Y:S02]  /*c650*/  SHFL.DOWN P4, R28, R7, R6, R29 ;  /* 0x08000006071c7389 */ /* 0x000064000008001d */
[----:B01----:R-:W-:Y:S05]  /*c660*/  ENDCOLLECTIVE ;  /* 0x000000000000791b */ /* 0x003fea0003800000 */
.L_x_1211:
[----:B------:R-:W-:Y:S05]  /*c670*/  BSYNC B0 ;  /* 0x0000000000007941 */ /* 0x000fea0003800000 */
.L_x_1210:
[----:B------:R-:W-:Y:S02]  /*c680*/  IMAD.MOV.U32 R7, RZ, RZ, R43 ;  /* 0x000000ffff077224 */ /* 0x000fe400078e002b */
[----:B------:R-:W-:Y:S02]  /*c690*/  IMAD.MOV.U32 R6, RZ, RZ, 0x2 ;  /* 0x00000002ff067424 */ /* 0x000fe400078e00ff */
[----:B------:R-:W-:Y:S02]  /*c6a0*/  IMAD.MOV.U32 R2, RZ, RZ, -0x1 ;  /* 0xffffffffff027424 */ /* 0x000fe400078e00ff */
[----:B------:R-:W-:-:S07]  /*c6b0*/  IMAD.MOV.U32 R31, RZ, RZ, R28 ;  /* 0x000000ffff1f7224 */ /* 0x000fce00078e001c */
[----:B------:R-:W-:Y:S05]  /*c6c0*/  WARPSYNC.COLLECTIVE R2, `(.L_x_1212) ;  /* 0x0000000002087348 */ /* 0x000fea0003c00000 */
[----:B------:R0:W1:Y:S02]  /*c6d0*/  SHFL.DOWN P4, R28, R7, R6, R29 ;  /* 0x08000006071c7389 */ /* 0x000064000008001d */
[----:B01----:R-:W-:Y:S05]  /*c6e0*/  ENDCOLLECTIVE ;  /* 0x000000000000791b */ /* 0x003fea0003800000 */
.L_x_1212:
[----:B------:R-:W-:Y:S02]  /*c6f0*/  IMAD.MOV.U32 R7, RZ, RZ, R48 ;  /* 0x000000ffff077224 */ /* 0x000fe400078e0030 */
[----:B------:R-:W-:-:S07]  /*c700*/  IMAD.MOV.U32 R4, RZ, RZ, R28 ;  /* 0x000000ffff047224 */ /* 0x000fce00078e001c */
[----:B------:R-:W-:Y:S05]  /*c710*/  WARPSYNC.COLLECTIVE R2, `(.L_x_1213) ;  /* 0x0000000002087348 */ /* 0x000fea0003c00000 */
[----:B------:R0:W1:Y:S02]  /*c720*/  SHFL.DOWN P4, R28, R7, R6, R29 ;  /* 0x08000006071c7389 */ /* 0x000064000008001d */
[----:B01----:R-:W-:Y:S05]  /*c730*/  ENDCOLLECTIVE ;  /* 0x000000000000791b */ /* 0x003fea0003800000 */
.L_x_1213:
[----:B------:R-:W-:Y:S05]  /*c740*/  BRA `(.L_x_1214) ;  /* 0xffffff70008c7947 */ /* 0x000fea000383ffff */
.L_x_1061:
[----:B------:R-:W-:Y:S01]  /*c750*/  BSSY B0, `(.L_x_1215) ;  /* 0x0000006000007945 */ /* 0x000fe20003800000 */
[----:B------:R-:W-:Y:S02]  /*c760*/  IMAD.MOV.U32 R6, RZ, RZ, 0x2 ;  /* 0x00000002ff067424 */ /* 0x000fe400078e00ff */
[----:B------:R-:W-:-:S07]  /*c770*/  IMAD.MOV.U32 R2, RZ, RZ, -0x1 ;  /* 0xffffffffff027424 */ /* 0x000fce00078e00ff */
[----:B------:R-:W-:Y:S05]  /*c780*/  WARPSYNC.COLLECTIVE R2, `(.L_x_1216) ;  /* 0x0000000002087348 */ /* 0x000fea0003c00000 */
[----:B------:R0:W1:Y:S02]  /*c790*/  SHFL.DOWN P4, R28, R7, R6, R29 ;  /* 0x08000006071c7389 */ /* 0x000064000008001d */
[----:B01----:R-:W-:Y:S05]  /*c7a0*/  ENDCOLLECTIVE ;  /* 0x000000000000791b */ /* 0x003fea0003800000 */
.L_x_1216:
[----:B------:R-:W-:Y:S05]  /*c7b0*/  BSYNC B0 ;  /* 0x0000000000007941 */ /* 0x000fea0003800000 */
.L_x_1215:
[----:B------:R-:W-:Y:S05]  /*c7c0*/  BRA `(.L_x_1217) ;  /* 0xffffff7000987947 */ /* 0x000fea000383ffff */
.L_x_1062:
[----:B------:R-:W-:Y:S01]  /*c7d0*/  BSSY B0, `(.L_x_1218) ;  /* 0x0000007000007945 */ /* 0x000fe20003800000 */
[----:B------:R-:W-:Y:S02]  /*c7e0*/  IMAD.MOV.U32 R7, RZ, RZ, R42 ;  /* 0x000000ffff077224 */ /* 0x000fe400078e002a */
[----:B------:R-:W-:Y:S02]  /*c7f0*/  IMAD.MOV.U32 R6, RZ, RZ, 0x4 ;  /* 0x00000004ff067424 */ /* 0x000fe400078e00ff */
[----:B------:R-:W-:-:S07]  /*c800*/  IMAD.MOV.U32 R2, RZ, RZ, -0x1 ;  /* 0xffffffffff027424 */ /* 0x000fce00078e00ff */
[----:B------:R-:W-:Y:S05]  /*c810*/  WARPSYNC.COLLECTIVE R2, `(.L_x_1219) ;  /* 0x0000000002087348 */ /* 0x000fea0003c00000 */
[----:B------:R0:W1:Y:S02]  /*c820*/  SHFL.DOWN P4, R28, R7, R6, R29 ;  /* 0x08000006071c7389 */ /* 0x000064000008001d */
[----:B01----:R-:W-:Y:S05]  /*c830*/  ENDCOLLECTIVE ;  /* 0x000000000000791b */ /* 0x003fea0003800000 */
.L_x_1219:
[----:B------:R-:W-:Y:S05]  /*c840*/  BSYNC B0 ;  /* 0x0000000000007941 */ /* 0x000fea0003800000 */
.L_x_1218:
[----:B------:R-:W-:Y:S02]  /*c850*/  IMAD.MOV.U32 R7, RZ, RZ, R43 ;  /* 0x000000ffff077224 */ /* 0x000fe400078e002b */
[----:B------:R-:W-:Y:S02]  /*c860*/  IMAD.MOV.U32 R6, RZ, RZ, 0x4 ;  /* 0x00000004ff067424 */ /* 0x000fe400078e00ff */
[----:B------:R-:W-:Y:S02]  /*c870*/  IMAD.MOV.U32 R2, RZ, RZ, -0x1 ;  /* 0xffffffffff027424 */ /* 0x000fe400078e00ff */
[----:B------:R-:W-:-:S07]  /*c880*/  IMAD.MOV.U32 R31, RZ, RZ, R28 ;  /* 0x000000ffff1f7224 */ /* 0x000fce00078e001c */
[----:B------:R-:W-:Y:S05]  /*c890*/  WARPSYNC.COLLECTIVE R2, `(.L_x_1220) ;  /* 0x0000000002087348 */ /* 0x000fea0003c00000 */
[----:B------:R0:W1:Y:S02]  /*c8a0*/  SHFL.DOWN P4, R28, R7, R6, R29 ;  /* 0x08000006071c7389 */ /* 0x000064000008001d */
[----:B01----:R-:W-:Y:S05]  /*c8b0*/  ENDCOLLECTIVE ;  /* 0x000000000000791b */ /* 0x003fea0003800000 */
.L_x_1220:
[----:B------:R-:W-:Y:S02]  /*c8c0*/  IMAD.MOV.U32 R7, RZ, RZ, R48 ;  /* 0x000000ffff077224 */ /* 0x000fe400078e0030 */
[----:B------:R-:W-:-:S07]  /*c8d0*/  IMAD.MOV.U32 R4, RZ, RZ, R28 ;  /* 0x000000ffff047224 */ /* 0x000fce00078e001c */
[----:B------:R-:W-:Y:S05]  /*c8e0*/  WARPSYNC.COLLECTIVE R2, `(.L_x_1221) ;  /* 0x0000000002087348 */ /* 0x000fea0003c00000 */
[----:B------:R0:W1:Y:S02]  /*c8f0*/  SHFL.DOWN P4, R28, R7, R6, R29 ;  /* 0x08000006071c7389 */ /* 0x000064000008001d */
[----:B01----:R-:W-:Y:S05]  /*c900*/  ENDCOLLECTIVE ;  /* 0x000000000000791b */ /* 0x003fea0003800000 */
.L_x_1221:
[----:B------:R-:W-:Y:S05]  /*c910*/  BRA `(.L_x_1222) ;  /* 0xffffff7000607947 */ /* 0x000fea000383ffff */
.L_x_1063:
[----:B------:R-:W-:Y:S01]  /*c920*/  BSSY B0, `(.L_x_1223) ;  /* 0x0000006000007945 */ /* 0x000fe20003800000 */
[----:B------:R-:W-:Y:S02]  /*c930*/  IMAD.MOV.U32 R6, RZ, RZ, 0x4 ;  /* 0x00000004ff067424 */ /* 0x000fe400078e00ff */
[----:B------:R-:W-:-:S07]  /*c940*/  IMAD.MOV.U32 R2, RZ, RZ, -0x1 ;  /* 0xffffffffff027424 */ /* 0x000fce00078e00ff */
[----:B------:R-:W-:Y:S05]  /*c950*/  WARPSYNC.COLLECTIVE R2, `(.L_x_1224) ;  /* 0x0000000002087348 */ /* 0x000fea0003c00000 */
[----:B------:R0:W1:Y:S02]  /*c960*/  SHFL.DOWN P4, R28, R7, R6, R29 ;  /* 0x08000006071c7389 */ /* 0x000064000008001d */
[----:B01----:R-:W-:Y:S05]  /*c970*/  ENDCOLLECTIVE ;  /* 0x000000000000791b */ /* 0x003fea0003800000 */
.L_x_1224:
[----:B------:R-:W-:Y:S05]  /*c980*/  BSYNC B0 ;  /* 0x0000000000007941 */ /* 0x000fea0003800000 */
.L_x_1223:
[----:B------:R-:W-:Y:S05]  /*c990*/  BRA `(.L_x_1225) ;  /* 0xffffff70006c7947 */ /* 0x000fea000383ffff */
.L_x_1064:
[----:B------:R-:W-:Y:S01]  /*c9a0*/  BSSY B0, `(.L_x_1226) ;  /* 0x0000007000007945 */ /* 0x000fe20003800000 */
[----:B------:R-:W-:Y:S02]  /*c9b0*/  IMAD.MOV.U32 R7, RZ, RZ, R42 ;  /* 0x000000ffff077224 */ /* 0x000fe400078e002a */
[----:B------:R-:W-:Y:S02]  /*c9c0*/  IMAD.MOV.U32 R6, RZ, RZ, 0x8 ;  /* 0x00000008ff067424 */ /* 0x000fe400078e00ff */
[----:B------:R-:W-:-:S07]  /*c9d0*/  IMAD.MOV.U32 R2, RZ, RZ, -0x1 ;  /* 0xffffffffff027424 */ /* 0x000fce00078e00ff */
[----:B------:R-:W-:Y:S05]  /*c9e0*/  WARPSYNC.COLLECTIVE R2, `(.L_x_1227) ;  /* 0x0000000002087348 */ /* 0x000fea0003c00000 */
[----:B------:R0:W1:Y:S02]  /*c9f0*/  SHFL.DOWN P4, R28, R7, R6, R29 ;  /* 0x08000006071c7389 */ /* 0x000064000008001d */
[----:B01----:R-:W-:Y:S05]  /*ca00*/  ENDCOLLECTIVE ;  /* 0x000000000000791b */ /* 0x003fea0003800000 */
.L_x_1227:
[----:B------:R-:W-:Y:S05]  /*ca10*/  BSYNC B0 ;  /* 0x0000000000007941 */ /* 0x000fea0003800000 */
.L_x_1226:
[----:B------:R-:W-:Y:S02]  /*ca20*/  IMAD.MOV.U32 R7, RZ, RZ, R43 ;  /* 0x000000ffff077224 */ /* 0x000fe400078e002b */
[----:B------:R-:W-:Y:S02]  /*ca30*/  IMAD.MOV.U32 R6, RZ, RZ, 0x8 ;  /* 0x00000008ff067424 */ /* 0x000fe400078e00ff */
[----:B------:R-:W-:Y:S02]  /*ca40*/  IMAD.MOV.U32 R2, RZ, RZ, -0x1 ;  /* 0xffffffffff027424 */ /* 0x000fe400078e00ff */
[----:B------:R-:W-:-:S07]  /*ca50*/  IMAD.MOV.U32 R31, RZ, RZ, R28 ;  /* 0x000000ffff1f7224 */ /* 0x000fce00078e001c */
[----:B------:R-:W-:Y:S05]  /*ca60*/  WARPSYNC.COLLECTIVE R2, `(.L_x_1228) ;  /* 0x0000000002087348 */ /* 0x000fea0003c00000 */
[----:B------:R0:W1:Y:S02]  /*ca70*/  SHFL.DOWN P4, R28, R7, R6, R29 ;  /* 0x08000006071c7389 */ /* 0x000064000008001d */
[----:B01----:R-:W-:Y:S05]  /*ca80*/  ENDCOLLECTIVE ;  /* 0x000000000000791b */ /* 0x003fea0003800000 */
.L_x_1228:
[----:B------:R-:W-:Y:S02]  /*ca90*/  IMAD.MOV.U32 R7, RZ, RZ, R48 ;  /* 0x000000ffff077224 */ /* 0x000fe400078e0030 */
[----:B------:R-:W-:-:S07]  /*caa0*/  IMAD.MOV.U32 R4, RZ, RZ, R28 ;  /* 0x000000ffff047224 */ /* 0x000fce00078e001c */
[----:B------:R-:W-:Y:S05]  /*cab0*/  WARPSYNC.COLLECTIVE R2, `(.L_x_1229) ;  /* 0x0000000002087348 */ /* 0x000fea0003c00000 */
[----:B------:R0:W1:Y:S02]  /*cac0*/  SHFL.DOWN P4, R28, R7, R6, R29 ;  /* 0x08000006071c7389 */ /* 0x000064000008001d */
[----:B01----:R-:W-:Y:S05]  /*cad0*/  ENDCOLLECTIVE ;  /* 0x000000000000791b */ /* 0x003fea0003800000 */
.L_x_1229:
[----:B------:R-:W-:Y:S05]  /*cae0*/  BRA `(.L_x_1230) ;  /* 0xffffff7000347947 */ /* 0x000fea000383ffff */
.L_x_1065:
[----:B------:R-:W-:Y:S01]  /*caf0*/  BSSY B0, `(.L_x_1231) ;  /* 0x0000006000007945 */ /* 0x000fe20003800000 */
[----:B------:R-:W-:Y:S02]  /*cb00*/  IMAD.MOV.U32 R6, RZ, RZ, 0x8 ;  /* 0x00000008ff067424 */ /* 0x000fe400078e00ff */
[----:B------:R-:W-:-:S07]  /*cb10*/  IMAD.MOV.U32 R2, RZ, RZ, -0x1 ;  /* 0xffffffffff027424 */ /* 0x000fce00078e00ff */
[----:B------:R-:W-:Y:S05]  /*cb20*/  WARPSYNC.COLLECTIVE R2, `(.L_x_1232) ;  /* 0x0000000002087348 */ /* 0x000fea0003c00000 */
[----:B------:R0:W1:Y:S02]  /*cb30*/  SHFL.DOWN P4, R28, R7, R6, R29 ;  /* 0x08000006071c7389 */ /* 0x000064000008001d */
[----:B01----:R-:W-:Y:S05]  /*cb40*/  ENDCOLLECTIVE ;  /* 0x000000000000791b */ /* 0x003fea0003800000 */
.L_x_1232:
[----:B------:R-:W-:Y:S05]  /*cb50*/  BSYNC B0 ;  /* 0x0000000000007941 */ /* 0x000fea0003800000 */
.L_x_1231:
[----:B------:R-:W-:Y:S05]  /*cb60*/  BRA `(.L_x_1233) ;  /* 0xffffff7000407947 */ /* 0x000fea000383ffff */
.L_x_1066:
[----:B------:R-:W-:Y:S01]  /*cb70*/  BSSY B0, `(.L_x_1234) ;  /* 0x0000007000007945 */ /* 0x000fe20003800000 */
[----:B------:R-:W-:Y:S02]  /*cb80*/  IMAD.MOV.U32 R7, RZ, RZ, R42 ;  /* 0x000000ffff077224 */ /* 0x000fe400078e002a */
[----:B------:R-:W-:Y:S02]  /*cb90*/  IMAD.MOV.U32 R6, RZ, RZ, 0x10 ;  /* 0x00000010ff067424 */ /* 0x000fe400078e00ff */
[----:B------:R-:W-:-:S07]  /*cba0*/  IMAD.MOV.U32 R2, RZ, RZ, -0x1 ;  /* 0xffffffffff027424 */ /* 0x000fce00078e00ff */
[----:B------:R-:W-:Y:S05]  /*cbb0*/  WARPSYNC.COLLECTIVE R2, `(.L_x_1235) ;  /* 0x0000000002087348 */ /* 0x000fea0003c00000 */
[----:B------:R0:W1:Y:S02]  /*cbc0*/  SHFL.DOWN P4, R28, R7, R6, R29 ;  /* 0x08000006071c7389 */ /* 0x000064000008001d */
[----:B01----:R-:W-:Y:S05]  /*cbd0*/  ENDCOLLECTIVE ;  /* 0x000000000000791b */ /* 0x003fea0003800000 */
.L_x_1235:
[----:B------:R-:W-:Y:S05]  /*cbe0*/  BSYNC B0 ;  /* 0x0000000000007941 */ /* 0x000fea0003800000 */
.L_x_1234:
[----:B------:R-:W-:Y:S02]  /*cbf0*/  IMAD.MOV.U32 R7, RZ, RZ, R43 ;  /* 0x000000ffff077224 */ /* 0x000fe400078e002b */
[----:B------:R-:W-:Y:S02]  /*cc00*/  IMAD.MOV.U32 R6, RZ, RZ, 0x10 ;  /* 0x00000010ff067424 */ /* 0x000fe400078e00ff */
[----:B------:R-:W-:Y:S02]  /*cc10*/  IMAD.MOV.U32 R2, RZ, RZ, -0x1 ;  /* 0xffffffffff027424 */ /* 0x000fe400078e00ff */
[----:B------:R-:W-:-:S07]  /*cc20*/  IMAD.MOV.U32 R51, RZ, RZ, R28 ;  /* 0x000000ffff337224 */ /* 0x000fce00078e001c */
[----:B------:R-:W-:Y:S05]  /*cc30*/  WARPSYNC.COLLECTIVE R2, `(.L_x_1236) ;  /* 0x0000000002087348 */ /* 0x000fea0003c00000 */
[----:B------:R0:W1:Y:S02]  /*cc40*/  SHFL.DOWN P4, R28, R7, R6, R29 ;  /* 0x08000006071c7389 */ /* 0x000064000008001d */
[----:B01----:R-:W-:Y:S05]  /*cc50*/  ENDCOLLECTIVE ;  /* 0x000000000000791b */ /* 0x003fea0003800000 */
.L_x_1236:
[----:B------:R-:W-:Y:S02]  /*cc60*/  IMAD.MOV.U32 R7, RZ, RZ, R48 ;  /* 0x000000ffff077224 */ /* 0x000fe400078e0030 */
[----:B------:R-:W-:-:S07]  /*cc70*/  IMAD.MOV.U32 R4, RZ, RZ, R28 ;  /* 0x000000ffff047224 */ /* 0x000fce00078e001c */
[----:B------:R-:W-:Y:S05]  /*cc80*/  WARPSYNC.COLLECTIVE R2, `(.L_x_1237) ;  /* 0x0000000002087348 */ /* 0x000fea0003c00000 */
[----:B------:R0:W1:Y:S02]  /*cc90*/  SHFL.DOWN P4, R28, R7, R6, R29 ;  /* 0x08000006071c7389 */ /* 0x000064000008001d */
[----:B01----:R-:W-:Y:S05]  /*cca0*/  ENDCOLLECTIVE ;  /* 0x000000000000791b */ /* 0x003fea0003800000 */
.L_x_1237:
[----:B------:R-:W-:Y:S05]  /*ccb0*/  BRA `(.L_x_1238) ;  /* 0xffffff7000087947 */ /* 0x000fea000383ffff */
.L_x_1067:
[----:B------:R-:W-:Y:S01]  /*ccc0*/  BSSY B0, `(.L_x_1239) ;  /* 0x0000006000007945 */ /* 0x000fe20003800000 */
[----:B------:R-:W-:Y:S02]  /*ccd0*/  IMAD.MOV.U32 R6, RZ, RZ, 0x10 ;  /* 0x00000010ff067424 */ /* 0x000fe400078e00ff */
[----:B------:R-:W-:-:S07]  /*cce0*/  IMAD.MOV.U32 R2, RZ, RZ, -0x1 ;  /* 0xffffffffff027424 */ /* 0x000fce00078e00ff */
[----:B------:R-:W-:Y:S05]  /*ccf0*/  WARPSYNC.COLLECTIVE R2, `(.L_x_1240) ;  /* 0x0000000002087348 */ /* 0x000fea0003c00000 */
[----:B------:R0:W1:Y:S02]  /*cd00*/  SHFL.DOWN P4, R28, R7, R6, R29 ;  /* 0x08000006071c7389 */ /* 0x000064000008001d */
[----:B01----:R-:W-:Y:S05]  /*cd10*/  ENDCOLLECTIVE ;  /* 0x000000000000791b */ /* 0x003fea0003800000 */
.L_x_1240:
[----:B------:R-:W-:Y:S05]  /*cd20*/  BSYNC B0 ;  /* 0x0000000000007941 */ /* 0x000fea0003800000 */
.L_x_1239:
[----:B------:R-:W-:Y:S05]  /*cd30*/  BRA `(.L_x_1241) ;  /* 0xffffff7000247947 */ /* 0x000fea000383ffff */
.L_x_1068:
[----:B------:R-:W-:Y:S01]  /*cd40*/  BSSY B0, `(.L_x_1242) ;  /* 0x0000006000007945 */ /* 0x000fe20003800000 */
[----:B------:R-:W-:Y:S01]  /*cd50*/  PLOP3.LUT P5, PT, P2, PT, PT, 0x80, 0x8 ;  /* 0x000000000008781c */ /* 0x000fe200017af070 */
[----:B------:R-:W-:-:S12]  /*cd60*/  IMAD.MOV.U32 R2, RZ, RZ, -0x1 ;  /* 0xffffffffff027424 */ /* 0x000fd800078e00ff */
[----:B------:R-:W-:Y:S05]  /*cd70*/  WARPSYNC.COLLECTIVE R2, `(.L_x_1243) ;  /* 0x0000000002087348 */ /* 0x000fea0003c00000 */
[----:B------:R-:W-:Y:S01]  /*cd80*/  VOTE.ALL P5, P5 ;  /* 0x0000000000ff7806 */ /* 0x000fe200028a0000 */
[----:B------:R-:W-:-:S12]  /*cd90*/  ENDCOLLECTIVE ;  /* 0x000000000000791b */ /* 0x000fd80003800000 */
.L_x_1243:
[----:B------:R-:W-:Y:S05]  /*cda0*/  BSYNC B0 ;  /* 0x0000000000007941 */ /* 0x000fea0003800000 */
.L_x_1242:
[----:B------:R-:W-:Y:S01]  /*cdb0*/  PLOP3.LUT P2, PT, P5, PT, PT, 0x80, 0x8 ;  /* 0x000000000008781c */ /* 0x000fe20002f4f070 */
[----:B------:R-:W-:-:S12]  /*cdc0*/  BRA `(.L_x_1244) ;  /* 0xffffff7000187947 */ /* 0x000fd8000383ffff */
.L_x_1070:
[----:B------:R-:W-:Y:S01]  /*cdd0*/  BSSY B0, `(.L_x_1245) ;  /* 0x0000006000007945 */ /* 0x000fe20003800000 */
[----:B------:R-:W-:Y:S01]  /*cde0*/  PLOP3.LUT P4, PT, P0, PT, PT, 0x8, 0x80 ;  /* 0x000000000080781c */ /* 0x000fe2000078e170 */
[----:B------:R-:W-:-:S12]  /*cdf0*/  IMAD.MOV.U32 R2, RZ, RZ, -0x1 ;  /* 0xffffffffff027424 */ /* 0x000fd800078e00ff */
[----:B------:R-:W-:Y:S05]  /*ce00*/  WARPSYNC.COLLECTIVE R2, `(.L_x_1246) ;  /* 0x0000000002087348 */ /* 0x000fea0003c00000 */
[----:B------:R-:W-:Y:S01]  /*ce10*/  VOTE.ANY P4, P4 ;  /* 0x0000000000ff7806 */ /* 0x000fe20002080100 */
[----:B------:R-:W-:-:S12]  /*ce20*/  ENDCOLLECTIVE ;  /* 0x000000000000791b */ /* 0x000fd80003800000 */
.L_x_1246:
[----:B------:R-:W-:Y:S05]  /*ce30*/  BSYNC B0 ;  /* 0x0000000000007941 */ /* 0x000fea0003800000 */
.L_x_1245:
[----:B------:R-:W-:Y:S01]  /*ce40*/  PLOP3.LUT P0, PT, P4, PT, PT, 0x80, 0x8 ;  /* 0x000000000008781c */ /* 0x000fe2000270f070 */
[----:B------:R-:W-:-:S12]  /*ce50*/  BRA `(.L_x_1247) ;  /* 0xffffff7000147947 */ /* 0x000fd8000383ffff */
.L_x_1072:
[----:B------:R-:W-:Y:S01]  /*ce60*/  BSSY B0, `(.L_x_1248) ;  /* 0x0000006000007945 */ /* 0x000fe20003800000 */
[----:B------:R-:W-:Y:S01]  /*ce70*/  PLOP3.LUT P4, PT, P0, PT, PT, 0x8, 0x80 ;  /* 0x000000000080781c */ /* 0x000fe2000078e170 */
[----:B------:R-:W-:-:S12]  /*ce80*/  IMAD.MOV.U32 R2, RZ, RZ, -0x1 ;  /* 0xffffffffff027424 */ /* 0x000fd800078e00ff */
[----:B------:R-:W-:Y:S05]  /*ce90*/  WARPSYNC.COLLECTIVE R2, `(.L_x_1249) ;  /* 0x0000000002087348 */ /* 0x000fea0003c00000 */
[----:B------:R-:W-:Y:S01]  /*cea0*/  VOTE.ANY R2, PT, P4 ;  /* 0x0000000000027806 */ /* 0x000fe200020e0100 */
[----:B------:R-:W-:Y:S06]  /*ceb0*/  ENDCOLLECTIVE ;  /* 0x000000000000791b */ /* 0x000fec0003800000 */
.L_x_1249:
[----:B------:R-:W-:Y:S05]  /*cec0*/  BSYNC B0 ;  /* 0x0000000000007941 */ /* 0x000fea0003800000 */
.L_x_1248:
[----:B------:R-:W-:Y:S01]  /*ced0*/  LOP3.LUT R2, R2, 0x80000000, R41, 0xec, !PT ;  /* 0x8000000002027812 */ /* 0x000fe200078eec29 */
[----:B------:R-:W-:-:S04]  /*cee0*/  IMAD.MOV.U32 R6, RZ, RZ, 0x1 ;  /* 0x00000001ff067424 */ /* 0x000fc800078e00ff */
        /* <DEDUP_REMOVED lines=8> */
.L_x_1250:
[----:B------:R-:W-:Y:S02]  /*cf70*/  IMAD.MOV.U32 R7, RZ, RZ, R0 ;  /* 0x000000ffff077224 */ /* 0x000fe400078e0000 */
[----:B------:R-:W-:-:S07]  /*cf80*/  IMAD.MOV.U32 R50, RZ, RZ, R28 ;  /* 0x000000ffff327224 */ /* 0x000fce00078e001c */
[----:B------:R-:W-:Y:S05]  /*cf90*/  WARPSYNC.COLLECTIVE R2, `(.L_x_1251) ;  /* 0x0000000002087348 */ /* 0x000fea0003c00000 */
[----:B------:R0:W1:Y:S02]  /*cfa0*/  SHFL.DOWN P4, R28, R7, R6, R29 ;  /* 0x08000006071c7389 */ /* 0x000064000008001d */
[----:B01----:R-:W-:Y:S05]  /*cfb0*/  ENDCOLLECTIVE ;  /* 0x000000000000791b */ /* 0x003fea0003800000 */
.L_x_1251:
[----:B------:R-:W-:Y:S02]  /*cfc0*/  IMAD.MOV.U32 R7, RZ, RZ, R4 ;  /* 0x000000ffff077224 */ /* 0x000fe400078e0004 */
[----:B------:R-:W-:-:S07]  /*cfd0*/  IMAD.MOV.U32 R53, RZ, RZ, R28 ;  /* 0x000000ffff357224 */ /* 0x000fce00078e001c */
[----:B------:R-:W-:Y:S05]  /*cfe0*/  WARPSYNC.COLLECTIVE R2, `(.L_x_1252) ;  /* 0x0000000002087348 */ /* 0x000fea0003c00000 */
[----:B------:R0:W1:Y:S02]  /*cff0*/  SHFL.DOWN P4, R28, R7, R6, R29 ;  /* 0x08000006071c7389 */ /* 0x000064000008001d */
[----:B01----:R-:W-:Y:S05]  /*d000*/  ENDCOLLECTIVE ;  /* 0x000000000000791b */ /* 0x003fea0003800000 */
.L_x_1252:
[----:B------:R-:W-:Y:S05]  /*d010*/  BRA `(.L_x_1253) ;  /* 0xffffff6c00dc7947 */ /* 0x000fea000383ffff */
.L_x_1073:
[----:B------:R-:W-:Y:S01]  /*d020*/  BSSY B0, `(.L_x_1254) ;  /* 0x0000006000007945 */ /* 0x000fe20003800000 */
[----:B------:R-:W-:Y:S02]  /*d030*/  IMAD.MOV.U32 R6, RZ, RZ, 0x1 ;  /* 0x00000001ff067424 */ /* 0x000fe400078e00ff */
[----:B------:R-:W-:-:S07]  /*d040*/  IMAD.MOV.U32 R2, RZ, RZ, -0x1 ;  /* 0xffffffffff027424 */ /* 0x000fce00078e00ff */
[----:B------:R-:W-:Y:S05]  /*d050*/  WARPSYNC.COLLECTIVE R2, `(.L_x_1255) ;  /* 0x0000000002087348 */ /* 0x000fea0003c00000 */
[----:B------:R0:W1:Y:S02]  /*d060*/  SHFL.DOWN P4, R28, R7, R6, R29 ;  /* 0x08000006071c7389 */ /* 0x000064000008001d */
[----:B01----:R-:W-:Y:S05]  /*d070*/  ENDCOLLECTIVE ;  /* 0x000000000000791b */ /* 0x003fea0003800000 */
.L_x_1255:
[----:B------:R-:W-:Y:S05]  /*d080*/  BSYNC B0 ;  /* 0x0000000000007941 */ /* 0x000fea0003800000 */
.L_x_1254:
[----:B------:R-:W-:Y:S05]  /*d090*/  BRA `(.L_x_1256) ;  /* 0xffffff6c00e87947 */ /* 0x000fea000383ffff */
.L_x_1074:
[----:B------:R-:W-:Y:S01]  /*d0a0*/  BSSY B0, `(.L_x_1257) ;  /* 0x0000007000007945 */ /* 0x000fe20003800000 */
[----:B------:R-:W-:Y:S02]  /*d0b0*/  IMAD.MOV.U32 R7, RZ, RZ, R51 ;  /* 0x000000ffff077224 */ /* 0x000fe400078e0033 */
[----:B------:R-:W-:Y:S02]  /*d0c0*/  IMAD.MOV.U32 R6, RZ, RZ, 0x2 ;  /* 0x00000002ff067424 */ /* 0x000fe400078e00ff */
[----:B------:R-:W-:-:S07]  /*d0d0*/  IMAD.MOV.U32 R2, RZ, RZ, -0x1 ;  /* 0xffffffffff027424 */ /* 0x000fce00078e00ff */
[----:B------:R-:W-:Y:S05]  /*d0e0*/  WARPSYNC.COLLECTIVE R2, `(.L_x_1258) ;  /* 0x0000000002087348 */ /* 0x000fea0003c00000 */
[----:B------:R0:W1:Y:S02]  /*d0f0*/  SHFL.DOWN P4, R28, R7, R6, R29 ;  /* 0x08000006071c7389 */ /* 0x000064000008001d */
[----:B01----:R-:W-:Y:S05]  /*d100*/  ENDCOLLECTIVE ;  /* 0x000000000000791b */ /* 0x003fea0003800000 */
.L_x_1258:
[----:B------:R-:W-:Y:S05]  /*d110*/  BSYNC B0 ;  /* 0x0000000000007941 */ /* 0x000fea0003800000 */
.L_x_1257:
[----:B------:R-:W-:Y:S02]  /*d120*/  IMAD.MOV.U32 R7, RZ, RZ, R0 ;  /* 0x000000ffff077224 */ /* 0x000fe400078e0000 */
[----:B------:R-:W-:Y:S02]  /*d130*/  IMAD.MOV.U32 R6, RZ, RZ, 0x2 ;  /* 0x00000002ff067424 */ /* 0x000fe400078e00ff */
[----:B------:R-:W-:Y:S02]  /*d140*/  IMAD.MOV.U32 R2, RZ, RZ, -0x1 ;  /* 0xffffffffff027424 */ /* 0x000fe400078e00ff */
[----:B------:R-:W-:-:S07]  /*d150*/  IMAD.MOV.U32 R50, RZ, RZ, R28 ;  /* 0x000000ffff327224 */ /* 0x000fce00078e001c */
[----:B------:R-:W-:Y:S05]  /*d160*/  WARPSYNC.COLLECTIVE R2, `(.L_x_1259) ;  /* 0x0000000002087348 */ /* 0x000fea0003c00000 */
[----:B------:R0:W1:Y:S02]  /*d170*/  SHFL.DOWN P4, R28, R7, R6, R29 ;  /* 0x08000006071c7389 */ /* 0x000064000008001d */
[----:B01----:R-:W-:Y:S05]  /*d180*/  ENDCOLLECTIVE ;  /* 0x000000000000791b */ /* 0x003fea0003800000 */
.L_x_1259:
[----:B------:R-:W-:Y:S02]  /*d190*/  IMAD.MOV.U32 R7, RZ, RZ, R4 ;  /* 0x000000ffff077224 */ /* 0x000fe400078e0004 */
[----:B------:R-:W-:-:S07]  /*d1a0*/  IMAD.MOV.U32 R53, RZ, RZ, R28 ;  /* 0x000000ffff357224 */ /* 0x000fce00078e001c */
[----:B------:R-:W-:Y:S05]  /*d1b0*/  WARPSYNC.COLLECTIVE R2, `(.L_x_1260) ;  /* 0x0000000002087348 */ /* 0x000fea0003c00000 */
[----:B------:R0:W1:Y:S02]  /*d1c0*/  SHFL.DOWN P4, R28, R7, R6, R29 ;  /* 0x08000006071c7389 */ /* 0x000064000008001d */
[----:B01----:R-:W-:Y:S05]  /*d1d0*/  ENDCOLLECTIVE ;  /* 0x000000000000791b */ /* 0x003fea0003800000 */
.L_x_1260:
[----:B------:R-:W-:Y:S05]  /*d1e0*/  BRA `(.L_x_1261) ;  /* 0xffffff6c00ac7947 */ /* 0x000fea000383ffff */
.L_x_1075:
[----:B------:R-:W-:Y:S01]  /*d1f0*/  BSSY B0, `(.L_x_1262) ;  /* 0x0000006000007945 */ /* 0x000fe20003800000 */
[----:B------:R-:W-:Y:S02]  /*d200*/  IMAD.MOV.U32 R6, RZ, RZ, 0x2 ;  /* 0x00000002ff067424 */ /* 0x000fe400078e00ff */
[----:B------:R-:W-:-:S07]  /*d210*/  IMAD.MOV.U32 R2, RZ, RZ, -0x1 ;  /* 0xffffffffff027424 */ /* 0x000fce00078e00ff */
[----:B------:R-:W-:Y:S05]  /*d220*/  WARPSYNC.COLLECTIVE R2, `(.L_x_1263) ;  /* 0x0000000002087348 */ /* 0x000fea0003c00000 */
[----:B------:R0:W1:Y:S02]  /*d230*/  SHFL.DOWN P4, R28, R7, R6, R29 ;  /* 0x08000006071c7389 */ /* 0x000064000008001d */
[----:B01----:R-:W-:Y:S05]  /*d240*/  ENDCOLLECTIVE ;  /* 0x000000000000791b */ /* 0x003fea0003800000 */
.L_x_1263:
[----:B------:R-:W-:Y:S05]  /*d250*/  BSYNC B0 ;  /* 0x0000000000007941 */ /* 0x000fea0003800000 */
.L_x_1262:
[----:B------:R-:W-:Y:S05]  /*d260*/  BRA `(.L_x_1264) ;  /* 0xffffff6c00b87947 */ /* 0x000fea000383ffff */
.L_x_1076:
[----:B------:R-:W-:Y:S01]  /*d270*/  BSSY B0, `(.L_x_1265) ;  /* 0x0000007000007945 */ /* 0x000fe20003800000 */
[----:B------:R-:W-:Y:S02]  /*d280*/  IMAD.MOV.U32 R7, RZ, RZ, R51 ;  /* 0x000000ffff077224 */ /* 0x000fe400078e0033 */
[----:B------:R-:W-:Y:S02]  /*d290*/  IMAD.MOV.U32 R6, RZ, RZ, 0x4 ;  /* 0x00000004ff067424 */ /* 0x000fe400078e00ff */
[----:B------:R-:W-:-:S07]  /*d2a0*/  IMAD.MOV.U32 R2, RZ, RZ, -0x1 ;  /* 0xffffffffff027424 */ /* 0x000fce00078e00ff */
[----:B------:R-:W-:Y:S05]  /*d2b0*/  WARPSYNC.COLLECTIVE R2, `(.L_x_1266) ;  /* 0x0000000002087348 */ /* 0x000fea0003c00000 */
[----:B------:R0:W1:Y:S02]  /*d2c0*/  SHFL.DOWN P4, R28, R7, R6, R29 ;  /* 0x08000006071c7389 */ /* 0x000064000008001d */
[----:B01----:R-:W-:Y:S05]  /*d2d0*/  ENDCOLLECTIVE ;  /* 0x000000000000791b */ /* 0x003fea0003800000 */
.L_x_1266:
[----:B------:R-:W-:Y:S05]  /*d2e0*/  BSYNC B0 ;  /* 0x0000000000007941 */ /* 0x000fea0003800000 */
.L_x_1265:
[----:B------:R-:W-:Y:S02]  /*d2f0*/  IMAD.MOV.U32 R7, RZ, RZ, R0 ;  /* 0x000000ffff077224 */ /* 0x000fe400078e0000 */
[----:B------:R-:W-:Y:S02]  /*d300*/  IMAD.MOV.U32 R6, RZ, RZ, 0x4 ;  /* 0x00000004ff067424 */ /* 0x000fe400078e00ff */
[----:B------:R-:W-:Y:S02]  /*d310*/  IMAD.MOV.U32 R2, RZ, RZ, -0x1 ;  /* 0xffffffffff027424 */ /* 0x000fe400078e00ff */
[----:B------:R-:W-:-:S07]  /*d320*/  IMAD.MOV.U32 R50, RZ, RZ, R28 ;  /* 0x000000ffff327224 */ /* 0x000fce00078e001c */
[----:B------:R-:W-:Y:S05]  /*d330*/  WARPSYNC.COLLECTIVE R2, `(.L_x_1267) ;  /* 0x0000000002087348 */ /* 0x000fea0003c00000 */
[----:B------:R0:W1:Y:S02]  /*d340*/  SHFL.DOWN P4, R28, R7, R6, R29 ;  /* 0x08000006071c7389 */ /* 0x000064000008001d */
[----:B01----:R-:W-:Y:S05]  /*d350*/  ENDCOLLECTIVE ;  /* 0x000000000000791b */ /* 0x003fea0003800000 */
.L_x_1267:
[----:B------:R-:W-:Y:S02]  /*d360*/  IMAD.MOV.U32 R7, RZ, RZ, R4 ;  /* 0x000000ffff077224 */ /* 0x000fe400078e0004 */
[----:B------:R-:W-:-:S07]  /*d370*/  IMAD.MOV.U32 R53, RZ, RZ, R28 ;  /* 0x000000ffff357224 */ /* 0x000fce00078e001c */
[----:B------:R-:W-:Y:S05]  /*d380*/  WARPSYNC.COLLECTIVE R2, `(.L_x_1268) ;  /* 0x0000000002087348 */ /* 0x000fea0003c00000 */
[----:B------:R0:W1:Y:S02]  /*d390*/  SHFL.DOWN P4, R28, R7, R6, R29 ;  /* 0x08000006071c7389 */ /* 0x000064000008001d */
[----:B01----:R-:W-:Y:S05]  /*d3a0*/  ENDCOLLECTIVE ;  /* 0x000000000000791b */ /* 0x003fea0003800000 */
.L_x_1268:
[----:B------:R-:W-:Y:S05]  /*d3b0*/  BRA `(.L_x_1269) ;  /* 0xffffff6c007c7947 */ /* 0x000fea000383ffff */
.L_x_1077:
[----:B------:R-:W-:Y:S01]  /*d3c0*/  BSSY B0, `(.L_x_1270) ;  /* 0x0000006000007945 */ /* 0x000fe20003800000 */
[----:B------:R-:W-:Y:S02]  /*d3d0*/  IMAD.MOV.U32 R6, RZ, RZ, 0x4 ;  /* 0x00000004ff067424 */ /* 0x000fe400078e00ff */
[----:B------:R-:W-:-:S07]  /*d3e0*/  IMAD.MOV.U32 R2, RZ, RZ, -0x1 ;  /* 0xffffffffff027424 */ /* 0x000fce00078e00ff */
[----:B------:R-:W-:Y:S05]  /*d3f0*/  WARPSYNC.COLLECTIVE R2, `(.L_x_1271) ;  /* 0x0000000002087348 */ /* 0x000fea0003c00000 */
[----:B------:R0:W1:Y:S02]  /*d400*/  SHFL.DOWN P4, R28, R7, R6, R29 ;  /* 0x08000006071c7389 */ /* 0x000064000008001d */
[----:B01----:R-:W-:Y:S05]  /*d410*/  ENDCOLLECTIVE ;  /* 0x000000000000791b */ /* 0x003fea0003800000 */
.L_x_1271:
[----:B------:R-:W-:Y:S05]  /*d420*/  BSYNC B0 ;  /* 0x0000000000007941 */ /* 0x000fea0003800000 */
.L_x_1270:
[----:B------:R-:W-:Y:S05]  /*d430*/  BRA `(.L_x_1272) ;  /* 0xffffff6c00887947 */ /* 0x000fea000383ffff */
.L_x_1078:
[----:B------:R-:W-:Y:S01]  /*d440*/  BSSY B0, `(.L_x_1273) ;  /* 0x0000007000007945 */ /* 0x000fe20003800000 */
[----:B------:R-:W-:Y:S02]  /*d450*/  IMAD.MOV.U32 R7, RZ, RZ, R51 ;  /* 0x000000ffff077224 */ /* 0x000fe400078e0033 */
[----:B------:R-:W-:Y:S02]  /*d460*/  IMAD.MOV.U32 R6, RZ, RZ, 0x8 ;  /* 0x00000008ff067424 */ /* 0x000fe400078e00ff */
[----:B------:R-:W-:-:S07]  /*d470*/  IMAD.MOV.U32 R2, RZ, RZ, -0x1 ;  /* 0xffffffffff027424 */ /* 0x000fce00078e00ff */
[----:B------:R-:W-:Y:S05]  /*d480*/  WARPSYNC.COLLECTIVE R2, `(.L_x_1274) ;  /* 0x0000000002087348 */ /* 0x000fea0003c00000 */
[----:B------:R0:W1:Y:S02]  /*d490*/  SHFL.DOWN P4, R28, R7, R6, R29 ;  /* 0x08000006071c7389 */ /* 0x000064000008001d */
[----:B01----:R-:W-:Y:S05]  /*d4a0*/  ENDCOLLECTIVE ;  /* 0x000000000000791b */ /* 0x003fea0003800000 */
.L_x_1274:
[----:B------:R-:W-:Y:S05]  /*d4b0*/  BSYNC B0 ;  /* 0x0000000000007941 */ /* 0x000fea0003800000 */
.L_x_1273:
[----:B------:R-:W-:Y:S02]  /*d4c0*/  IMAD.MOV.U32 R7, RZ, RZ, R0 ;  /* 0x000000ffff077224 */ /* 0x000fe400078e0000 */
[----:B------:R-:W-:Y:S02]  /*d4d0*/  IMAD.MOV.U32 R6, RZ, RZ, 0x8 ;  /* 0x00000008ff067424 */ /* 0x000fe400078e00ff */
[----:B------:R-:W-:Y:S02]  /*d4e0*/  IMAD.MOV.U32 R2, RZ, RZ, -0x1 ;  /* 0xffffffffff027424 */ /* 0x000fe400078e00ff */
[----:B------:R-:W-:-:S07]  /*d4f0*/  IMAD.MOV.U32 R50, RZ, RZ, R28 ;  /* 0x000000ffff327224 */ /* 0x000fce00078e001c */
[----:B------:R-:W-:Y:S05]  /*d500*/  WARPSYNC.COLLECTIVE R2, `(.L_x_1275) ;  /* 0x0000000002087348 */ /* 0x000fea0003c00000 */
[----:B------:R0:W1:Y:S02]  /*d510*/  SHFL.DOWN P4, R28, R7, R6, R29 ;  /* 0x08000006071c7389 */ /* 0x000064000008001d */
[----:B01----:R-:W-:Y:S05]  /*d520*/  ENDCOLLECTIVE ;  /* 0x000000000000791b */ /* 0x003fea0003800000 */
.L_x_1275:
[----:B------:R-:W-:Y:S02]  /*d530*/  IMAD.MOV.U32 R7, RZ, RZ, R4 ;  /* 0x000000ffff077224 */ /* 0x000fe400078e0004 */
[----:B------:R-:W-:-:S07]  /*d540*/  IMAD.MOV.U32 R53, RZ, RZ, R28 ;  /* 0x000000ffff357224 */ /* 0x000fce00078e001c */
[----:B------:R-:W-:Y:S05]  /*d550*/  WARPSYNC.COLLECTIVE R2, `(.L_x_1276) ;  /* 0x0000000002087348 */ /* 0x000fea0003c00000 */
[----:B------:R0:W1:Y:S02]  /*d560*/  SHFL.DOWN P4, R28, R7, R6, R29 ;  /* 0x08000006071c7389 */ /* 0x000064000008001d */
[----:B01----:R-:W-:Y:S05]  /*d570*/  ENDCOLLECTIVE ;  /* 0x000000000000791b */ /* 0x003fea0003800000 */
.L_x_1276:
[----:B------:R-:W-:Y:S05]  /*d580*/  BRA `(.L_x_1277) ;  /* 0xffffff6c004c7947 */ /* 0x000fea000383ffff */
.L_x_1079:
[----:B------:R-:W-:Y:S01]  /*d590*/  BSSY B0, `(.L_x_1278) ;  /* 0x0000006000007945 */ /* 0x000fe20003800000 */
[----:B------:R-:W-:Y:S02]  /*d5a0*/  IMAD.MOV.U32 R6, RZ, RZ, 0x8 ;  /* 0x00000008ff067424 */ /* 0x000fe400078e00ff */
[----:B------:R-:W-:-:S07]  /*d5b0*/  IMAD.MOV.U32 R2, RZ, RZ, -0x1 ;  /* 0xffffffffff027424 */ /* 0x000fce00078e00ff */
[----:B------:R-:W-:Y:S05]  /*d5c0*/  WARPSYNC.COLLECTIVE R2, `(.L_x_1279) ;  /* 0x0000000002087348 */ /* 0x000fea0003c00000 */
[----:B------:R0:W1:Y:S02]  /*d5d0*/  SHFL.DOWN P4, R28, R7, R6, R29 ;  /* 0x08000006071c7389 */ /* 0x000064000008001d */
[----:B01----:R-:W-:Y:S05]  /*d5e0*/  ENDCOLLECTIVE ;  /* 0x000000000000791b */ /* 0x003fea0003800000 */
.L_x_1279:
[----:B------:R-:W-:Y:S05]  /*d5f0*/  BSYNC B0 ;  /* 0x0000000000007941 */ /* 0x000fea0003800000 */
.L_x_1278:
[----:B------:R-:W-:Y:S05]  /*d600*/  BRA `(.L_x_1280) ;  /* 0xffffff6c00587947 */ /* 0x000fea000383ffff */
.L_x_1080:
[----:B------:R-:W-:Y:S01]  /*d610*/  BSSY B0, `(.L_x_1281) ;  /* 0x0000007000007945 */ /* 0x000fe20003800000 */
[----:B------:R-:W-:Y:S02]  /*d620*/  IMAD.MOV.U32 R7, RZ, RZ, R51 ;  /* 0x000000ffff077224 */ /* 0x000fe400078e0033 */
[----:B------:R-:W-:Y:S02]  /*d630*/  IMAD.MOV.U32 R6, RZ, RZ, 0x10 ;  /* 0x00000010ff067424 */ /* 0x000fe400078e00ff */
[----:B------:R-:W-:-:S07]  /*d640*/  IMAD.MOV.U32 R2, RZ, RZ, -0x1 ;  /* 0xffffffffff027424 */ /* 0x000fce00078e00ff */
[----:B------:R-:W-:Y:S05]  /*d650*/  WARPSYNC.COLLECTIVE R2, `(.L_x_1282) ;  /* 0x0000000002087348 */ /* 0x000fea0003c00000 */
[----:B------:R0:W1:Y:S02]  /*d660*/  SHFL.DOWN P4, R28, R7, R6, R29 ;  /* 0x08000006071c7389 */ /* 0x000064000008001d */
[----:B01----:R-:W-:Y:S05]  /*d670*/  ENDCOLLECTIVE ;  /* 0x000000000000791b */ /* 0x003fea0003800000 */
.L_x_1282:
[----:B------:R-:W-:Y:S05]  /*d680*/  BSYNC B0 ;  /* 0x0000000000007941 */ /* 0x000fea0003800000 */
.L_x_1281:
[----:B------:R-:W-:Y:S02]  /*d690*/  IMAD.MOV.U32 R7, RZ, RZ, R0 ;  /* 0x000000ffff077224 */ /* 0x000fe400078e0000 */
[----:B------:R-:W-:Y:S02]  /*d6a0*/  IMAD.MOV.U32 R6, RZ, RZ, 0x10 ;  /* 0x00000010ff067424 */ /* 0x000fe400078e00ff */
[----:B------:R-:W-:Y:S02]  /*d6b0*/  IMAD.MOV.U32 R2, RZ, RZ, -0x1 ;  /* 0xffffffffff027424 */ /* 0x000fe400078e00ff */
[----:B------:R-:W-:-:S07]  /*d6c0*/  IMAD.MOV.U32 R50, RZ, RZ, R28 ;  /* 0x000000ffff327224 */ /* 0x000fce00078e001c */
[----:B------:R-:W-:Y:S05]  /*d6d0*/  WARPSYNC.COLLECTIVE R2, `(.L_x_1283) ;  /* 0x0000000002087348 */ /* 0x000fea0003c00000 */
[----:B------:R0:W1:Y:S02]  /*d6e0*/  SHFL.DOWN P4, R28, R7, R6, R29 ;  /* 0x08000006071c7389 */ /* 0x000064000008001d */
[----:B01----:R-:W-:Y:S05]  /*d6f0*/  ENDCOLLECTIVE ;  /* 0x000000000000791b */ /* 0x003fea0003800000 */
.L_x_1283:
[----:B------:R-:W-:Y:S02]  /*d700*/  IMAD.MOV.U32 R7, RZ, RZ, R4 ;  /* 0x000000ffff077224 */ /* 0x000fe400078e0004 */
[----:B------:R-:W-:-:S07]  /*d710*/  IMAD.MOV.U32 R53, RZ, RZ, R28 ;  /* 0x000000ffff357224 */ /* 0x000fce00078e001c */
[----:B------:R-:W-:Y:S05]  /*d720*/  WARPSYNC.COLLECTIVE R2, `(.L_x_1284) ;  /* 0x0000000002087348 */ /* 0x000fea0003c00000 */
[----:B------:R0:W1:Y:S02]  /*d730*/  SHFL.DOWN P4, R28, R7, R6, R29 ;  /* 0x08000006071c7389 */ /* 0x000064000008001d */
[----:B01----:R-:W-:Y:S05]  /*d740*/  ENDCOLLECTIVE ;  /* 0x000000000000791b */ /* 0x003fea0003800000 */
.L_x_1284:
[----:B------:R-:W-:Y:S05]  /*d750*/  BRA `(.L_x_1285) ;  /* 0xffffff6c001c7947 */ /* 0x000fea000383ffff */
.L_x_1081:
[----:B------:R-:W-:Y:S01]  /*d760*/  BSSY B0, `(.L_x_1286) ;  /* 0x0000006000007945 */ /* 0x000fe20003800000 */
[----:B------:R-:W-:Y:S02]  /*d770*/  IMAD.MOV.U32 R6, RZ, RZ, 0x10 ;  /* 0x00000010ff067424 */ /* 0x000fe400078e00ff */
[----:B------:R-:W-:-:S07]  /*d780*/  IMAD.MOV.U32 R2, RZ, RZ, -0x1 ;  /* 0xffffffffff027424 */ /* 0x000fce00078e00ff */
[----:B------:R-:W-:Y:S05]  /*d790*/  WARPSYNC.COLLECTIVE R2, `(.L_x_1287) ;  /* 0x0000000002087348 */ /* 0x000fea0003c00000 */
[----:B------:R0:W1:Y:S02]  /*d7a0*/  SHFL.DOWN P4, R28, R7, R6, R29 ;  /* 0x08000006071c7389 */ /* 0x000064000008001d */
[----:B01----:R-:W-:Y:S05]  /*d7b0*/  ENDCOLLECTIVE ;  /* 0x000000000000791b */ /* 0x003fea0003800000 */
.L_x_1287:
[----:B------:R-:W-:Y:S05]  /*d7c0*/  BSYNC B0 ;  /* 0x0000000000007941 */ /* 0x000fea0003800000 */
.L_x_1286:
[----:B------:R-:W-:Y:S05]  /*d7d0*/  BRA `(.L_x_1288) ;  /* 0xffffff6c00447947 */ /* 0x000fea000383ffff */
.L_x_1082:
[----:B------:R-:W-:Y:S01]  /*d7e0*/  BSSY B0, `(.L_x_1289) ;  /* 0x0000006000007945 */ /* 0x000fe20003800000 */
[----:B------:R-:W-:Y:S01]  /*d7f0*/  PLOP3.LUT P5, PT, P0, PT, PT, 0x80, 0x8 ;  /* 0x000000000008781c */ /* 0x000fe200007af070 */
[----:B------:R-:W-:-:S12]  /*d800*/  IMAD.MOV.U32 R2, RZ, RZ, -0x1 ;  /* 0xffffffffff027424 */ /* 0x000fd800078e00ff */
[----:B------:R-:W-:Y:S05]  /*d810*/  WARPSYNC.COLLECTIVE R2, `(.L_x_1290) ;  /* 0x0000000002087348 */ /* 0x000fea0003c00000 */
[----:B------:R-:W-:Y:S01]  /*d820*/  VOTE.ALL P5, P5 ;  /* 0x0000000000ff7806 */ /* 0x000fe200028a0000 */
[----:B------:R-:W-:-:S12]  /*d830*/  ENDCOLLECTIVE ;  /* 0x000000000000791b */ /* 0x000fd80003800000 */
.L_x_1290:
[----:B------:R-:W-:Y:S05]  /*d840*/  BSYNC B0 ;  /* 0x0000000000007941 */ /* 0x000fea0003800000 */
.L_x_1289:
[----:B------:R-:W-:Y:S01]  /*d850*/  PLOP3.LUT P0, PT, P5, PT, PT, 0x80, 0x8 ;  /* 0x000000000008781c */ /* 0x000fe20002f0f070 */
[----:B------:R-:W-:-:S12]  /*d860*/  BRA `(.L_x_1291) ;  /* 0xffffff6c00307947 */ /* 0x000fd8000383ffff */
.L_x_1140:
[----:B------:R-:W-:Y:S01]  /*d870*/  BSSY B0, `(.L_x_1292) ;  /* 0x0000006000007945 */ /* 0x000fe20003800000 */
[----:B------:R-:W-:Y:S01]  /*d880*/  PLOP3.LUT P4, PT, P4, PT, PT, 0x8, 0x80 ;  /* 0x000000000080781c */ /* 0x000fe2000278e170 */
[----:B------:R-:W-:-:S12]  /*d890*/  IMAD.MOV.U32 R2, RZ, RZ, -0x1 ;  /* 0xffffffffff027424 */ /* 0x000fd800078e00ff */
[----:B-123--:R-:W-:Y:S05]  /*d8a0*/  WARPSYNC.COLLECTIVE R2, `(.L_x_1293) ;  /* 0x0000000002087348 */ /* 0x00efea0003c00000 */
[----:B------:R-:W-:Y:S01]  /*d8b0*/  VOTE.ANY P4, P4 ;  /* 0x0000000000ff7806 */ /* 0x000fe20002080100 */
[----:B-123--:R-:W-:-:S12]  /*d8c0*/  ENDCOLLECTIVE ;  /* 0x000000000000791b */ /* 0x00efd80003800000 */
.L_x_1293:
[----:B------:R-:W-:Y:S05]  /*d8d0*/  BSYNC B0 ;  /* 0x0000000000007941 */ /* 0x000fea0003800000 */
.L_x_1292:
[----:B------:R-:W-:Y:S05]  /*d8e0*/  BRA `(.L_x_1294) ;  /* 0xffffffc400307947 */ /* 0x000fea000383ffff */
.L_x_1142:
[----:B------:R-:W0:Y:S01]  /*d8f0*/  S2R R39, SR_GEMASK ;  /* 0x0000000000277919 */ /* 0x000e220000003c00 */
[----:B------:R-:W-:Y:S01]  /*d900*/  BSSY B0, `(.L_x_1295) ;  /* 0x0000006000007945 */ /* 0x000fe20003800000 */
[----:B------:R-:W-:Y:S01]  /*d910*/  PLOP3.LUT P4, PT, P4, PT, PT, 0x8, 0x80 ;  /* 0x000000000080781c */ /* 0x000fe2000278e170 */
[----:B------:R-:W-:-:S12]  /*d920*/  IMAD.MOV.U32 R2, RZ, RZ, -0x1 ;  /* 0xffffffffff027424 */ /* 0x000fd800078e00ff */
[----:B0123--:R-:W-:Y:S05]  /*d930*/  WARPSYNC.COLLECTIVE R2, `(.L_x_1296) ;  /* 0x0000000002087348 */ /* 0x00ffea0003c00000 */
[----:B------:R-:W-:Y:S01]  /*d940*/  VOTE.ANY R2, PT, P4 ;  /* 0x0000000000027806 */ /* 0x000fe200020e0100 */
[----:B0123--:R-:W-:Y:S06]  /*d950*/  ENDCOLLECTIVE ;  /* 0x000000000000791b */ /* 0x00ffec0003800000 */
.L_x_1296:
[----:B------:R-:W-:Y:S05]  /*d960*/  BSYNC B0 ;  /* 0x0000000000007941 */ /* 0x000fea0003800000 */
.L_x_1295:
        /* <DEDUP_REMOVED lines=11> */
.L_x_1297:
[----:B------:R-:W-:Y:S02]  /*da20*/  IMAD.MOV.U32 R7, RZ, RZ, R41 ;  /* 0x000000ffff077224 */ /* 0x000fe400078e0029 */
[----:B------:R-:W-:-:S07]  /*da30*/  IMAD.MOV.U32 R31, RZ, RZ, R28 ;  /* 0x000000ffff1f7224 */ /* 0x000fce00078e001c */
[----:B------:R-:W-:Y:S05]  /*da40*/  WARPSYNC.COLLECTIVE R2, `(.L_x_1298) ;  /* 0x0000000002087348 */ /* 0x000fea0003c00000 */
[----:B------:R0:W1:Y:S02]  /*da50*/  SHFL.DOWN P4, R28, R7, R6, R29 ;  /* 0x08000006071c7389 */ /* 0x000064000008001d */
[----:B01----:R-:W-:Y:S05]  /*da60*/  ENDCOLLECTIVE ;  /* 0x000000000000791b */ /* 0x003fea0003800000 */
.L_x_1298:
[----:B------:R-:W-:Y:S02]  /*da70*/  IMAD.MOV.U32 R7, RZ, RZ, R4 ;  /* 0x000000ffff077224 */ /* 0x000fe400078e0004 */
[----:B------:R-:W-:-:S07]  /*da80*/  IMAD.MOV.U32 R30, RZ, RZ, R28 ;  /* 0x000000ffff1e7224 */ /* 0x000fce00078e001c */
[----:B------:R-:W-:Y:S05]  /*da90*/  WARPSYNC.COLLECTIVE R2, `(.L_x_1299) ;  /* 0x0000000002087348 */ /* 0x000fea0003c00000 */
[----:B------:R0:W1:Y:S02]  /*daa0*/  SHFL.DOWN P4, R28, R7, R6, R29 ;  /* 0x08000006071c7389 */ /* 0x000064000008001d */
[----:B01----:R-:W-:Y:S05]  /*dab0*/  ENDCOLLECTIVE ;  /* 0x000000000000791b */ /* 0x003fea0003800000 */
.L_x_1299:
[----:B------:R-:W-:Y:S05]  /*dac0*/  BRA `(.L_x_1300) ;  /* 0xffffffc000f87947 */ /* 0x000fea000383ffff */
.L_x_1143:
[----:B------:R-:W-:Y:S01]  /*dad0*/  BSSY B0, `(.L_x_1301) ;  /* 0x0000006000007945 */ /* 0x000fe20003800000 */
[----:B------:R-:W-:Y:S02]  /*dae0*/  IMAD.MOV.U32 R6, RZ, RZ, 0x1 ;  /* 0x00000001ff067424 */ /* 0x000fe400078e00ff */
[----:B------:R-:W-:-:S07]  /*daf0*/  IMAD.MOV.U32 R2, RZ, RZ, -0x1 ;  /* 0xffffffffff027424 */ /* 0x000fce00078e00ff */
[----:B-123--:R-:W-:Y:S05]  /*db00*/  WARPSYNC.COLLECTIVE R2, `(.L_x_1302) ;  /* 0x0000000002087348 */ /* 0x00efea0003c00000 */
[----:B------:R0:W4:Y:S02]  /*db10*/  SHFL.DOWN P4, R28, R7, R6, R29 ;  /* 0x08000006071c7389 */ /* 0x000124000008001d */
[----:B01234-:R-:W-:Y:S05]  /*db20*/  ENDCOLLECTIVE ;  /* 0x000000000000791b */ /* 0x01ffea0003800000 */
.L_x_1302:
[----:B------:R-:W-:Y:S05]  /*db30*/  BSYNC B0 ;  /* 0x0000000000007941 */ /* 0x000fea0003800000 */
.L_x_1301:
[----:B------:R-:W-:Y:S05]  /*db40*/  BRA `(.L_x_1303) ;  /* 0xffffffc400047947 */ /* 0x000fea000383ffff */
.L_x_1144:
[----:B------:R-:W-:Y:S01]  /*db50*/  BSSY B0, `(.L_x_1304) ;  /* 0x0000007000007945 */ /* 0x000fe20003800000 */
[----:B------:R-:W-:Y:S02]  /*db60*/  IMAD.MOV.U32 R7, RZ, RZ, R38 ;  /* 0x000000ffff077224 */ /* 0x000fe400078e0026 */
[----:B------:R-:W-:Y:S02]  /*db70*/  IMAD.MOV.U32 R6, RZ, RZ, 0x2 ;  /* 0x00000002ff067424 */ /* 0x000fe400078e00ff */
[----:B------:R-:W-:-:S07]  /*db80*/  IMAD.MOV.U32 R2, RZ, RZ, -0x1 ;  /* 0xffffffffff027424 */ /* 0x000fce00078e00ff */
[----:B-123--:R-:W-:Y:S05]  /*db90*/  WARPSYNC.COLLECTIVE R2, `(.L_x_1305) ;  /* 0x0000000002087348 */ /* 0x00efea0003c00000 */
[----:B------:R0:W4:Y:S02]  /*dba0*/  SHFL.DOWN P4, R28, R7, R6, R29 ;  /* 0x08000006071c7389 */ /* 0x000124000008001d */
[----:B01234-:R-:W-:Y:S05]  /*dbb0*/  ENDCOLLECTIVE ;  /* 0x000000000000791b */ /* 0x01ffea0003800000 */
.L_x_1305:
[----:B------:R-:W-:Y:S05]  /*dbc0*/  BSYNC B0 ;  /* 0x0000000000007941 */ /* 0x000fea0003800000 */
.L_x_1304:
[----:B------:R-:W-:Y:S02]  /*dbd0*/  IMAD.MOV.U32 R7, RZ, RZ, R41 ;  /* 0x000000ffff077224 */ /* 0x000fe400078e0029 */
[----:B------:R-:W-:Y:S02]  /*dbe0*/  IMAD.MOV.U32 R6, RZ, RZ, 0x2 ;  /* 0x00000002ff067424 */ /* 0x000fe400078e00ff */
[----:B------:R-:W-:Y:S02]  /*dbf0*/  IMAD.MOV.U32 R2, RZ, RZ, -0x1 ;  /* 0xffffffffff027424 */ /* 0x000fe400078e00ff */
[----:B------:R-:W-:-:S07]  /*dc00*/  IMAD.MOV.U32 R31, RZ, RZ, R28 ;  /* 0x000000ffff1f7224 */ /* 0x000fce00078e001c */
[----:B------:R-:W-:Y:S05]  /*dc10*/  WARPSYNC.COLLECTIVE R2, `(.L_x_1306) ;  /* 0x0000000002087348 */ /* 0x000fea0003c00000 */
[----:B------:R0:W1:Y:S02]  /*dc20*/  SHFL.DOWN P4, R28, R7, R6, R29 ;  /* 0x08000006071c7389 */ /* 0x000064000008001d */
[----:B01----:R-:W-:Y:S05]  /*dc30*/  ENDCOLLECTIVE ;  /* 0x000000000000791b */ /* 0x003fea0003800000 */
.L_x_1306:
[----:B------:R-:W-:Y:S02]  /*dc40*/  IMAD.MOV.U32 R7, RZ, RZ, R44 ;  /* 0x000000ffff077224 */ /* 0x000fe400078e002c */
[----:B------:R-:W-:-:S07]  /*dc50*/  IMAD.MOV.U32 R4, RZ, RZ, R28 ;  /* 0x000000ffff047224 */ /* 0x000fce00078e001c */
[----:B------:R-:W-:Y:S05]  /*dc60*/  WARPSYNC.COLLECTIVE R2, `(.L_x_1307) ;  /* 0x0000000002087348 */ /* 0x000fea0003c00000 */
[----:B------:R0:W1:Y:S02]  /*dc70*/  SHFL.DOWN P4, R28, R7, R6, R29 ;  /* 0x08000006071c7389 */ /* 0x000064000008001d */
[----:B01----:R-:W-:Y:S05]  /*dc80*/  ENDCOLLECTIVE ;  /* 0x000000000000791b */ /* 0x003fea0003800000 */
.L_x_1307:
[----:B------:R-:W-:Y:S05]  /*dc90*/  BRA `(.L_x_1308) ;  /* 0xffffffc000c87947 */ /* 0x000fea000383ffff */
.L_x_1145:
[----:B------:R-:W-:Y:S01]  /*dca0*/  BSSY B0, `(.L_x_1309) ;  /* 0x0000006000007945 */ /* 0x000fe20003800000 */
[----:B------:R-:W-:Y:S02]  /*dcb0*/  IMAD.MOV.U32 R6, RZ, RZ, 0x2 ;  /* 0x00000002ff067424 */ /* 0x000fe400078e00ff */
[----:B------:R-:W-:-:S07]  /*dcc0*/  IMAD.MOV.U32 R2, RZ, RZ, -0x1 ;  /* 0xffffffffff027424 */ /* 0x000fce00078e00ff */
[----:B-123--:R-:W-:Y:S05]  /*dcd0*/  WARPSYNC.COLLECTIVE R2, `(.L_x_1310) ;  /* 0x0000000002087348 */ /* 0x00efea0003c00000 */
[----:B------:R0:W4:Y:S02]  /*dce0*/  SHFL.DOWN P4, R28, R7, R6, R29 ;  /* 0x08000006071c7389 */ /* 0x000124000008001d */
[----:B01234-:R-:W-:Y:S05]  /*dcf0*/  ENDCOLLECTIVE ;  /* 0x000000000000791b */ /* 0x01ffea0003800000 */
.L_x_1310:
[----:B------:R-:W-:Y:S05]  /*dd00*/  BSYNC B0 ;  /* 0x0000000000007941 */ /* 0x000fea0003800000 */
.L_x_1309:
[----:B------:R-:W-:Y:S05]  /*dd10*/  BRA `(.L_x_1311) ;  /* 0xffffffc000d47947 */ /* 0x000fea000383ffff */
.L_x_1146:
[----:B------:R-:W-:Y:S01]  /*dd20*/  BSSY B0, `(.L_x_1312) ;  /* 0x0000007000007945 */ /* 0x000fe20003800000 */
[----:B------:R-:W-:Y:S02]  /*dd30*/  IMAD.MOV.U32 R7, RZ, RZ, R38 ;  /* 0x000000ffff077224 */ /* 0x000fe400078e0026 */
[----:B------:R-:W-:Y:S02]  /*dd40*/  IMAD.MOV.U32 R6, RZ, RZ, 0x4 ;  /* 0x00000004ff067424 */ /* 0x000fe400078e00ff */
[----:B------:R-:W-:-:S07]  /*dd50*/  IMAD.MOV.U32 R2, RZ, RZ, -0x1 ;  /* 0xffffffffff027424 */ /* 0x000fce00078e00ff */
[----:B-123--:R-:W-:Y:S05]  /*dd60*/  WARPSYNC.COLLECTIVE R2, `(.L_x_1313) ;  /* 0x0000000002087348 */ /* 0x00efea0003c00000 */
[----:B------:R0:W4:Y:S02]  /*dd70*/  SHFL.DOWN P4, R28, R7, R6, R29 ;  /* 0x08000006071c7389 */ /* 0x000124000008001d */
[----:B01234-:R-:W-:Y:S05]  /*dd80*/  ENDCOLLECTIVE ;  /* 0x000000000000791b */ /* 0x01ffea0003800000 */
.L_x_1313:
[----:B------:R-:W-:Y:S05]  /*dd90*/  BSYNC B0 ;  /* 0x0000000000007941 */ /* 0x000fea0003800000 */
.L_x_1312:
[----:B------:R-:W-:Y:S02]  /*dda0*/  IMAD.MOV.U32 R7, RZ, RZ, R41 ;  /* 0x000000ffff077224 */ /* 0x000fe400078e0029 */
[----:B------:R-:W-:Y:S02]  /*ddb0*/  IMAD.MOV.U32 R6, RZ, RZ, 0x4 ;  /* 0x00000004ff067424 */ /* 0x000fe400078e00ff */
[----:B------:R-:W-:Y:S02]  /*ddc0*/  IMAD.MOV.U32 R2, RZ, RZ, -0x1 ;  /* 0xffffffffff027424 */ /* 0x000fe400078e00ff */
[----:B------:R-:W-:-:S07]  /*ddd0*/  IMAD.MOV.U32 R31, RZ, RZ, R28 ;  /* 0x000000ffff1f7224 */ /* 0x000fce00078e001c */
[----:B------:R-:W-:Y:S05]  /*dde0*/  WARPSYNC.COLLECTIVE R2, `(.L_x_1314) ;  /* 0x0000000002087348 */ /* 0x000fea0003c00000 */
[----:B------:R0:W1:Y:S02]  /*ddf0*/  SHFL.DOWN P4, R28, R7, R6, R29 ;  /* 0x08000006071c7389 */ /* 0x000064000008001d */
[----:B01----:R-:W-:Y:S05]  /*de00*/  ENDCOLLECTIVE ;  /* 0x000000000000791b */ /* 0x003fea0003800000 */
.L_x_1314:
[----:B------:R-:W-:Y:S02]  /*de10*/  IMAD.MOV.U32 R7, RZ, RZ, R44 ;  /* 0x000000ffff077224 */ /* 0x000fe400078e002c */
[----:B------:R-:W-:-:S07]  /*de20*/  IMAD.MOV.U32 R4, RZ, RZ, R28 ;  /* 0x000000ffff047224 */ /* 0x000fce00078e001c */
[----:B------:R-:W-:Y:S05]  /*de30*/  WARPSYNC.COLLECTIVE R2, `(.L_x_1315) ;  /* 0x0000000002087348 */ /* 0x000fea0003c00000 */
[----:B------:R0:W1:Y:S02]  /*de40*/  SHFL.DOWN P4, R28, R7, R6, R29 ;  /* 0x08000006071c7389 */ /* 0x000064000008001d */
[----:B01----:R-:W-:Y:S05]  /*de50*/  ENDCOLLECTIVE ;  /* 0x000000000000791b */ /* 0x003fea0003800000 */
.L_x_1315:
[----:B------:R-:W-:Y:S05]  /*de60*/  BRA `(.L_x_1316) ;  /* 0xffffffc0009c7947 */ /* 0x000fea000383ffff */
.L_x_1147:
[----:B------:R-:W-:Y:S01]  /*de70*/  BSSY B0, `(.L_x_1317) ;  /* 0x0000006000007945 */ /* 0x000fe20003800000 */
[----:B------:R-:W-:Y:S02]  /*de80*/  IMAD.MOV.U32 R6, RZ, RZ, 0x4 ;  /* 0x00000004ff067424 */ /* 0x000fe400078e00ff */
[----:B------:R-:W-:-:S07]  /*de90*/  IMAD.MOV.U32 R2, RZ, RZ, -0x1 ;  /* 0xffffffffff027424 */ /* 0x000fce00078e00ff */
[----:B-123--:R-:W-:Y:S05]  /*dea0*/  WARPSYNC.COLLECTIVE R2, `(.L_x_1318) ;  /* 0x0000000002087348 */ /* 0x00efea0003c00000 */
[----:B------:R0:W4:Y:S02]  /*deb0*/  SHFL.DOWN P4, R28, R7, R6, R29 ;  /* 0x08000006071c7389 */ /* 0x000124000008001d */
[----:B01234-:R-:W-:Y:S05]  /*dec0*/  ENDCOLLECTIVE ;  /* 0x000000000000791b */ /* 0x01ffea0003800000 */
.L_x_1318:
[----:B------:R-:W-:Y:S05]  /*ded0*/  BSYNC B0 ;  /* 0x0000000000007941 */ /* 0x000fea0003800000 */
.L_x_1317:
[----:B------:R-:W-:Y:S05]  /*dee0*/  BRA `(.L_x_1319) ;  /* 0xffffffc000a87947 */ /* 0x000fea000383ffff */
.L_x_1148:
[----:B------:R-:W-:Y:S01]  /*def0*/  BSSY B0, `(.L_x_1320) ;  /* 0x0000007000007945 */ /* 0x000fe20003800000 */
[----:B------:R-:W-:Y:S02]  /*df00*/  IMAD.MOV.U32 R7, RZ, RZ, R38 ;  /* 0x000000ffff077224 */ /* 0x000fe400078e0026 */
[----:B------:R-:W-:Y:S02]  /*df10*/  IMAD.MOV.U32 R6, RZ, RZ, 0x8 ;  /* 0x00000008ff067424 */ /* 0x000fe400078e00ff */
[----:B------:R-:W-:-:S07]  /*df20*/  IMAD.MOV.U32 R2, RZ, RZ, -0x1 ;  /* 0xffffffffff027424 */ /* 0x000fce00078e00ff */
[----:B-123--:R-:W-:Y:S05]  /*df30*/  WARPSYNC.COLLECTIVE R2, `(.L_x_1321) ;  /* 0x0000000002087348 */ /* 0x00efea0003c00000 */
[----:B------:R0:W4:Y:S02]  /*df40*/  SHFL.DOWN P4, R28, R7, R6, R29 ;  /* 0x08000006071c7389 */ /* 0x000124000008001d */
[----:B01234-:R-:W-:Y:S05]  /*df50*/  ENDCOLLECTIVE ;  /* 0x000000000000791b */ /* 0x01ffea0003800000 */
.L_x_1321:
[----:B------:R-:W-:Y:S05]  /*df60*/  BSYNC B0 ;  /* 0x0000000000007941 */ /* 0x000fea0003800000 */
.L_x_1320:
[----:B------:R-:W-:Y:S02]  /*df70*/  IMAD.MOV.U32 R7, RZ, RZ, R41 ;  /* 0x000000ffff077224 */ /* 0x000fe400078e0029 */
[----:B------:R-:W-:Y:S02]  /*df80*/  IMAD.MOV.U32 R6, RZ, RZ, 0x8 ;  /* 0x00000008ff067424 */ /* 0x000fe400078e00ff */
[----:B------:R-:W-:Y:S02]  /*df90*/  IMAD.MOV.U32 R2, RZ, RZ, -0x1 ;  /* 0xffffffffff027424 */ /* 0x000fe400078e00ff */
[----:B------:R-:W-:-:S07]  /*dfa0*/  IMAD.MOV.U32 R31, RZ, RZ, R28 ;  /* 0x000000ffff1f7224 */ /* 0x000fce00078e001c */
[----:B------:R-:W-:Y:S05]  /*dfb0*/  WARPSYNC.COLLECTIVE R2, `(.L_x_1322) ;  /* 0x0000000002087348 */ /* 0x000fea0003c00000 */
[----:B------:R0:W1:Y:S02]  /*dfc0*/  SHFL.DOWN P4, R28, R7, R6, R29 ;  /* 0x08000006071c7389 */ /* 0x000064000008001d */
[----:B01----:R-:W-:Y:S05]  /*dfd0*/  ENDCOLLECTIVE ;  /* 0x000000000000791b */ /* 0x003fea0003800000 */
.L_x_1322:
[----:B------:R-:W-:Y:S02]  /*dfe0*/  IMAD.MOV.U32 R7, RZ, RZ, R44 ;  /* 0x000000ffff077224 */ /* 0x000fe400078e002c */
[----:B------:R-:W-:-:S07]  /*dff0*/  IMAD.MOV.U32 R4, RZ, RZ, R28 ;  /* 0x000000ffff047224 */ /* 0x000fce00078e001c */
[----:B------:R-:W-:Y:S05]  /*e000*/  WARPSYNC.COLLECTIVE R2, `(.L_x_1323) ;  /* 0x0000000002087348 */ /* 0x000fea0003c00000 */
[----:B------:R0:W1:Y:S02]  /*e010*/  SHFL.DOWN P4, R28, R7, R6, R29 ;  /* 0x08000006071c7389 */ /* 0x000064000008001d */
[----:B01----:R-:W-:Y:S05]  /*e020*/  ENDCOLLECTIVE ;  /* 0x000000000000791b */ /* 0x003fea0003800000 */
.L_x_1323:
[----:B------:R-:W-:Y:S05]  /*e030*/  BRA `(.L_x_1324) ;  /* 0xffffffc000707947 */ /* 0x000fea000383ffff */
.L_x_1149:
[----:B------:R-:W-:Y:S01]  /*e040*/  BSSY B0, `(.L_x_1325) ;  /* 0x0000006000007945 */ /* 0x000fe20003800000 */
[----:B------:R-:W-:Y:S02]  /*e050*/  IMAD.MOV.U32 R6, RZ, RZ, 0x8 ;  /* 0x00000008ff067424 */ /* 0x000fe400078e00ff */
[----:B------:R-:W-:-:S07]  /*e060*/  IMAD.MOV.U32 R2, RZ, RZ, -0x1 ;  /* 0xffffffffff027424 */ /* 0x000fce00078e00ff */
[----:B-123--:R-:W-:Y:S05]  /*e070*/  WARPSYNC.COLLECTIVE R2, `(.L_x_1326) ;  /* 0x0000000002087348 */ /* 0x00efea0003c00000 */
[----:B------:R0:W4:Y:S02]  /*e080*/  SHFL.DOWN P4, R28, R7, R6, R29 ;  /* 0x08000006071c7389 */ /* 0x000124000008001d */
[----:B01234-:R-:W-:Y:S05]  /*e090*/  ENDCOLLECTIVE ;  /* 0x000000000000791b */ /* 0x01ffea0003800000 */
.L_x_1326:
[----:B------:R-:W-:Y:S05]  /*e0a0*/  BSYNC B0 ;  /* 0x0000000000007941 */ /* 0x000fea0003800000 */
.L_x_1325:
[----:B------:R-:W-:Y:S05]  /*e0b0*/  BRA `(.L_x_1327) ;  /* 0xffffffc0007c7947 */ /* 0x000fea000383ffff */
.L_x_1150:
[----:B------:R-:W-:Y:S01]  /*e0c0*/  BSSY B0, `(.L_x_1328) ;  /* 0x0000007000007945 */ /* 0x000fe20003800000 */
[----:B------:R-:W-:Y:S02]  /*e0d0*/  IMAD.MOV.U32 R7, RZ, RZ, R38 ;  /* 0x000000ffff077224 */ /* 0x000fe400078e0026 */
[----:B------:R-:W-:Y:S02]  /*e0e0*/  IMAD.MOV.U32 R6, RZ, RZ, 0x10 ;  /* 0x00000010ff067424 */ /* 0x000fe400078e00ff */
[----:B------:R-:W-:-:S07]  /*e0f0*/  IMAD.MOV.U32 R2, RZ, RZ, -0x1 ;  /* 0xffffffffff027424 */ /* 0x000fce00078e00ff */
[----:B-123--:R-:W-:Y:S05]  /*e100*/  WARPSYNC.COLLECTIVE R2, `(.L_x_1329) ;  /* 0x0000000002087348 */ /* 0x00efea0003c00000 */
[----:B------:R0:W4:Y:S02]  /*e110*/  SHFL.DOWN P4, R28, R7, R6, R29 ;  /* 0x08000006071c7389 */ /* 0x000124000008001d */
[----:B01234-:R-:W-:Y:S05]  /*e120*/  ENDCOLLECTIVE ;  /* 0x000000000000791b */ /* 0x01ffea0003800000 */
.L_x_1329:
[----:B------:R-:W-:Y:S05]  /*e130*/  BSYNC B0 ;  /* 0x0000000000007941 */ /* 0x000fea0003800000 */
.L_x_1328:
[----:B------:R-:W-:Y:S02]  /*e140*/  IMAD.MOV.U32 R7, RZ, RZ, R41 ;  /* 0x000000ffff077224 */ /* 0x000fe400078e0029 */
[----:B------:R-:W-:Y:S02]  /*e150*/  IMAD.MOV.U32 R6, RZ, RZ, 0x10 ;  /* 0x00000010ff067424 */ /* 0x000fe400078e00ff */
[----:B------:R-:W-:Y:S02]  /*e160*/  IMAD.MOV.U32 R2, RZ, RZ, -0x1 ;  /* 0xffffffffff027424 */ /* 0x000fe400078e00ff */
[----:B------:R-:W-:-:S07]  /*e170*/  IMAD.MOV.U32 R47, RZ, RZ, R28 ;  /* 0x000000ffff2f7224 */ /* 0x000fce00078e001c */
[----:B------:R-:W-:Y:S05]  /*e180*/  WARPSYNC.COLLECTIVE R2, `(.L_x_1330) ;  /* 0x0000000002087348 */ /* 0x000fea0003c00000 */
[----:B------:R0:W1:Y:S02]  /*e190*/  SHFL.DOWN P4, R28, R7, R6, R29 ;  /* 0x08000006071c7389 */ /* 0x000064000008001d */
[----:B01----:R-:W-:Y:S05]  /*e1a0*/  ENDCOLLECTIVE ;  /* 0x000000000000791b */ /* 0x003fea0003800000 */
.L_x_1330:
[----:B------:R-:W-:Y:S02]  /*e1b0*/  IMAD.MOV.U32 R7, RZ, RZ, R44 ;  /* 0x000000ffff077224 */ /* 0x000fe400078e002c */
[----:B------:R-:W-:-:S07]  /*e1c0*/  IMAD.MOV.U32 R4, RZ, RZ, R28 ;  /* 0x000000ffff047224 */ /* 0x000fce00078e001c */
[----:B------:R-:W-:Y:S05]  /*e1d0*/  WARPSYNC.COLLECTIVE R2, `(.L_x_1331) ;  /* 0x0000000002087348 */ /* 0x000fea0003c00000 */
[----:B------:R0:W1:Y:S02]  /*e1e0*/  SHFL.DOWN P4, R28, R7, R6, R29 ;  /* 0x08000006071c7389 */ /* 0x000064000008001d */
[----:B01----:R-:W-:Y:S05]  /*e1f0*/  ENDCOLLECTIVE ;  /* 0x000000000000791b */ /* 0x003fea0003800000 */
.L_x_1331:
[----:B------:R-:W-:Y:S05]  /*e200*/  BRA `(.L_x_1332) ;  /* 0xffffffc000447947 */ /* 0x000fea000383ffff */
.L_x_1151:
[----:B------:R-:W-:Y:S01]  /*e210*/  BSSY B0, `(.L_x_1333) ;  /* 0x0000006000007945 */ /* 0x000fe20003800000 */
[----:B------:R-:W-:Y:S02]  /*e220*/  IMAD.MOV.U32 R6, RZ, RZ, 0x10 ;  /* 0x00000010ff067424 */ /* 0x000fe400078e00ff */
[----:B------:R-:W-:-:S07]  /*e230*/  IMAD.MOV.U32 R2, RZ, RZ, -0x1 ;  /* 0xffffffffff027424 */ /* 0x000fce00078e00ff */
[----:B-123--:R-:W-:Y:S05]  /*e240*/  WARPSYNC.COLLECTIVE R2, `(.L_x_1334) ;  /* 0x0000000002087348 */ /* 0x00efea0003c00000 */
[----:B------:R0:W4:Y:S02]  /*e250*/  SHFL.DOWN P4, R28, R7, R6, R29 ;  /* 0x08000006071c7389 */ /* 0x000124000008001d */
[----:B01234-:R-:W-:Y:S05]  /*e260*/  ENDCOLLECTIVE ;  /* 0x000000000000791b */ /* 0x01ffea0003800000 */
.L_x_1334:
[----:B------:R-:W-:Y:S05]  /*e270*/  BSYNC B0 ;  /* 0x0000000000007941 */ /* 0x000fea0003800000 */
.L_x_1333:
[----:B------:R-:W-:Y:S05]  /*e280*/  BRA `(.L_x_1335) ;  /* 0xffffffc000687947 */ /* 0x000fea000383ffff */
.L_x_1152:
[----:B------:R-:W-:Y:S01]  /*e290*/  BSSY B0, `(.L_x_1336) ;  /* 0x0000005000007945 */ /* 0x000fe20003800000 */
[----:B------:R-:W-:-:S07]  /*e2a0*/  IMAD.MOV.U32 R2, RZ, RZ, -0x1 ;  /* 0xffffffffff027424 */ /* 0x000fce00078e00ff */
[----:B-123--:R-:W-:Y:S05]  /*e2b0*/  WARPSYNC.COLLECTIVE R2, `(.L_x_1337) ;  /* 0x0000000002087348 */ /* 0x00efea0003c00000 */
[----:B------:R-:W-:Y:S01]  /*e2c0*/  VOTE.ALL P5, P5 ;  /* 0x0000000000ff7806 */ /* 0x000fe200028a0000 */
[----:B-123--:R-:W-:-:S12]  /*e2d0*/  ENDCOLLECTIVE ;  /* 0x000000000000791b */ /* 0x00efd80003800000 */
.L_x_1337:
[----:B------:R-:W-:Y:S05]  /*e2e0*/  BSYNC B0 ;  /* 0x0000000000007941 */ /* 0x000fea0003800000 */
.L_x_1336:
[----:B------:R-:W-:Y:S05]  /*e2f0*/  BRA `(.L_x_1338) ;  /* 0xffffffc000607947 */ /* 0x000fea000383ffff */
.L_x_1154:
[----:B------:R-:W-:Y:S01]  /*e300*/  BSSY B0, `(.L_x_1339) ;  /* 0x0000006000007945 */ /* 0x000fe20003800000 */
[----:B------:R-:W-:Y:S01]  /*e310*/  PLOP3.LUT P4, PT, P4, PT, PT, 0x8, 0x80 ;  /* 0x000000000080781c */ /* 0x000fe2000278e170 */
[----:B------:R-:W-:-:S12]  /*e320*/  IMAD.MOV.U32 R2, RZ, RZ, -0x1 ;  /* 0xffffffffff027424 */ /* 0x000fd800078e00ff */
[----:B-123--:R-:W-:Y:S05]  /*e330*/  WARPSYNC.COLLECTIVE R2, `(.L_x_1340) ;  /* 0x0000000002087348 */ /* 0x00efea0003c00000 */
[----:B------:R-:W-:Y:S01]  /*e340*/  VOTE.ANY P4, P4 ;  /* 0x0000000000ff7806 */ /* 0x000fe20002080100 */
[----:B-123--:R-:W-:-:S12]  /*e350*/  ENDCOLLECTIVE ;  /* 0x000000000000791b */ /* 0x00efd80003800000 */
.L_x_1340:
[----:B------:R-:W-:Y:S05]  /*e360*/  BSYNC B0 ;  /* 0x0000000000007941 */ /* 0x000fea0003800000 */
.L_x_1339:
[----:B------:R-:W-:Y:S05]  /*e370*/  BRA `(.L_x_1341) ;  /* 0xffffffc000607947 */ /* 0x000fea000383ffff */
.L_x_1156:
[----:B------:R-:W-:Y:S01]  /*e380*/  BSSY B0, `(.L_x_1342) ;  /* 0x0000006000007945 */ /* 0x000fe20003800000 */
[----:B------:R-:W-:Y:S01]  /*e390*/  PLOP3.LUT P4, PT, P4, PT, PT, 0x8, 0x80 ;  /* 0x000000000080781c */ /* 0x000fe2000278e170 */
[----:B------:R-:W-:-:S12]  /*e3a0*/  IMAD.MOV.U32 R2, RZ, RZ, -0x1 ;  /* 0xffffffffff027424 */ /* 0x000fd800078e00ff */
[----:B-123--:R-:W-:Y:S05]  /*e3b0*/  WARPSYNC.COLLECTIVE R2, `(.L_x_1343) ;  /* 0x0000000002087348 */ /* 0x00efea0003c00000 */
[----:B------:R-:W-:Y:S01]  /*e3c0*/  VOTE.ANY R2, PT, P4 ;  /* 0x0000000000027806 */ /* 0x000fe200020e0100 */
[----:B-123--:R-:W-:Y:S06]  /*e3d0*/  ENDCOLLECTIVE ;  /* 0x000000000000791b */ /* 0x00efec0003800000 */
.L_x_1343:
[----:B------:R-:W-:Y:S05]  /*e3e0*/  BSYNC B0 ;  /* 0x0000000000007941 */ /* 0x000fea0003800000 */
.L_x_1342:
        /* <DEDUP_REMOVED lines=10> */
.L_x_1344:
[----:B------:R-:W-:Y:S02]  /*e490*/  IMAD.MOV.U32 R7, RZ, RZ, R42 ;  /* 0x000000ffff077224 */ /* 0x000fe400078e002a */
[----:B------:R-:W-:-:S07]  /*e4a0*/  IMAD.MOV.U32 R48, RZ, RZ, R28 ;  /* 0x000000ffff307224 */ /* 0x000fce00078e001c */
[----:B------:R-:W-:Y:S05]  /*e4b0*/  WARPSYNC.COLLECTIVE R2, `(.L_x_1345) ;  /* 0x0000000002087348 */ /* 0x000fea0003c00000 */
[----:B------:R0:W1:Y:S02]  /*e4c0*/  SHFL.DOWN P4, R28, R7, R6, R29 ;  /* 0x08000006071c7389 */ /* 0x000064000008001d */
[----:B01----:R-:W-:Y:S05]  /*e4d0*/  ENDCOLLECTIVE ;  /* 0x000000000000791b */ /* 0x003fea0003800000 */
.L_x_1345:
[----:B------:R-:W-:Y:S02]  /*e4e0*/  IMAD.MOV.U32 R7, RZ, RZ, R4 ;  /* 0x000000ffff077224 */ /* 0x000fe400078e0004 */
[----:B------:R-:W-:-:S07]  /*e4f0*/  IMAD.MOV.U32 R51, RZ, RZ, R28 ;  /* 0x000000ffff337224 */ /* 0x000fce00078e001c */
[----:B------:R-:W-:Y:S05]  /*e500*/  WARPSYNC.COLLECTIVE R2, `(.L_x_1346) ;  /* 0x0000000002087348 */ /* 0x000fea0003c00000 */
[----:B------:R0:W1:Y:S02]  /*e510*/  SHFL.DOWN P4, R28, R7, R6, R29 ;  /* 0x08000006071c7389 */ /* 0x000064000008001d */
[----:B01----:R-:W-:Y:S05]  /*e520*/  ENDCOLLECTIVE ;  /* 0x000000000000791b */ /* 0x003fea0003800000 */
.L_x_1346:
[----:B------:R-:W-:Y:S05]  /*e530*/  BRA `(.L_x_1347) ;  /* 0xffffffc000287947 */ /* 0x000fea000383ffff */
.L_x_1157:
[----:B------:R-:W-:Y:S01]  /*e540*/  BSSY B0, `(.L_x_1348) ;  /* 0x0000006000007945 */ /* 0x000fe20003800000 */
[----:B------:R-:W-:Y:S02]  /*e550*/  IMAD.MOV.U32 R6, RZ, RZ, 0x1 ;  /* 0x00000001ff067424 */ /* 0x000fe400078e00ff */
[----:B------:R-:W-:-:S07]  /*e560*/  IMAD.MOV.U32 R2, RZ, RZ, -0x1 ;  /* 0xffffffffff027424 */ /* 0x000fce00078e00ff */
[----:B-123--:R-:W-:Y:S05]  /*e570*/  WARPSYNC.COLLECTIVE R2, `(.L_x_1349) ;  /* 0x0000000002087348 */ /* 0x00efea0003c00000 */
[----:B------:R0:W4:Y:S02]  /*e580*/  SHFL.DOWN P4, R28, R7, R6, R29 ;  /* 0x08000006071c7389 */ /* 0x000124000008001d */
[----:B01234-:R-:W-:Y:S05]  /*e590*/  ENDCOLLECTIVE ;  /* 0x000000000000791b */ /* 0x01ffea0003800000 */
.L_x_1349:
[----:B------:R-:W-:Y:S05]  /*e5a0*/  BSYNC B0 ;  /* 0x0000000000007941 */ /* 0x000fea0003800000 */
.L_x_1348:
[----:B------:R-:W-:Y:S05]  /*e5b0*/  BRA `(.L_x_1350) ;  /* 0xffffffc000347947 */ /* 0x000fea000383ffff */
.L_x_1158:
[----:B------:R-:W-:Y:S01]  /*e5c0*/  BSSY B0, `(.L_x_1351) ;  /* 0x0000007000007945 */ /* 0x000fe20003800000 */
[----:B------:R-:W-:Y:S02]  /*e5d0*/  IMAD.MOV.U32 R7, RZ, RZ, R49 ;  /* 0x000000ffff077224 */ /* 0x000fe400078e0031 */
[----:B------:R-:W-:Y:S02]  /*e5e0*/  IMAD.MOV.U32 R6, RZ, RZ, 0x2 ;  /* 0x00000002ff067424 */ /* 0x000fe400078e00ff */
[----:B------:R-:W-:-:S07]  /*e5f0*/  IMAD.MOV.U32 R2, RZ, RZ, -0x1 ;  /* 0xffffffffff027424 */ /* 0x000fce00078e00ff */
[----:B-123--:R-:W-:Y:S05]  /*e600*/  WARPSYNC.COLLECTIVE R2, `(.L_x_1352) ;  /* 0x0000000002087348 */ /* 0x00efea0003c00000 */
[----:B------:R0:W4:Y:S02]  /*e610*/  SHFL.DOWN P4, R28, R7, R6, R29 ;  /* 0x08000006071c7389 */ /* 0x000124000008001d */
[----:B01234-:R-:W-:Y:S05]  /*e620*/  ENDCOLLECTIVE ;  /* 0x000000000000791b */ /* 0x01ffea0003800000 */
.L_x_1352:
[----:B------:R-:W-:Y:S05]  /*e630*/  BSYNC B0 ;  /* 0x0000000000007941 */ /* 0x000fea0003800000 */
.L_x_1351:
[----:B------:R-:W-:Y:S02]  /*e640*/  IMAD.MOV.U32 R7, RZ, RZ, R42 ;  /* 0x000000ffff077224 */ /* 0x000fe400078e002a */
[----:B------:R-:W-:Y:S02]  /*e650*/  IMAD.MOV.U32 R6, RZ, RZ, 0x2 ;  /* 0x00000002ff067424 */ /* 0x000fe400078e00ff */
[----:B------:R-:W-:Y:S02]  /*e660*/  IMAD.MOV.U32 R2, RZ, RZ, -0x1 ;  /* 0xffffffffff027424 */ /* 0x000fe400078e00ff */
[----:B------:R-:W-:-:S07]  /*e670*/  IMAD.MOV.U32 R48, RZ, RZ, R28 ;  /* 0x000000ffff307224 */ /* 0x000fce00078e001c */
[----:B------:R-:W-:Y:S05]  /*e680*/  WARPSYNC.COLLECTIVE R2, `(.L_x_1353) ;  /* 0x0000000002087348 */ /* 0x000fea0003c00000 */
[----:B------:R0:W1:Y:S02]  /*e690*/  SHFL.DOWN P4, R28, R7, R6, R29 ;  /* 0x08000006071c7389 */ /* 0x000064000008001d */
[----:B01----:R-:W-:Y:S05]  /*e6a0*/  ENDCOLLECTIVE ;  /* 0x000000000000791b */ /* 0x003fea0003800000 */
.L_x_1353:
[----:B------:R-:W-:Y:S02]  /*e6b0*/  IMAD.MOV.U32 R7, RZ, RZ, R4 ;  /* 0x000000ffff077224 */ /* 0x000fe400078e0004 */
[----:B------:R-:W-:-:S07]  /*e6c0*/  IMAD.MOV.U32 R51, RZ, RZ, R28 ;  /* 0x000000ffff337224 */ /* 0x000fce00078e001c */
[----:B------:R-:W-:Y:S05]  /*e6d0*/  WARPSYNC.COLLECTIVE R2, `(.L_x_1354) ;  /* 0x0000000002087348 */ /* 0x000fea0003c00000 */
[----:B------:R0:W1:Y:S02]  /*e6e0*/  SHFL.DOWN P4, R28, R7, R6, R29 ;  /* 0x08000006071c7389 */ /* 0x000064000008001d */
[----:B01----:R-:W-:Y:S05]  /*e6f0*/  ENDCOLLECTIVE ;  /* 0x000000000000791b */ /* 0x003fea0003800000 */
.L_x_1354:
[----:B------:R-:W-:Y:S05]  /*e700*/  BRA `(.L_x_1355) ;  /* 0xffffffbc00f87947 */ /* 0x000fea000383ffff */
.L_x_1159:
[----:B------:R-:W-:Y:S01]  /*e710*/  BSSY B0, `(.L_x_1356) ;  /* 0x0000006000007945 */ /* 0x000fe20003800000 */
[----:B------:R-:W-:Y:S02]  /*e720*/  IMAD.MOV.U32 R6, RZ, RZ, 0x2 ;  /* 0x00000002ff067424 */ /* 0x000fe400078e00ff */
[----:B------:R-:W-:-:S07]  /*e730*/  IMAD.MOV.U32 R2, RZ, RZ, -0x1 ;  /* 0xffffffffff027424 */ /* 0x000fce00078e00ff */
[----:B-123--:R-:W-:Y:S05]  /*e740*/  WARPSYNC.COLLECTIVE R2, `(.L_x_1357) ;  /* 0x0000000002087348 */ /* 0x00efea0003c00000 */
[----:B------:R0:W4:Y:S02]  /*e750*/  SHFL.DOWN P4, R28, R7, R6, R29 ;  /* 0x08000006071c7389 */ /* 0x000124000008001d */
[----:B01234-:R-:W-:Y:S05]  /*e760*/  ENDCOLLECTIVE ;  /* 0x000000000000791b */ /* 0x01ffea0003800000 */
.L_x_1357:
[----:B------:R-:W-:Y:S05]  /*e770*/  BSYNC B0 ;  /* 0x0000000000007941 */ /* 0x000fea0003800000 */
.L_x_1356:
[----:B------:R-:W-:Y:S05]  /*e780*/  BRA `(.L_x_1358) ;  /* 0xffffffc000047947 */ /* 0x000fea000383ffff */
.L_x_1160:
[----:B------:R-:W-:Y:S01]  /*e790*/  BSSY B0, `(.L_x_1359) ;  /* 0x0000007000007945 */ /* 0x000fe20003800000 */
[----:B------:R-:W-:Y:S02]  /*e7a0*/  IMAD.MOV.U32 R7, RZ, RZ, R49 ;  /* 0x000000ffff077224 */ /* 0x000fe400078e0031 */
[----:B------:R-:W-:Y:S02]  /*e7b0*/  IMAD.MOV.U32 R6, RZ, RZ, 0x4 ;  /* 0x00000004ff067424 */ /* 0x000fe400078e00ff */
[----:B------:R-:W-:-:S07]  /*e7c0*/  IMAD.MOV.U32 R2, RZ, RZ, -0x1 ;  /* 0xffffffffff027424 */ /* 0x000fce00078e00ff */
[----:B-123--:R-:W-:Y:S05]  /*e7d0*/  WARPSYNC.COLLECTIVE R2, `(.L_x_1360) ;  /* 0x0000000002087348 */ /* 0x00efea0003c00000 */
[----:B------:R0:W4:Y:S02]  /*e7e0*/  SHFL.DOWN P4, R28, R7, R6, R29 ;  /* 0x08000006071c7389 */ /* 0x000124000008001d */
[----:B01234-:R-:W-:Y:S05]  /*e7f0*/  ENDCOLLECTIVE ;  /* 0x000000000000791b */ /* 0x01ffea0003800000 */
.L_x_1360:
[----:B------:R-:W-:Y:S05]  /*e800*/  BSYNC B0 ;  /* 0x0000000000007941 */ /* 0x000fea0003800000 */
.L_x_1359:
[----:B------:R-:W-:Y:S02]  /*e810*/  IMAD.MOV.U32 R7, RZ, RZ, R42 ;  /* 0x000000ffff077224 */ /* 0x000fe400078e002a */
[----:B------:R-:W-:Y:S02]  /*e820*/  IMAD.MOV.U32 R6, RZ, RZ, 0x4 ;  /* 0x00000004ff067424 */ /* 0x000fe400078e00ff */
[----:B------:R-:W-:Y:S02]  /*e830*/  IMAD.MOV.U32 R2, RZ, RZ, -0x1 ;  /* 0xffffffffff027424 */ /* 0x000fe400078e00ff */
[----:B------:R-:W-:-:S07]  /*e840*/  IMAD.MOV.U32 R48, RZ, RZ, R28 ;  /* 0x000000ffff307224 */ /* 0x000fce00078e001c */
[----:B------:R-:W-:Y:S05]  /*e850*/  WARPSYNC.COLLECTIVE R2, `(.L_x_1361) ;  /* 0x0000000002087348 */ /* 0x000fea0003c00000 */
[----:B------:R0:W1:Y:S02]  /*e860*/  SHFL.DOWN P4, R28, R7, R6, R29 ;  /* 0x08000006071c7389 */ /* 0x000064000008001d */
[----:B01----:R-:W-:Y:S05]  /*e870*/  ENDCOLLECTIVE ;  /* 0x000000000000791b */ /* 0x003fea0003800000 */
.L_x_1361:
[----:B------:R-:W-:Y:S02]  /*e880*/  IMAD.MOV.U32 R7, RZ, RZ, R4 ;  /* 0x000000ffff077224 */ /* 0x000fe400078e0004 */
[----:B------:R-:W-:-:S07]  /*e890*/  IMAD.MOV.U32 R51, RZ, RZ, R28 ;  /* 0x000000ffff337224 */ /* 0x000fce00078e001c */
[----:B------:R-:W-:Y:S05]  /*e8a0*/  WARPSYNC.COLLECTIVE R2, `(.L_x_1362) ;  /* 0x0000000002087348 */ /* 0x000fea0003c00000 */
[----:B------:R0:W1:Y:S02]  /*e8b0*/  SHFL.DOWN P4, R28, R7, R6, R29 ;  /* 0x08000006071c7389 */ /* 0x000064000008001d */
[----:B01----:R-:W-:Y:S05]  /*e8c0*/  ENDCOLLECTIVE ;  /* 0x000000000000791b */ /* 0x003fea0003800000 */
.L_x_1362:
[----:B------:R-:W-:Y:S05]  /*e8d0*/  BRA `(.L_x_1363) ;  /* 0xffffffbc00c87947 */ /* 0x000fea000383ffff */
.L_x_1161:
[----:B------:R-:W-:Y:S01]  /*e8e0*/  BSSY B0, `(.L_x_1364) ;  /* 0x0000006000007945 */ /* 0x000fe20003800000 */
[----:B------:R-:W-:Y:S02]  /*e8f0*/  IMAD.MOV.U32 R6, RZ, RZ, 0x4 ;  /* 0x00000004ff067424 */ /* 0x000fe400078e00ff */
[----:B------:R-:W-:-:S07]  /*e900*/  IMAD.MOV.U32 R2, RZ, RZ, -0x1 ;  /* 0xffffffffff027424 */ /* 0x000fce00078e00ff */
[----:B-123--:R-:W-:Y:S05]  /*e910*/  WARPSYNC.COLLECTIVE R2, `(.L_x_1365) ;  /* 0x0000000002087348 */ /* 0x00efea0003c00000 */
[----:B------:R0:W4:Y:S02]  /*e920*/  SHFL.DOWN P4, R28, R7, R6, R29 ;  /* 0x08000006071c7389 */ /* 0x000124000008001d */
[----:B01234-:R-:W-:Y:S05]  /*e930*/  ENDCOLLECTIVE ;  /* 0x000000000000791b */ /* 0x01ffea0003800000 */
.L_x_1365:
[----:B------:R-:W-:Y:S05]  /*e940*/  BSYNC B0 ;  /* 0x0000000000007941 */ /* 0x000fea0003800000 */
.L_x_1364:
[----:B------:R-:W-:Y:S05]  /*e950*/  BRA `(.L_x_1366) ;  /* 0xffffffbc00d47947 */ /* 0x000fea000383ffff */
.L_x_1162:
[----:B------:R-:W-:Y:S01]  /*e960*/  BSSY B0, `(.L_x_1367) ;  /* 0x0000007000007945 */ /* 0x000fe20003800000 */
[----:B------:R-:W-:Y:S02]  /*e970*/  IMAD.MOV.U32 R7, RZ, RZ, R49 ;  /* 0x000000ffff077224 */ /* 0x000fe400078e0031 */
[----:B------:R-:W-:Y:S02]  /*e980*/  IMAD.MOV.U32 R6, RZ, RZ, 0x8 ;  /* 0x00000008ff067424 */ /* 0x000fe400078e00ff */
[----:B------:R-:W-:-:S07]  /*e990*/  IMAD.MOV.U32 R2, RZ, RZ, -0x1 ;  /* 0xffffffffff027424 */ /* 0x000fce00078e00ff */
[----:B-123--:R-:W-:Y:S05]  /*e9a0*/  WARPSYNC.COLLECTIVE R2, `(.L_x_1368) ;  /* 0x0000000002087348 */ /* 0x00efea0003c00000 */
[----:B------:R0:W4:Y:S02]  /*e9b0*/  SHFL.DOWN P4, R28, R7, R6, R29 ;  /* 0x08000006071c7389 */ /* 0x000124000008001d */
[----:B01234-:R-:W-:Y:S05]  /*e9c0*/  ENDCOLLECTIVE ;  /* 0x000000000000791b */ /* 0x01ffea0003800000 */
.L_x_1368:
[----:B------:R-:W-:Y:S05]  /*e9d0*/  BSYNC B0 ;  /* 0x0000000000007941 */ /* 0x000fea0003800000 */
.L_x_1367:
[----:B------:R-:W-:Y:S02]  /*e9e0*/  IMAD.MOV.U32 R7, RZ, RZ, R42 ;  /* 0x000000ffff077224 */ /* 0x000fe400078e002a */
[----:B------:R-:W-:Y:S02]  /*e9f0*/  IMAD.MOV.U32 R6, RZ, RZ, 0x8 ;  /* 0x00000008ff067424 */ /* 0x000fe400078e00ff */
[----:B------:R-:W-:Y:S02]  /*ea00*/  IMAD.MOV.U32 R2, RZ, RZ, -0x1 ;  /* 0xffffffffff027424 */ /* 0x000fe400078e00ff */
[----:B------:R-:W-:-:S07]  /*ea10*/  IMAD.MOV.U32 R48, RZ, RZ, R28 ;  /* 0x000000ffff307224 */ /* 0x000fce00078e001c */
[----:B------:R-:W-:Y:S05]  /*ea20*/  WARPSYNC.COLLECTIVE R2, `(.L_x_1369) ;  /* 0x0000000002087348 */ /* 0x000fea0003c00000 */
[----:B------:R0:W1:Y:S02]  /*ea30*/  SHFL.DOWN P4, R28, R7, R6, R29 ;  /* 0x08000006071c7389 */ /* 0x000064000008001d */
[----:B01----:R-:W-:Y:S05]  /*ea40*/  ENDCOLLECTIVE ;  /* 0x000000000000791b */ /* 0x003fea0003800000 */
.L_x_1369:
[----:B------:R-:W-:Y:S02]  /*ea50*/  IMAD.MOV.U32 R7, RZ, RZ, R4 ;  /* 0x000000ffff077224 */ /* 0x000fe400078e0004 */
[----:B------:R-:W-:-:S07]  /*ea60*/  IMAD.MOV.U32 R51, RZ, RZ, R28 ;  /* 0x000000ffff337224 */ /* 0x000fce00078e001c */
[----:B------:R-:W-:Y:S05]  /*ea70*/  WARPSYNC.COLLECTIVE R2, `(.L_x_1370) ;  /* 0x0000000002087348 */ /* 0x000fea0003c00000 */
[----:B------:R0:W1:Y:S02]  /*ea80*/  SHFL.DOWN P4, R28, R7, R6, R29 ;  /* 0x08000006071c7389 */ /* 0x000064000008001d */
[----:B01----:R-:W-:Y:S05]  /*ea90*/  ENDCOLLECTIVE ;  /* 0x000000000000791b */ /* 0x003fea0003800000 */
.L_x_1370:
[----:B------:R-:W-:Y:S05]  /*eaa0*/  BRA `(.L_x_1371) ;  /* 0xffffffbc00987947 */ /* 0x000fea000383ffff */
.L_x_1163:
[----:B------:R-:W-:Y:S01]  /*eab0*/  BSSY B0, `(.L_x_1372) ;  /* 0x0000006000007945 */ /* 0x000fe20003800000 */
[----:B------:R-:W-:Y:S02]  /*eac0*/  IMAD.MOV.U32 R6, RZ, RZ, 0x8 ;  /* 0x00000008ff067424 */ /* 0x000fe400078e00ff */
[----:B------:R-:W-:-:S07]  /*ead0*/  IMAD.MOV.U32 R2, RZ, RZ, -0x1 ;  /* 0xffffffffff027424 */ /* 0x000fce00078e00ff */
[----:B-123--:R-:W-:Y:S05]  /*eae0*/  WARPSYNC.COLLECTIVE R2, `(.L_x_1373) ;  /* 0x0000000002087348 */ /* 0x00efea0003c00000 */
[----:B------:R0:W4:Y:S02]  /*eaf0*/  SHFL.DOWN P4, R28, R7, R6, R29 ;  /* 0x08000006071c7389 */ /* 0x000124000008001d */
[----:B01234-:R-:W-:Y:S05]  /*eb00*/  ENDCOLLECTIVE ;  /* 0x000000000000791b */ /* 0x01ffea0003800000 */
.L_x_1373:
[----:B------:R-:W-:Y:S05]  /*eb10*/  BSYNC B0 ;  /* 0x0000000000007941 */ /* 0x000fea0003800000 */
.L_x_1372:
[----:B------:R-:W-:Y:S05]  /*eb20*/  BRA `(.L_x_1374) ;  /* 0xffffffbc00a47947 */ /* 0x000fea000383ffff */
.L_x_1164:
[----:B------:R-:W-:Y:S01]  /*eb30*/  BSSY B0, `(.L_x_1375) ;  /* 0x0000007000007945 */ /* 0x000fe20003800000 */
[----:B------:R-:W-:Y:S02]  /*eb40*/  IMAD.MOV.U32 R7, RZ, RZ, R49 ;  /* 0x000000ffff077224 */ /* 0x000fe400078e0031 */
[----:B------:R-:W-:Y:S02]  /*eb50*/  IMAD.MOV.U32 R6, RZ, RZ, 0x10 ;  /* 0x00000010ff067424 */ /* 0x000fe400078e00ff */
[----:B------:R-:W-:-:S07]  /*eb60*/  IMAD.MOV.U32 R2, RZ, RZ, -0x1 ;  /* 0xffffffffff027424 */ /* 0x000fce00078e00ff */
[----:B-123--:R-:W-:Y:S05]  /*eb70*/  WARPSYNC.COLLECTIVE R2, `(.L_x_1376) ;  /* 0x0000000002087348 */ /* 0x00efea0003c00000 */
[----:B------:R0:W4:Y:S02]  /*eb80*/  SHFL.DOWN P4, R28, R7, R6, R29 ;  /* 0x08000006071c7389 */ /* 0x000124000008001d */
[----:B01234-:R-:W-:Y:S05]  /*eb90*/  ENDCOLLECTIVE ;  /* 0x000000000000791b */ /* 0x01ffea0003800000 */
.L_x_1376:
[----:B------:R-:W-:Y:S05]  /*eba0*/  BSYNC B0 ;  /* 0x0000000000007941 */ /* 0x000fea0003800000 */
.L_x_1375:
[----:B------:R-:W-:Y:S02]  /*ebb0*/  IMAD.MOV.U32 R7, RZ, RZ, R42 ;  /* 0x000000ffff077224 */ /* 0x000fe400078e002a */
[----:B------:R-:W-:Y:S02]  /*ebc0*/  IMAD.MOV.U32 R6, RZ, RZ, 0x10 ;  /* 0x00000010ff067424 */ /* 0x000fe400078e00ff */
[----:B------:R-:W-:Y:S02]  /*ebd0*/  IMAD.MOV.U32 R2, RZ, RZ, -0x1 ;  /* 0xffffffffff027424 */ /* 0x000fe400078e00ff */
[----:B------:R-:W-:Y:S02]  /*ebe0*/  IMAD.MOV.U32 R48, RZ, RZ, R28 ;  /* 0x000000ffff307224 */ /* 0x000fe400078e001c */
[----:B------:R-:W-:-:S07]  /*ebf0*/  VIADD R50, R34, 0x10 ;  /* 0x0000001022327836 */ /* 0x000fce0000000000 */
[----:B------:R-:W-:Y:S05]  /*ec00*/  WARPSYNC.COLLECTIVE R2, `(.L_x_1377) ;  /* 0x0000000002087348 */ /* 0x000fea0003c00000 */
[----:B------:R0:W1:Y:S02]  /*ec10*/  SHFL.DOWN P4, R28, R7, R6, R29 ;  /* 0x08000006071c7389 */ /* 0x000064000008001d */
[----:B01----:R-:W-:Y:S05]  /*ec20*/  ENDCOLLECTIVE ;  /* 0x000000000000791b */ /* 0x003fea0003800000 */
.L_x_1377:
[----:B------:R-:W-:Y:S02]  /*ec30*/  IMAD.MOV.U32 R7, RZ, RZ, R4 ;  /* 0x000000ffff077224 */ /* 0x000fe400078e0004 */
[----:B------:R-:W-:-:S07]  /*ec40*/  IMAD.MOV.U32 R51, RZ, RZ, R28 ;  /* 0x000000ffff337224 */ /* 0x000fce00078e001c */
[----:B------:R-:W-:Y:S05]  /*ec50*/  WARPSYNC.COLLECTIVE R2, `(.L_x_1378) ;  /* 0x0000000002087348 */ /* 0x000fea0003c00000 */
[----:B------:R0:W1:Y:S02]  /*ec60*/  SHFL.DOWN P4, R28, R7, R6, R29 ;  /* 0x08000006071c7389 */ /* 0x000064000008001d */
[----:B01----:R-:W-:Y:S05]  /*ec70*/  ENDCOLLECTIVE ;  /* 0x000000000000791b */ /* 0x003fea0003800000 */
.L_x_1378:
[----:B------:R-:W-:Y:S05]  /*ec80*/  BRA `(.L_x_1379) ;  /* 0xffffffbc00687947 */ /* 0x000fea000383ffff */
.L_x_1165:
[----:B------:R-:W-:Y:S01]  /*ec90*/  BSSY B0, `(.L_x_1380) ;  /* 0x0000006000007945 */ /* 0x000fe20003800000 */
[----:B------:R-:W-:Y:S02]  /*eca0*/  IMAD.MOV.U32 R6, RZ, RZ, 0x10 ;  /* 0x00000010ff067424 */ /* 0x000fe400078e00ff */
[----:B------:R-:W-:-:S07]  /*ecb0*/  IMAD.MOV.U32 R2, RZ, RZ, -0x1 ;  /* 0xffffffffff027424 */ /* 0x000fce00078e00ff */
[----:B-123--:R-:W-:Y:S05]  /*ecc0*/  WARPSYNC.COLLECTIVE R2, `(.L_x_1381) ;  /* 0x0000000002087348 */ /* 0x00efea0003c00000 */
[----:B------:R0:W4:Y:S02]  /*ecd0*/  SHFL.DOWN P4, R28, R7, R6, R29 ;  /* 0x08000006071c7389 */ /* 0x000124000008001d */
[----:B01234-:R-:W-:Y:S05]  /*ece0*/  ENDCOLLECTIVE ;  /* 0x000000000000791b */ /* 0x01ffea0003800000 */
.L_x_1381:
[----:B------:R-:W-:Y:S05]  /*ecf0*/  BSYNC B0 ;  /* 0x0000000000007941 */ /* 0x000fea0003800000 */
.L_x_1380:
[----:B------:R-:W-:Y:S05]  /*ed00*/  BRA `(.L_x_1382) ;  /* 0xffffffbc00907947 */ /* 0x000fea000383ffff */
.L_x_1166:
[----:B------:R-:W-:Y:S01]  /*ed10*/  BSSY B0, `(.L_x_1383) ;  /* 0x0000005000007945 */ /* 0x000fe20003800000 */
[----:B------:R-:W-:-:S07]  /*ed20*/  IMAD.MOV.U32 R2, RZ, RZ, -0x1 ;  /* 0xffffffffff027424 */ /* 0x000fce00078e00ff */
[----:B-123--:R-:W-:Y:S05]  /*ed30*/  WARPSYNC.COLLECTIVE R2, `(.L_x_1384) ;  /* 0x0000000002087348 */ /* 0x00efea0003c00000 */
[----:B------:R-:W-:Y:S01]  /*ed40*/  VOTE.ALL P5, P5 ;  /* 0x0000000000ff7806 */ /* 0x000fe200028a0000 */
[----:B-123--:R-:W-:-:S12]  /*ed50*/  ENDCOLLECTIVE ;  /* 0x000000000000791b */ /* 0x00efd80003800000 */
.L_x_1384:
[----:B------:R-:W-:Y:S05]  /*ed60*/  BSYNC B0 ;  /* 0x0000000000007941 */ /* 0x000fea0003800000 */
.L_x_1383:
[----:B------:R-:W-:Y:S05]  /*ed70*/  BRA `(.L_x_1385) ;  /* 0xffffffbc00847947 */ /* 0x000fea000383ffff */
.L_x_1386:
        /* <DEDUP_REMOVED lines=16> */
.L_x_1566:


//--------------------- .text._ZN6thrust24THRUST_300001_SM_1000_NS8cuda_cub4core6detail13_kernel_agentINS1_15__reduce_by_key9InitAgentIN3cub18CUB_300001_SM_100024ReduceByKeyScanTileStateIflLb1EEElPlEEJSA_lSB_EEEvDpT0_ --------------------------
	.section	.text._ZN6thrust24THRUST_300001_SM_1000_NS8cuda_cub4core6detail13_kernel_agentINS1_15__reduce_by_key9InitAgentIN3cub18CUB_300001_SM_100024ReduceByKeyScanTileStateIflLb1EEElPlEEJSA_lSB_EEEvDpT0_,"ax",@progbits
	.align	128
        .global         _ZN6thrust24THRUST_300001_SM_1000_NS8cuda_cub4core6detail13_kernel_agentINS1_15__reduce_by_key9InitAgentIN3cub18CUB_300001_SM_100024ReduceByKeyScanTileStateIflLb1EEElPlEEJSA_lSB_EEEvDpT0_
        .type           _ZN6thrust24THRUST_300001_SM_1000_NS8cuda_cub4core6detail13_kernel_agentINS1_15__reduce_by_key9InitAgentIN3cub18CUB_300001_SM_100024ReduceByKeyScanTileStateIflLb1EEElPlEEJSA_lSB_EEEvDpT0_,@function
        .size           _ZN6thrust24THRUST_300001_SM_1000_NS8cuda_cub4core6detail13_kernel_agentINS1_15__reduce_by_key9InitAgentIN3cub18CUB_300001_SM_100024ReduceByKeyScanTileStateIflLb1EEElPlEEJSA_lSB_EEEvDpT0_,(.L_x_1567 - _ZN6thrust24THRUST_300001_SM_1000_NS8cuda_cub4core6detail13_kernel_agentINS1_15__reduce_by_key9InitAgentIN3cub18CUB_300001_SM_100024ReduceByKeyScanTileStateIflLb1EEElPlEEJSA_lSB_EEEvDpT0_)
        .other          _ZN6thrust24THRUST_300001_SM_1000_NS8cuda_cub4core6detail13_kernel_agentINS1_15__reduce_by_key9InitAgentIN3cub18CUB_300001_SM_100024ReduceByKeyScanTileStateIflLb1EEElPlEEJSA_lSB_EEEvDpT0_,@"STO_CUDA_ENTRY STV_DEFAULT"
_ZN6thrust24THRUST_300001_SM_1000_NS8cuda_cub4core6detail13_kernel_agentINS1_15__reduce_by_key9InitAgentIN3cub18CUB_300001_SM_100024ReduceByKeyScanTileStateIflLb1EEElPlEEJSA_lSB_EEEvDpT0_:
.text._ZN6thrust24THRUST_300001_SM_1000_NS8cuda_cub4core6detail13_kernel_agentINS1_15__reduce_by_key9InitAgentIN3cub18CUB_300001_SM_100024ReduceByKeyScanTileStateIflLb1EEElPlEEJSA_lSB_EEEvDpT0_:
[----:B------:R-:W-:Y:S01]  /*0000*/  LDC R1, c[0x0][0x37c] ;  /* 0x0000df00ff017b82 */ /* 0x000fe20000000800 */
[----:B------:R-:W0:Y:S07]  /*0010*/  S2R R0, SR_TID.X ;  /* 0x0000000000007919 */ /* 0x000e2e0000002100 */
[----:B------:R-:W1:Y:S01]  /*0020*/  S2UR UR6, SR_CTAID.X ;  /* 0x00000000000679c3 */ /* 0x000e620000002500 */
[----:B------:R-:W2:Y:S01]  /*0030*/  LDCU UR4, c[0x0][0x388] ;  /* 0x00007100ff0477ac */ /* 0x000ea20008000800 */
[----:B------:R-:W-:-:S06]  /*0040*/  CS2R R10, SRZ ;  /* 0x00000000000a7805 */ /* 0x000fcc000001ff00 */
[----:B------:R-:W1:Y:S01]  /*0050*/  LDC R7, c[0x0][0x360] ;  /* 0x0000d800ff077b82 */ /* 0x000e620000000800 */
[C---:B0-----:R-:W-:Y:S01]  /*0060*/  ISETP.GT.U32.AND P0, PT, R0.reuse, 0x1f, PT ;  /* 0x0000001f0000780c */ /* 0x041fe20003f04070 */
[----:B-1----:R-:W-:Y:S01]  /*0070*/  IMAD R7, R7, UR6, R0 ;  /* 0x0000000607077c24 */ /* 0x002fe2000f8e0200 */
[----:B------:R-:W-:Y:S02]  /*0080*/  LOP3.LUT P2, RZ, R0, UR6, RZ, 0xfc, !PT ;  /* 0x0000000600ff7c12 */ /* 0x000fe4000f84fcff */
[----:B------:R-:W-:Y:S02]  /*0090*/  ISETP.NE.OR P0, PT, RZ, UR6, P0 ;  /* 0x00000006ff007c0c */ /* 0x000fe40008705670 */
[----:B--2---:R-:W-:Y:S01]  /*00a0*/  ISETP.GE.AND P1, PT, R7, UR4, PT ;  /* 0x0000000407007c0c */ /* 0x004fe2000bf26270 */
[----:B------:R-:W0:Y:S10]  /*00b0*/  LDCU.64 UR4, c[0x0][0x358] ;  /* 0x00006b00ff0477ac */ /* 0x000e340008000a00 */
[----:B------:R-:W1:Y:S02]  /*00c0*/  @!P0 LDC.64 R4, c[0x0][0x380] ;  /* 0x0000e000ff048b82 */ /* 0x000e640000000a00 */
[----:B------:R-:W-:-:S02]  /*00d0*/  @!P1 IMAD.MOV.U32 R8, RZ, RZ, 0x0 ;  /* 0x00000000ff089424 */ /* 0x000fc400078e00ff */
[----:B------:R-:W-:-:S04]  /*00e0*/  @!P1 IMAD.MOV.U32 R9, RZ, RZ, 0x63 ;  /* 0x00000063ff099424 */ /* 0x000fc800078e00ff */
[----:B------:R-:W2:Y:S01]  /*00f0*/  @!P1 LDC.64 R2, c[0x0][0x380] ;  /* 0x0000e000ff029b82 */ /* 0x000ea20000000a00 */
[----:B-1----:R-:W-:-:S04]  /*0100*/  @!P0 IMAD.WIDE.U32 R4, R0, 0x10, R4 ;  /* 0x0000001000048825 */ /* 0x002fc800078e0004 */
[----:B--2---:R-:W-:-:S05]  /*0110*/  @!P1 IMAD.WIDE R2, R7, 0x10, R2 ;  /* 0x0000001007029825 */ /* 0x004fca00078e0202 */
[----:B0-----:R0:W-:Y:S04]  /*0120*/  @!P1 STG.E.128 desc[UR4][R2.64+0x200], R8 ;  /* 0x0002000802009986 */ /* 0x0011e8000c101d04 */
[----:B------:R0:W-:Y:S01]  /*0130*/  @!P0 STG.E.128 desc[UR4][R4.64], RZ ;  /* 0x000000ff04008986 */ /* 0x0001e2000c101d04 */
[----:B------:R-:W-:Y:S05]  /*0140*/  @P2 EXIT ;  /* 0x000000000000294d */ /* 0x000fea0003800000 */
[----:B0-----:R-:W0:Y:S02]  /*0150*/  LDC.64 R2, c[0x0][0x390] ;  /* 0x0000e400ff027b82 */ /* 0x001e240000000a00 */
[----:B0-----:R-:W-:Y:S01]  /*0160*/  STG.E.64 desc[UR4][R2.64], RZ ;  /* 0x000000ff02007986 */ /* 0x001fe2000c101b04 */
[----:B------:R-:W-:Y:S05]  /*0170*/  EXIT ;  /* 0x000000000000794d */ /* 0x000fea0003800000 */
.L_x_1387:
        /* <DEDUP_REMOVED lines=16> */
.L_x_1567:


//--------------------- .text._ZN6thrust24THRUST_300001_SM_1000_NS8cuda_cub4core6detail13_kernel_agentINS1_15__reduce_by_key16ReduceByKeyAgentINS0_6detail15normal_iteratorINS0_10device_ptrIiEEEENS8_INS9_IfEEEESB_SD_N4cuda3std3__48equal_toIiEENSG_4plusIfEEPiiEEJSB_SD_SB_SD_SL_N3cub18CUB_300001_SM_100024ReduceByKeyScanTileStateIfiLb1EEESI_SK_iiEEEvDpT0_ --------------------------
	.section	.text._ZN6thrust24THRUST_300001_SM_1000_NS8cuda_cub4core6detail13_kernel_agentINS1_15__reduce_by_key16ReduceByKeyAgentINS0_6detail15normal_iteratorINS0_10device_ptrIiEEEENS8_INS9_IfEEEESB_SD_N4cuda3std3__48equal_toIiEENSG_4plusIfEEPiiEEJSB_SD_SB_SD_SL_N3cub18CUB_300001_SM_100024ReduceByKeyScanTileStateIfiLb1EEESI_SK_iiEEEvDpT0_,"ax",@progbits
	.align	128
        .global         _ZN6thrust24THRUST_300001_SM_1000_NS8cuda_cub4core6detail13_kernel_agentINS1_15__reduce_by_key16ReduceByKeyAgentINS0_6detail15normal_iteratorINS0_10device_ptrIiEEEENS8_INS9_IfEEEESB_SD_N4cuda3std3__48equal_toIiEENSG_4plusIfEEPiiEEJSB_SD_SB_SD_SL_N3cub18CUB_300001_SM_100024ReduceByKeyScanTileStateIfiLb1EEESI_SK_iiEEEvDpT0_
        .type           _ZN6thrust24THRUST_300001_SM_1000_NS8cuda_cub4core6detail13_kernel_agentINS1_15__reduce_by_key16ReduceByKeyAgentINS0_6detail15normal_iteratorINS0_10device_ptrIiEEEENS8_INS9_IfEEEESB_SD_N4cuda3std3__48equal_toIiEENSG_4plusIfEEPiiEEJSB_SD_SB_SD_SL_N3cub18CUB_300001_SM_100024ReduceByKeyScanTileStateIfiLb1EEESI_SK_iiEEEvDpT0_,@function
        .size           _ZN6thrust24THRUST_300001_SM_1000_NS8cuda_cub4core6detail13_kernel_agentINS1_15__reduce_by_key16ReduceByKeyAgentINS0_6detail15normal_iteratorINS0_10device_ptrIiEEEENS8_INS9_IfEEEESB_SD_N4cuda3std3__48equal_toIiEENSG_4plusIfEEPiiEEJSB_SD_SB_SD_SL_N3cub18CUB_300001_SM_100024ReduceByKeyScanTileStateIfiLb1EEESI_SK_iiEEEvDpT0_,(.L_x_1568 - _ZN6thrust24THRUST_300001_SM_1000_NS8cuda_cub4core6detail13_kernel_agentINS1_15__reduce_by_key16ReduceByKeyAgentINS0_6detail15normal_iteratorINS0_10device_ptrIiEEEENS8_INS9_IfEEEESB_SD_N4cuda3std3__48equal_toIiEENSG_4plusIfEEPiiEEJSB_SD_SB_SD_SL_N3cub18CUB_300001_SM_100024ReduceByKeyScanTileStateIfiLb1EEESI_SK_iiEEEvDpT0_)
        .other          _ZN6thrust24THRUST_300001_SM_1000_NS8cuda_cub4core6detail13_kernel_agentINS1_15__reduce_by_key16ReduceByKeyAgentINS0_6detail15normal_iteratorINS0_10device_ptrIiEEEENS8_INS9_IfEEEESB_SD_N4cuda3std3__48equal_toIiEENSG_4plusIfEEPiiEEJSB_SD_SB_SD_SL_N3cub18CUB_300001_SM_100024ReduceByKeyScanTileStateIfiLb1EEESI_SK_iiEEEvDpT0_,@"STO_CUDA_ENTRY STV_DEFAULT"
_ZN6thrust24THRUST_300001_SM_1000_NS8cuda_cub4core6detail13_kernel_agentINS1_15__reduce_by_key16ReduceByKeyAgentINS0_6detail15normal_iteratorINS0_10device_ptrIiEEEENS8_INS9_IfEEEESB_SD_N4cuda3std3__48equal_toIiEENSG_4plusIfEEPiiEEJSB_SD_SB_SD_SL_N3cub18CUB_300001_SM_100024ReduceByKeyScanTileStateIfiLb1EEESI_SK_iiEEEvDpT0_:
.text._ZN6thrust24THRUST_300001_SM_1000_NS8cuda_cub4core6detail13_kernel_agentINS1_15__reduce_by_key16ReduceByKeyAgentINS0_6detail15normal_iteratorINS0_10device_ptrIiEEEENS8_INS9_IfEEEESB_SD_N4cuda3std3__48equal_toIiEENSG_4plusIfEEPiiEEJSB_SD_SB_SD_SL_N3cub18CUB_300001_SM_100024ReduceByKeyScanTileStateIfiLb1EEESI_SK_iiEEEvDpT0_:
[----:B------:R-:W-:Y:S01]  /*0000*/  LDC R1, c[0x0][0x37c] ;  /* 0x0000df00ff017b82 */ /* 0x000fe20000000800 */
[----:B------:R-:W0:Y:S01]  /*0010*/  S2R R0, SR_CTAID.X ;  /* 0x0000000000007919 */ /* 0x000e220000002500 */
[----:B------:R-:W1:Y:S01]  /*0020*/  LDCU UR4, c[0x0][0x3b4] ;  /* 0x00007680ff0477ac */ /* 0x000e620008000800 */
[----:B------:R-:W2:Y:S01]  /*0030*/  LDCU.64 UR12, c[0x0][0x358] ;  /* 0x00006b00ff0c77ac */ /* 0x000ea20008000a00 */
[----:B0-----:R-:W-:-:S05]  /*0040*/  IMAD R6, R0, 0x900, RZ ;  /* 0x0000090000067824 */ /* 0x001fca00078e02ff */
[----:B-1----:R-:W-:-:S04]  /*0050*/  IADD3 R38, PT, PT, -R6, UR4, RZ ;  /* 0x0000000406267c10 */ /* 0x002fc8000fffe1ff */
[----:B------:R-:W-:-:S13]  /*0060*/  ISETP.GE.AND P0, PT, R38, 0x901, PT ;  /* 0x000009012600780c */ /* 0x000fda0003f06270 */
[----:B--2---:R-:W-:Y:S05]  /*0070*/  @!P0 BRA `(.L_x_1388) ;  /* 0x0000004c00d48947 */ /* 0x004fea0003800000 */
[----:B------:R-:W-:-:S13]  /*0080*/  ISETP.NE.AND P0, PT, R0, RZ, PT ;  /* 0x000000ff0000720c */ /* 0x000fda0003f05270 */
[----:B------:R-:W-:Y:S05]  /*0090*/  @P0 BRA `(.L_x_1389) ;  /* 0x0000002000400947 */ /* 0x000fea0003800000 */
[----:B------:R-:W0:Y:S01]  /*00a0*/  S2R R43, SR_TID.X ;  /* 0x00000000002b7919 */ /* 0x000e220000002100 */
[----:B------:R-:W1:Y:S01]  /*00b0*/  LDC.64 R2, c[0x0][0x380] ;  /* 0x0000e000ff027b82 */ /* 0x000e620000000a00 */
[C---:B0-----:R-:W-:Y:S02]  /*00c0*/  LOP3.LUT R5, R43.reuse, 0x1f, RZ, 0xc0, !PT ;  /* 0x0000001f2b057812 */ /* 0x041fe400078ec0ff */
[----:B------:R-:W-:-:S03]  /*00d0*/  LOP3.LUT R0, R43, 0x3e0, RZ, 0xc0, !PT ;  /* 0x000003e02b007812 */ /* 0x000fc600078ec0ff */
[----:B------:R-:W-:-:S04]  /*00e0*/  IMAD.IADD R5, R6, 0x1, R5 ;  /* 0x0000000106057824 */ /* 0x000fc800078e0205 */
[----:B------:R-:W-:Y:S02]  /*00f0*/  IMAD R7, R0, 0x9, R5 ;  /* 0x0000000900077824 */ /* 0x000fe400078e0205 */
[----:B------:R-:W0:Y:S02]  /*0100*/  LDC.64 R4, c[0x0][0x388] ;  /* 0x0000e200ff047b82 */ /* 0x000e240000000a00 */
[----:B-1----:R-:W-:-:S05]  /*0110*/  IMAD.WIDE.U32 R2, R7, 0x4, R2 ;  /* 0x0000000407027825 */ /* 0x002fca00078e0002 */
        /* <DEDUP_REMOVED lines=9> */
[----:B0-----:R-:W-:-:S05]  /*01b0*/  IMAD.WIDE.U32 R4, R7, 0x4, R4 ;  /* 0x0000000407047825 */ /* 0x001fca00078e0004 */
        /* <DEDUP_REMOVED lines=9> */
[----:B------:R-:W0:Y:S01]  /*0250*/  S2UR UR5, SR_CgaCtaId ;  /* 0x00000000000579c3 */ /* 0x000e220000008800 */
[----:B-1----:R-:W-:Y:S01]  /*0260*/  SHF.R.U32.HI R2, RZ, 0x5, R43 ;  /* 0x00000005ff027819 */ /* 0x002fe2000001162b */
[----:B------:R-:W-:Y:S01]  /*0270*/  UMOV UR4, 0x400 ;  /* 0x0000040000047882 */ /* 0x000fe20000000000 */
[----:B------:R-:W1:Y:S01]  /*0280*/  S2R R41, SR_LANEID ;  /* 0x0000000000297919 */ /* 0x000e620000000000 */
[----:B------:R-:W-:Y:S01]  /*0290*/  ISETP.NE.AND P1, PT, R43, RZ, PT ;  /* 0x000000ff2b00720c */ /* 0x000fe20003f25270 */
[----:B------:R-:W-:Y:S01]  /*02a0*/  IMAD.MOV.U32 R44, RZ, RZ, RZ ;  /* 0x000000ffff2c7224 */ /* 0x000fe200078e00ff */
[----:B------:R-:W1:Y:S01]  /*02b0*/  S2R R45, SR_TID.X ;  /* 0x00000000002d7919 */ /* 0x000e620000002100 */
[----:B0-----:R-:W-:Y:S01]  /*02c0*/  ULEA UR4, UR5, UR4, 0x18 ;  /* 0x0000000405047291 */ /* 0x001fe2000f8ec0ff */
[----:B-1----:R-:W-:Y:S01]  /*02d0*/  IMAD R2, R2, 0x120, R41 ;  /* 0x0000012002027824 */ /* 0x002fe200078e0229 */
[----:B------:R-:W-:-:S04]  /*02e0*/  SHF.R.U32.HI R45, RZ, 0x5, R45 ;  /* 0x00000005ff2d7819 */ /* 0x000fc8000001162d */
[----:B------:R-:W-:-:S05]  /*02f0*/  LEA R15, R2, UR4, 0x2 ;  /* 0x00000004020f7c11 */ /* 0x000fca000f8e10ff */
[----:B------:R-:W-:Y:S01]  /*0300*/  IMAD R2, R41, 0x20, R15 ;  /* 0x0000002029027824 */ /* 0x000fe200078e020f */
[----:B--2---:R0:W-:Y:S04]  /*0310*/  STS [R15], R0 ;  /* 0x000000000f007388 */ /* 0x0041e80000000800 */
[----:B---3--:R-:W-:Y:S04]  /*0320*/  STS [R15+0x80], R6 ;  /* 0x000080060f007388 */ /* 0x008fe80000000800 */
[----:B----4-:R-:W-:Y:S01]  /*0330*/  STS [R15+0x100], R8 ;  /* 0x000100080f007388 */ /* 0x010fe20000000800 */
[----:B0-----:R-:W-:-:S03]  /*0340*/  LEA R0, R43, UR4, 0x2 ;  /* 0x000000042b007c11 */ /* 0x001fc6000f8e10ff */
        /* <DEDUP_REMOVED lines=14> */
[----:B------:R-:W3:Y:S04]  /*0430*/  LDS R36, [R2+0x18] ;  /* 0x0000180002247984 */ /* 0x000ee80000000800 */
[----:B------:R-:W4:Y:S01]  /*0440*/  LDS R38, [R2+0x1c] ;  /* 0x00001c0002267984 */ /* 0x000f220000000800 */
[----:B------:R-:W-:Y:S01]  /*0450*/  BAR.SYNC.DEFER_BLOCKING 0x0 ;  /* 0x0000000000007b1d */ /* 0x000fe20000010000 */
[----:B0-----:R-:W-:-:S02]  /*0460*/  ISETP.NE.AND P4, PT, R4, R6, PT ;  /* 0x000000060400720c */ /* 0x001fc40003f85270 */
[----:B-1----:R-:W-:Y:S02]  /*0470*/  ISETP.NE.AND P2, PT, R6, R8, PT ;  /* 0x000000080600720c */ /* 0x002fe40003f45270 */
[----:B--2---:R-:W-:Y:S01]  /*0480*/  ISETP.NE.AND P5, PT, R8, R10, PT ;  /* 0x0000000a0800720c */ /* 0x004fe20003fa5270 */
[----:B------:R-:W-:Y:S03]  /*0490*/  STS [R15], R16 ;  /* 0x000000100f007388 */ /* 0x000fe60000000800 */
[----:B------:R-:W-:Y:S01]  /*04a0*/  P2R R31, PR, RZ, 0x20 ;  /* 0x00000020ff1f7803 */ /* 0x000fe20000000000 */
[----:B------:R-:W-:Y:S04]  /*04b0*/  STS [R15+0x80], R18 ;  /* 0x000080120f007388 */ /* 0x000fe80000000800 */
[----:B------:R-:W-:Y:S01]  /*04c0*/  STS [R15+0x100], R20 ;  /* 0x000100140f007388 */ /* 0x000fe20000000800 */
[----:B---3--:R-:W-:-:S03]  /*04d0*/  ISETP.NE.AND P3, PT, R34, R36, PT ;  /* 0x000000242200720c */ /* 0x008fc60003f65270 */
[----:B------:R-:W-:Y:S01]  /*04e0*/  STS [R15+0x180], R22 ;  /* 0x000180160f007388 */ /* 0x000fe20000000800 */
[----:B----4-:R-:W-:-:S03]  /*04f0*/  ISETP.NE.AND P6, PT, R38, R3, PT ;  /* 0x000000032600720c */ /* 0x010fc60003fc5270 */
        /* <DEDUP_REMOVED lines=12> */
[----:B------:R-:W-:Y:S04]  /*05c0*/  LDS R35, [R2+0x14] ;  /* 0x0000140002237984 */ /* 0x000fe80000000800 */
[----:B------:R-:W-:Y:S04]  /*05d0*/  LDS R37, [R2+0x18] ;  /* 0x0000180002257984 */ /* 0x000fe80000000800 */
[----:B------:R-:W-:Y:S01]  /*05e0*/  LDS R39, [R2+0x1c] ;  /* 0x00001c0002277984 */ /* 0x000fe20000000800 */
[----:B------:R-:W-:Y:S01]  /*05f0*/  BAR.SYNC.DEFER_BLOCKING 0x0 ;  /* 0x0000000000007b1d */ /* 0x000fe20000010000 */
[----:B0-----:R-:W-:-:S05]  /*0600*/  FADD R14, R5, R7 ;  /* 0x00000007050e7221 */ /* 0x001fca0000000000 */
[----:B------:R-:W-:-:S05]  /*0610*/  FSEL R14, R7, R14, P4 ;  /* 0x0000000e070e7208 */ /* 0x000fca0002000000 */
[C---:B-1----:R-:W-:Y:S01]  /*0620*/  FADD R14, R9.reuse, R14 ;  /* 0x0000000e090e7221 */ /* 0x042fe20000000000 */
[----:B------:R-:W-:Y:S04]  /*0630*/  STS [R0+0x47c], R3 ;  /* 0x00047c0300007388 */ /* 0x000fe80000000800 */
[----:B------:R-:W-:Y:S01]  /*0640*/  FSEL R14, R9, R14, P2 ;  /* 0x0000000e090e7208 */ /* 0x000fe20001000000 */
[----:B------:R-:W-:Y:S04]  /*0650*/  BAR.SYNC.DEFER_BLOCKING 0x0 ;  /* 0x0000000000007b1d */ /* 0x000fe80000010000 */
[----:B--2---:R-:W-:-:S05]  /*0660*/  FADD R14, R11, R14 ;  /* 0x0000000e0b0e7221 */ /* 0x004fca0000000000 */
[----:B------:R-:W-:-:S05]  /*0670*/  FSEL R14, R11, R14, P5 ;  /* 0x0000000e0b0e7208 */ /* 0x000fca0002800000 */
[----:B---3--:R-:W-:Y:S01]  /*0680*/  FADD R14, R33, R14 ;  /* 0x0000000e210e7221 */ /* 0x008fe20000000000 */
[----:B------:R-:W0:Y:S02]  /*0690*/  @P1 LDS R40, [R0+0x478] ;  /* 0x0004780000281984 */ /* 0x000e240000000800 */
[----:B0-----:R-:W-:-:S04]  /*06a0*/  @P1 ISETP.NE.AND P0, PT, R40, R4, PT ;  /* 0x000000042800120c */ /* 0x001fc80003f05270 */
[----:B------:R-:W-:Y:S02]  /*06b0*/  @P1 SEL R44, RZ, 0x1, !P0 ;  /* 0x00000001ff2c1807 */ /* 0x000fe40004000000 */
[----:B------:R-:W-:Y:S02]  /*06c0*/  ISETP.NE.AND P0, PT, R10, R32, PT ;  /* 0x000000200a00720c */ /* 0x000fe40003f05270 */
[----:B------:R-:W-:Y:S01]  /*06d0*/  ISETP.NE.AND P1, PT, R36, R38, PT ;  /* 0x000000262400720c */ /* 0x000fe20003f25270 */
[----:B------:R-:W-:Y:S01]  /*06e0*/  VIADD R2, R44, 0x1 ;  /* 0x000000012c027836 */ /* 0x000fe20000000000 */
[----:B------:R-:W-:Y:S01]  /*06f0*/  FSEL R14, R33, R14, P0 ;  /* 0x0000000e210e7208 */ /* 0x000fe20000000000 */
[----:B------:R-:W-:-:S04]  /*0700*/  @!P4 IMAD.MOV R2, RZ, RZ, R44 ;  /* 0x000000ffff02c224 */ /* 0x000fc800078e022c */
[----:B------:R-:W-:Y:S02]  /*0710*/  VIADD R30, R2, 0x1 ;  /* 0x00000001021e7836 */ /* 0x000fe40000000000 */
[----:B------:R-:W-:Y:S01]  /*0720*/  FADD R14, R35, R14 ;  /* 0x0000000e230e7221 */ /* 0x000fe20000000000 */
[----:B------:R-:W-:Y:S01]  /*0730*/  @!P2 IMAD.MOV R30, RZ, RZ, R2 ;  /* 0x000000ffff1ea224 */ /* 0x000fe200078e0202 */
[----:B------:R-:W-:-:S03]  /*0740*/  ISETP.NE.AND P2, PT, R32, R34, PT ;  /* 0x000000222000720c */ /* 0x000fc60003f45270 */
[----:B------:R-:W-:Y:S01]  /*0750*/  VIADD R0, R30, 0x1 ;  /* 0x000000011e007836 */ /* 0x000fe20000000000 */
[----:B------:R-:W-:Y:S01]  /*0760*/  FSEL R14, R35, R14, P2 ;  /* 0x0000000e230e7208 */ /* 0x000fe20001000000 */
[----:B------:R-:W-:Y:S01]  /*0770*/  @!P5 IMAD.MOV R0, RZ, RZ, R30 ;  /* 0x000000ffff00d224 */ /* 0x000fe200078e021e */
[----:B------:R-:W-:-:S03]  /*0780*/  ISETP.GE.AND P5, PT, R41, 0x1, PT ;  /* 0x000000012900780c */ /* 0x000fc60003fa6270 */
[C---:B------:R-:W-:Y:S01]  /*0790*/  FADD R14, R37.reuse, R14 ;  /* 0x0000000e250e7221 */ /* 0x040fe20000000000 */
[----:B------:R-:W-:Y:S02]  /*07a0*/  VIADD R2, R0, 0x1 ;  /* 0x0000000100027836 */ /* 0x000fe40000000000 */
[----:B------:R-:W-:Y:S02]  /*07b0*/  @!P0 IMAD.MOV R2, RZ, RZ, R0 ;  /* 0x000000ffff028224 */ /* 0x000fe400078e0200 */
[----:B------:R-:W-:Y:S02]  /*07c0*/  FSEL R14, R37, R14, P3 ;  /* 0x0000000e250e7208 */ /* 0x000fe40001800000 */
[----:B------:R-:W-:Y:S02]  /*07d0*/  VIADD R13, R2, 0x1 ;  /* 0x00000001020d7836 */ /* 0x000fe40000000000 */
[----:B------:R-:W-:Y:S02]  /*07e0*/  @!P2 IMAD.MOV R13, RZ, RZ, R2 ;  /* 0x000000ffff0da224 */ /* 0x000fe400078e0202 */
[----:B------:R-:W-:-:S02]  /*07f0*/  FADD R14, R39, R14 ;  /* 0x0000000e270e7221 */ /* 0x000fc40000000000 */
[----:B------:R-:W-:Y:S02]  /*0800*/  VIADD R0, R13, 0x1 ;  /* 0x000000010d007836 */ /* 0x000fe40000000000 */
[----:B------:R-:W-:Y:S01]  /*0810*/  @!P3 IMAD.MOV R0, RZ, RZ, R13 ;  /* 0x000000ffff00b224 */ /* 0x000fe200078e020d */
[----:B------:R-:W-:-:S04]  /*0820*/  FSEL R13, R39, R14, P1 ;  /* 0x0000000e270d7208 */ /* 0x000fc80000800000 */
[----:B------:R-:W-:Y:S01]  /*0830*/  IADD3 R2, PT, PT, R0, 0x1, RZ ;  /* 0x0000000100027810 */ /* 0x000fe20007ffe0ff */
[----:B------:R-:W-:Y:S01]  /*0840*/  @!P6 FADD R12, R12, R13 ;  /* 0x0000000d0c0ce221 */ /* 0x000fe20000000000 */
[----:B------:R-:W-:-:S04]  /*0850*/  @!P1 IMAD.MOV R2, RZ, RZ, R0 ;  /* 0x000000ffff029224 */ /* 0x000fc800078e0200 */
[----:B------:R-:W0:Y:S01]  /*0860*/  SHFL.UP PT, R15, R12, 0x1, RZ ;  /* 0x042000000c0f7989 */ /* 0x000e2200000e00ff */
[----:B------:R-:W-:Y:S02]  /*0870*/  VIADD R13, R2, 0x1 ;  /* 0x00000001020d7836 */ /* 0x000fe40000000000 */
[----:B------:R-:W-:-:S05]  /*0880*/  @!P6 IMAD.MOV R13, RZ, RZ, R2 ;  /* 0x000000ffff0de224 */ /* 0x000fca00078e0202 */
[----:B------:R-:W-:Y:S01]  /*0890*/  ISETP.NE.AND P6, PT, R13, RZ, PT ;  /* 0x000000ff0d00720c */ /* 0x000fe20003fc5270 */
[----:B------:R-:W1:Y:S01]  /*08a0*/  SHFL.UP PT, R14, R13, 0x1, RZ ;  /* 0x042000000d0e7989 */ /* 0x000e6200000e00ff */
[----:B0-----:R-:W-:-:S05]  /*08b0*/  FADD R15, R12, R15 ;  /* 0x0000000f0c0f7221 */ /* 0x001fca0000000000 */
[----:B------:R-:W-:Y:S02]  /*08c0*/  @P5 FSEL R12, R15, R12, !P6 ;  /* 0x0000000c0f0c5208 */ /* 0x000fe40007000000 */
[----:B-1----:R-:W-:-:S03]  /*08d0*/  SEL R14, R14, RZ, P5 ;  /* 0x000000ff0e0e7207 */ /* 0x002fc60002800000 */
[----:B------:R-:W0:Y:S01]  /*08e0*/  SHFL.UP PT, R15, R12, 0x2, RZ ;  /* 0x044000000c0f7989 */ /* 0x000e2200000e00ff */
[----:B------:R-:W-:Y:S01]  /*08f0*/  ISETP.GE.AND P5, PT, R41, 0x2, PT ;  /* 0x000000022900780c */ /* 0x000fe20003fa6270 */
[----:B------:R-:W-:-:S05]  /*0900*/  IMAD.IADD R14, R14, 0x1, R13 ;  /* 0x000000010e0e7824 */ /* 0x000fca00078e020d */
[----:B------:R-:W-:Y:S01]  /*0910*/  ISETP.NE.AND P6, PT, R14, RZ, PT ;  /* 0x000000ff0e00720c */ /* 0x000fe20003fc5270 */
[----:B0-----:R-:W-:-:S06]  /*0920*/  FADD R15, R12, R15 ;  /* 0x0000000f0c0f7221 */ /* 0x001fcc0000000000 */
[----:B------:R-:W-:Y:S02]  /*0930*/  @P5 FSEL R12, R15, R12, !P6 ;  /* 0x0000000c0f0c5208 */ /* 0x000fe40007000000 */
[----:B------:R-:W0:Y:S04]  /*0940*/  SHFL.UP PT, R15, R14, 0x2, RZ ;  /* 0x044000000e0f7989 */ /* 0x000e2800000e00ff */
[----:B------:R-:W1:Y:S01]  /*0950*/  SHFL.UP PT, R17, R12, 0x4, RZ ;  /* 0x048000000c117989 */ /* 0x000e6200000e00ff */
[----:B0-----:R-:W-:Y:S02]  /*0960*/  SEL R15, R15, RZ, P5 ;  /* 0x000000ff0f0f7207 */ /* 0x001fe40002800000 */
[----:B------:R-:W-:Y:S01]  /*0970*/  ISETP.GE.AND P5, PT, R41, 0x4, PT ;  /* 0x000000042900780c */ /* 0x000fe20003fa6270 */
[----:B-1----:R-:W-:-:S02]  /*0980*/  FADD R17, R12, R17 ;  /* 0x000000110c117221 */ /* 0x002fc40000000000 */
[----:B------:R-:W-:-:S05]  /*0990*/  IMAD.IADD R15, R14, 0x1, R15 ;  /* 0x000000010e0f7824 */ /* 0x000fca00078e020f */
[----:B------:R-:W0:Y:S01]  /*09a0*/  SHFL.UP PT, R13, R15, 0x4, RZ ;  /* 0x048000000f0d7989 */ /* 0x000e2200000e00ff */
[----:B------:R-:W-:-:S04]  /*09b0*/  ISETP.NE.AND P6, PT, R15, RZ, PT ;  /* 0x000000ff0f00720c */ /* 0x000fc80003fc5270 */
[----:B------:R-:W-:Y:S02]  /*09c0*/  @P5 FSEL R12, R17, R12, !P6 ;  /* 0x0000000c110c5208 */ /* 0x000fe40007000000 */
[----:B0-----:R-:W-:-:S03]  /*09d0*/  SEL R16, R13, RZ, P5 ;  /* 0x000000ff0d107207 */ /* 0x001fc60002800000 */
        /* <DEDUP_REMOVED lines=9> */
[----:B------:R-:W-:Y:S01]  /*0a70*/  ISETP.NE.AND P5, PT, R6, R8, PT ;  /* 0x000000080600720c */ /* 0x000fe20003fa5270 */
[----:B-1----:R-:W-:-:S02]  /*0a80*/  FADD R17, R12, R17 ;  /* 0x000000110c117221 */ /* 0x002fc40000000000 */
[----:B------:R-:W-:-:S05]  /*0a90*/  IMAD.IADD R13, R16, 0x1, R13 ;  /* 0x00000001100d7824 */ /* 0x000fca00078e020d */
[----:B------:R-:W0:Y:S01]  /*0aa0*/  SHFL.UP PT, R14, R13, 0x10, RZ ;  /* 0x060000000d0e7989 */ /* 0x000e2200000e00ff */
[----:B------:R-:W-:-:S04]  /*0ab0*/  ISETP.NE.AND P6, PT, R13, RZ, PT ;  /* 0x000000ff0d00720c */ /* 0x000fc80003fc5270 */
[----:B------:R-:W-:Y:S02]  /*0ac0*/  FSEL R29, R17, R12, !P6 ;  /* 0x0000000c111d7208 */ /* 0x000fe40007000000 */
[----:B------:R-:W-:-:S04]  /*0ad0*/  ISETP.GE.AND P6, PT, R41, 0x10, PT ;  /* 0x000000102900780c */ /* 0x000fc80003fc6270 */
[----:B------:R-:W-:Y:S02]  /*0ae0*/  FSEL R42, R12, R29, !P6 ;  /* 0x0000001d0c2a7208 */ /* 0x000fe40007000000 */
[----:B0-----:R-:W-:Y:S02]  /*0af0*/  SEL R14, R14, RZ, P6 ;  /* 0x000000ff0e0e7207 */ /* 0x001fe40003000000 */
[----:B------:R-:W-:-:S03]  /*0b00*/  ISETP.NE.AND P6, PT, R41, 0x1f, PT ;  /* 0x0000001f2900780c */ /* 0x000fc60003fc5270 */
[----:B------:R-:W-:-:S10]  /*0b10*/  IMAD.IADD R28, R13, 0x1, R14 ;  /* 0x000000010d1c7824 */ /* 0x000fd400078e020e */
[----:B------:R-:W-:-:S05]  /*0b20*/  @!P6 LEA R20, R45, UR4, 0x3 ;  /* 0x000000042d14ec11 */ /* 0x000fca000f8e18ff */
[----:B------:R-:W-:Y:S01]  /*0b30*/  @!P6 STS.64 [R20], R28 ;  /* 0x0000001c1400e388 */ /* 0x000fe20000000a00 */
[----:B------:R-:W-:Y:S06]  /*0b40*/  BAR.SYNC.DEFER_BLOCKING 0x0 ;  /* 0x0000000000007b1d */ /* 0x000fec0000010000 */
[----:B------:R-:W0:Y:S04]  /*0b50*/  LDS.128 R12, [UR4] ;  /* 0x00000004ff0c7984 */ /* 0x000e280008000c00 */
[----:B------:R-:W1:Y:S01]  /*0b60*/  LDS.128 R16, [UR4+0x10] ;  /* 0x00001004ff107984 */ /* 0x000e620008000c00 */
[----:B0-----:R-:W-:Y:S01]  /*0b70*/  ISETP.NE.AND P6, PT, R14, RZ, PT ;  /* 0x000000ff0e00720c */ /* 0x001fe20003fc5270 */
[----:B------:R-:W-:-:S12]  /*0b80*/  IMAD.IADD R21, R12, 0x1, R14 ;  /* 0x000000010c157824 */ /* 0x000fd800078e020e */
[----:B------:R-:W-:Y:S01]  /*0b90*/  @!P6 FADD R15, R13, R15 ;  /* 0x0000000f0d0fe221 */ /* 0x000fe20000000000 */
[----:B-1----:R-:W-:-:S13]  /*0ba0*/  ISETP.NE.AND P6, PT, R16, RZ, PT ;  /* 0x000000ff1000720c */ /* 0x002fda0003fc5270 */
[----:B------:R-:W-:Y:S01]  /*0bb0*/  @!P6 FADD R17, R15, R17 ;  /* 0x000000110f11e221 */ /* 0x000fe20000000000 */
[----:B------:R-:W-:-:S04]  /*0bc0*/  ISETP.NE.AND P6, PT, R45, 0x2, PT ;  /* 0x000000022d00780c */ /* 0x000fc80003fc5270 */
[----:B------:R-:W-:Y:S01]  /*0bd0*/  FSEL R22, R15, R13, !P6 ;  /* 0x0000000d0f167208 */ /* 0x000fe20007000000 */
[C---:B------:R-:W-:Y:S01]  /*0be0*/  IMAD.IADD R15, R21.reuse, 0x1, R16 ;  /* 0x00000001150f7824 */ /* 0x040fe200078e0210 */
[----:B------:R-:W-:Y:S02]  /*0bf0*/  SEL R13, R21, R12, !P6 ;  /* 0x0000000c150d7207 */ /* 0x000fe40007000000 */
[----:B------:R-:W-:-:S13]  /*0c00*/  ISETP.NE.AND P6, PT, R18, RZ, PT ;  /* 0x000000ff1200720c */ /* 0x000fda0003fc5270 */
[----:B------:R-:W-:Y:S01]  /*0c10*/  @!P6 FADD R19, R19, R17 ;  /* 0x000000111313e221 */ /* 0x000fe20000000000 */
[----:B------:R-:W-:-:S04]  /*0c20*/  ISETP.NE.AND P6, PT, R45, 0x3, PT ;  /* 0x000000032d00780c */ /* 0x000fc80003fc5270 */
[----:B------:R-:W-:Y:S02]  /*0c30*/  FSEL R24, R17, R22, !P6 ;  /* 0x0000001611187208 */ /* 0x000fe40007000000 */
[----:B------:R-:W0:Y:S01]  /*0c40*/  LDS.128 R20, [UR4+0x20] ;  /* 0x00002004ff147984 */ /* 0x000e220008000c00 */
[----:B------:R-:W-:Y:S01]  /*0c50*/  SEL R13, R15, R13, !P6 ;  /* 0x0000000d0f0d7207 */ /* 0x000fe20007000000 */
[----:B------:R-:W-:Y:S02]  /*0c60*/  IMAD.IADD R15, R18, 0x1, R15 ;  /* 0x00000001120f7824 */ /* 0x000fe400078e020f */
[----:B------:R-:W-:Y:S01]  /*0c70*/  SHFL.UP PT, R17, R42, 0x1, RZ ;  /* 0x042000002a117989 */ /* 0x000fe200000e00ff */
[----:B0-----:R-:W-:-:S13]  /*0c80*/  ISETP.NE.AND P6, PT, R20, RZ, PT ;  /* 0x000000ff1400720c */ /* 0x001fda0003fc5270 */
[----:B------:R-:W-:Y:S01]  /*0c90*/  @!P6 FADD R21, R19, R21 ;  /* 0x000000151315e221 */ /* 0x000fe20000000000 */
[----:B------:R-:W-:-:S04]  /*0ca0*/  ISETP.NE.AND P6, PT, R45, 0x4, PT ;  /* 0x000000042d00780c */ /* 0x000fc80003fc5270 */
[----:B------:R-:W-:Y:S02]  /*0cb0*/  FSEL R24, R19, R24, !P6 ;  /* 0x0000001813187208 */ /* 0x000fe40007000000 */
[C---:B------:R-:W-:Y:S01]  /*0cc0*/  SEL R13, R15.reuse, R13, !P6 ;  /* 0x0000000d0f0d7207 */ /* 0x040fe20007000000 */
[----:B------:R-:W-:Y:S01]  /*0cd0*/  IMAD.IADD R15, R15, 0x1, R20 ;  /* 0x000000010f0f7824 */ /* 0x000fe200078e0214 */
[----:B------:R-:W-:Y:S01]  /*0ce0*/  ISETP.NE.AND P6, PT, R22, RZ, PT ;  /* 0x000000ff1600720c */ /* 0x000fe20003fc5270 */
[----:B------:R-:W-:-:S12]  /*0cf0*/  SHFL.UP PT, R19, R28, 0x1, RZ ;  /* 0x042000001c137989 */ /* 0x000fd800000e00ff */
[----:B------:R-:W-:Y:S01]  /*0d00*/  @!P6 FADD R23, R23, R21 ;  /* 0x000000151717e221 */ /* 0x000fe20000000000 */
[----:B------:R-:W-:-:S04]  /*0d10*/  ISETP.NE.AND P6, PT, R45, 0x5, PT ;  /* 0x000000052d00780c */ /* 0x000fc80003fc5270 */
[----:B------:R-:W-:Y:S02]  /*0d20*/  FSEL R46, R21, R24, !P6 ;  /* 0x00000018152e7208 */ /* 0x000fe40007000000 */
[----:B------:R-:W0:Y:S01]  /*0d30*/  LDS.128 R24, [UR4+0x30] ;  /* 0x00003004ff187984 */ /* 0x000e220008000c00 */
[----:B------:R-:W-:Y:S01]  /*0d40*/  SEL R13, R15, R13, !P6 ;  /* 0x0000000d0f0d7207 */ /* 0x000fe20007000000 */
[----:B------:R-:W-:Y:S01]  /*0d50*/  IMAD.IADD R15, R22, 0x1, R15 ;  /* 0x00000001160f7824 */ /* 0x000fe200078e020f */
[----:B0-----:R-:W-:-:S13]  /*0d60*/  ISETP.NE.AND P6, PT, R24, RZ, PT ;  /* 0x000000ff1800720c */ /* 0x001fda0003fc5270 */
[----:B------:R-:W-:Y:S01]  /*0d70*/  @!P6 FADD R25, R23, R25 ;  /* 0x000000191719e221 */ /* 0x000fe20000000000 */
[----:B------:R-:W-:-:S04]  /*0d80*/  ISETP.NE.AND P6, PT, R45, 0x6, PT ;  /* 0x000000062d00780c */ /* 0x000fc80003fc5270 */
[C---:B------:R-:W-:Y:S01]  /*0d90*/  SEL R48, R15.reuse, R13, !P6 ;  /* 0x0000000d0f307207 */ /* 0x040fe20007000000 */
[----:B------:R-:W-:Y:S01]  /*0da0*/  IMAD.IADD R15, R15, 0x1, R24 ;  /* 0x000000010f0f7824 */ /* 0x000fe200078e0218 */
[----:B------:R-:W-:Y:S01]  /*0db0*/  FSEL R46, R23, R46, !P6 ;  /* 0x0000002e172e7208 */ /* 0x000fe20007000000 */
[----:B------:R-:W-:Y:S01]  /*0dc0*/  IMAD.MOV.U32 R13, RZ, RZ, R43 ;  /* 0x000000ffff0d7224 */ /* 0x000fe200078e002b */
[----:B------:R-:W-:Y:S01]  /*0dd0*/  ISETP.NE.AND P6, PT, R45, 0x7, PT ;  /* 0x000000072d00780c */ /* 0x000fe20003fc5270 */
[----:B------:R-:W-:-:S03]  /*0de0*/  IMAD.IADD R28, R26, 0x1, R15 ;  /* 0x000000011a1c7824 */ /* 0x000fc600078e020f */
[----:B------:R-:W-:Y:S02]  /*0df0*/  SEL R48, R15, R48, !P6 ;  /* 0x000000300f307207 */ /* 0x000fe40007000000 */
[----:B------:R-:W-:Y:S02]  /*0e00*/  FSEL R46, R25, R46, !P6 ;  /* 0x0000002e192e7208 */ /* 0x000fe40007000000 */
[----:B------:R-:W-:-:S13]  /*0e10*/  ISETP.NE.AND P6, PT, R48, RZ, PT ;  /* 0x000000ff3000720c */ /* 0x000fda0003fc5270 */
[----:B------:R-:W-:Y:S01]  /*0e20*/  @!P6 FADD R46, RZ, R46 ;  /* 0x0000002eff2ee221 */ /* 0x000fe20000000000 */
[----:B------:R-:W-:-:S04]  /*0e30*/  ISETP.GE.U32.AND P6, PT, R13, 0x20, PT ;  /* 0x000000200d00780c */ /* 0x000fc80003fc6070 */
[----:B------:R-:W-:Y:S02]  /*0e40*/  SEL R48, R48, RZ, P6 ;  /* 0x000000ff30307207 */ /* 0x000fe40003000000 */
[----:B------:R-:W-:Y:S02]  /*0e50*/  FSEL R46, R46, RZ, P6 ;  /* 0x000000ff2e2e7208 */ /* 0x000fe40003000000 */
[----:B------:R-:W-:-:S13]  /*0e60*/  ISETP.NE.AND P6, PT, R19, RZ, PT ;  /* 0x000000ff1300720c */ /* 0x000fda0003fc5270 */
[----:B------:R-:W-:Y:S01]  /*0e70*/  @!P6 FADD R17, R17, R46 ;  /* 0x0000002e1111e221 */ /* 0x000fe20000000000 */
[----:B------:R-:W-:-:S04]  /*0e80*/  ISETP.NE.AND P6, PT, R41, RZ, PT ;  /* 0x000000ff2900720c */ /* 0x000fc80003fc5270 */
[----:B------:R-:W-:Y:S02]  /*0e90*/  SEL R19, R19, RZ, P6 ;  /* 0x000000ff13137207 */ /* 0x000fe40003000000 */
[----:B------:R-:W-:Y:S01]  /*0ea0*/  FSEL R41, R46, R17, !P6 ;  /* 0x000000112e297208 */ /* 0x000fe20007000000 */
[C---:B------:R-:W-:Y:S01]  /*0eb0*/  VIADD R46, R44.reuse, 0x1 ;  /* 0x000000012c2e7836 */ /* 0x040fe20000000000 */
[----:B------:R-:W-:Y:S01]  /*0ec0*/  ISETP.NE.AND P6, PT, R44, RZ, PT ;  /* 0x000000ff2c00720c */ /* 0x000fe20003fc5270 */
[----:B------:R-:W-:Y:S01]  /*0ed0*/  @!P4 IMAD.MOV R46, RZ, RZ, R44 ;  /* 0x000000ffff2ec224 */ /* 0x000fe200078e022c */
[----:B------:R-:W-:-:S04]  /*0ee0*/  IADD3 R17, PT, PT, R48, R19, RZ ;  /* 0x0000001330117210 */ /* 0x000fc80007ffe0ff */
[----:B------:R-:W-:Y:S01]  /*0ef0*/  IADD3 R2, PT, PT, R2, R17, RZ ;  /* 0x0000001102027210 */ /* 0x000fe20007ffe0ff */
[----:B------:R-:W-:Y:S02]  /*0f00*/  IMAD.IADD R21, R30, 0x1, R17 ;  /* 0x000000011e157824 */ /* 0x000fe400078e0211 */
[----:B------:R-:W-:Y:S02]  /*0f10*/  IMAD.IADD R44, R17, 0x1, R44 ;  /* 0x00000001112c7824 */ /* 0x000fe400078e022c */
[----:B------:R-:W-:Y:S02]  /*0f20*/  VIADD R19, R21, 0x1 ;  /* 0x0000000115137836 */ /* 0x000fe40000000000 */
[----:B------:R-:W-:Y:S01]  /*0f30*/  @!P6 FADD R5, R5, R41 ;  /* 0x000000290505e221 */ /* 0x000fe20000000000 */
[----:B------:R-:W-:-:S03]  /*0f40*/  IMAD.IADD R0, R0, 0x1, R17 ;  /* 0x0000000100007824 */ /* 0x000fc600078e0211 */
[----:B------:R-:W-:Y:S01]  /*0f50*/  @!P4 FADD R7, R7, R5 ;  /* 0x000000050707c221 */ /* 0x000fe20000000000 */
[----:B------:R-:W-:-:S03]  /*0f60*/  ISETP.GE.AND P4, PT, R28, 0x101, PT ;  /* 0x000001011c00780c */ /* 0x000fc60003f86270 */
[----:B------:R-:W-:Y:S01]  /*0f70*/  @!P5 FADD R9, R9, R7 ;  /* 0x000000070909d221 */ /* 0x000fe20000000000 */
[----:B------:R-:W-:-:S13]  /*0f80*/  ISETP.NE.AND P5, PT, R31, RZ, PT ;  /* 0x000000ff1f00720c */ /* 0x000fda0003fa5270 */
[----:B------:R-:W-:Y:S02]  /*0f90*/  @!P5 IMAD.MOV R19, RZ, RZ, R21 ;  /* 0x000000ffff13d224 */ /* 0x000fe400078e0215 */
[----:B------:R-:W-:Y:S01]  /*0fa0*/  @!P5 FADD R11, R11, R9 ;  /* 0x000000090b0bd221 */ /* 0x000fe20000000000 */
[----:B------:R-:W-:Y:S01]  /*0fb0*/  ISETP.NE.AND P5, PT, R26, RZ, PT ;  /* 0x000000ff1a00720c */ /* 0x000fe20003fa5270 */
[----:B------:R-:W-:Y:S02]  /*0fc0*/  VIADD R15, R19, 0x1 ;  /* 0x00000001130f7836 */ /* 0x000fe40000000000 */
[----:B------:R-:W-:Y:S01]  /*0fd0*/  @!P0 FADD R33, R33, R11 ;  /* 0x0000000b21218221 */ /* 0x000fe20000000000 */
[----:B------:R-:W-:-:S03]  /*0fe0*/  @!P0 IMAD.MOV R15, RZ, RZ, R19 ;  /* 0x000000ffff0f8224 */ /* 0x000fc600078e0213 */
[----:B------:R-:W-:Y:S01]  /*0ff0*/  @!P2 FADD R35, R35, R33 ;  /* 0x000000212323a221 */ /* 0x000fe20000000000 */
[----:B------:R-:W-:Y:S02]  /*1000*/  VIADD R23, R15, 0x1 ;  /* 0x000000010f177836 */ /* 0x000fe40000000000 */
[----:B------:R-:W-:Y:S02]  /*1010*/  @!P2 IMAD.MOV R23, RZ, RZ, R15 ;  /* 0x000000ffff17a224 */ /* 0x000fe400078e020f */
[----:B------:R-:W-:Y:S01]  /*1020*/  @!P3 FADD R37, R37, R35 ;  /* 0x000000232525b221 */ /* 0x000fe20000000000 */
[----:B------:R-:W-:Y:S01]  /*1030*/  @!P5 FADD R27, R27, R25 ;  /* 0x000000191b1bd221 */ /* 0x000fe20000000000 */
[----:B------:R-:W-:Y:S01]  /*1040*/  ISETP.NE.AND P5, PT, R13, RZ, PT ;  /* 0x000000ff0d00720c */ /* 0x000fe20003fa5270 */
[----:B------:R-:W-:Y:S02]  /*1050*/  IMAD.IADD R25, R17, 0x1, R46 ;  /* 0x0000000111197824 */ /* 0x000fe400078e022e */
[----:B------:R-:W-:-:S10]  /*1060*/  @!P1 FADD R39, R39, R37 ;  /* 0x0000002527279221 */ /* 0x000fd40000000000 */
[----:B------:R-:W0:Y:S01]  /*1070*/  @!P5 LDC.64 R42, c[0x0][0x3a8] ;  /* 0x0000ea00ff2adb82 */ /* 0x000e220000000a00 */
[----:B------:R-:W-:Y:S02]  /*1080*/  @!P5 IMAD.MOV.U32 R30, RZ, RZ, 0x65 ;  /* 0x00000065ff1ed424 */ /* 0x000fe400078e00ff */
[----:B------:R-:W-:Y:S02]  /*1090*/  @!P5 IMAD.MOV.U32 R31, RZ, RZ, 0x0 ;  /* 0x00000000ff1fd424 */ /* 0x000fe400078e00ff */
[----:B------:R-:W-:-:S05]  /*10a0*/  @!P5 IMAD.MOV.U32 R29, RZ, RZ, R27 ;  /* 0x000000ffff1dd224 */ /* 0x000fca00078e001b */
[----:B0-----:R0:W-:Y:S01]  /*10b0*/  @!P5 ST.E.128.STRONG.GPU desc[UR12][R42.64+0x200], R28 ;  /* 0x0002001c2a00d985 */ /* 0x0011e2000c10fd0c */
[----:B------:R-:W-:Y:S05]  /*10c0*/  @!P4 BRA `(.L_x_1390) ;  /* 0x0000000c0034c947 */ /* 0x000fea0003800000 */
        /* <DEDUP_REMOVED lines=19> */
[----:B------:R-:W-:-:S03]  /*1200*/  ISETP.GE.U32.AND P0, PT, R13, R28, PT ;  /* 0x0000001c0d00720c */ /* 0x000fc60003f06070 */
[----:B------:R1:W-:Y:S02]  /*1210*/  @P1 STS.64 [R21], R8 ;  /* 0x0000000815001388 */ /* 0x0003e40000000a00 */
        /* <DEDUP_REMOVED lines=8> */
[----:B------:R-:W-:Y:S05]  /*12a0*/  @P0 EXIT ;  /* 0x000000000000094d */ /* 0x000fea0003800000 */
[----:B------:R-:W-:Y:S01]  /*12b0*/  IADD3 R3, PT, PT, R18, R14, R16 ;  /* 0x0000000e12037210 */ /* 0x000fe20007ffe010 */
[----:B------:R-:W-:Y:S01]  /*12c0*/  BSSY.RECONVERGENT B0, `(.L_x_1391) ;  /* 0x0000027000007945 */ /* 0x000fe20003800200 */
[----:B-1----:R-:W-:Y:S02]  /*12d0*/  LOP3.LUT R0, RZ, R13, RZ, 0x33, !PT ;  /* 0x0000000dff007212 */ /* 0x002fe400078e33ff */
[----:B------:R-:W-:-:S04]  /*12e0*/  IADD3 R3, PT, PT, R22, R3, R20 ;  /* 0x0000000316037210 */ /* 0x000fc80007ffe014 */
[----:B------:R-:W-:-:S04]  /*12f0*/  IADD3 R3, PT, PT, R26, R3, R24 ;  /* 0x000000031a037210 */ /* 0x000fc80007ffe018 */
[----:B------:R-:W-:-:S04]  /*1300*/  IADD3 R0, PT, PT, R0, R3, R12 ;  /* 0x0000000300007210 */ /* 0x000fc80007ffe00c */
[C---:B------:R-:W-:Y:S02]  /*1310*/  LOP3.LUT R2, R0.reuse, 0x300, RZ, 0xc0, !PT ;  /* 0x0000030000027812 */ /* 0x040fe400078ec0ff */
[----:B------:R-:W-:Y:S02]  /*1320*/  ISETP.GE.U32.AND P1, PT, R0, 0x300, PT ;  /* 0x000003000000780c */ /* 0x000fe40003f26070 */
[----:B------:R-:W-:-:S13]  /*1330*/  ISETP.NE.AND P0, PT, R2, 0x300, PT ;  /* 0x000003000200780c */ /* 0x000fda0003f05270 */
[----:B------:R-:W-:Y:S05]  /*1340*/  @!P0 BRA `(.L_x_1392) ;  /* 0x0000000000788947 */ /* 0x000fea0003800000 */
[----:B------:R-:W1:Y:S01]  /*1350*/  LDC.64 R2, c[0x0][0x398] ;  /* 0x0000e600ff027b82 */ /* 0x000e620000000a00 */
[----:B------:R-:W-:Y:S02]  /*1360*/  LEA.HI R0, R0, 0x1, RZ, 0x18 ;  /* 0x0000000100007811 */ /* 0x000fe400078fc0ff */
[----:B------:R-:W-:-:S03]  /*1370*/  LEA R7, R13, UR4, 0x3 ;  /* 0x000000040d077c11 */ /* 0x000fc6000f8e18ff */
[C---:B------:R-:W-:Y:S01]  /*1380*/  IMAD.SHL.U32 R6, R0.reuse, 0x100, RZ ;  /* 0x0000010000067824 */ /* 0x040fe200078e00ff */
[----:B------:R-:W-:Y:S01]  /*1390*/  LOP3.LUT R0, R0, 0x3, RZ, 0xc0, !PT ;  /* 0x0000000300007812 */ /* 0x000fe200078ec0ff */
[----:B------:R-:W2:Y:S03]  /*13a0*/  LDC.64 R4, c[0x0][0x390] ;  /* 0x0000e400ff047b82 */ /* 0x000ea60000000a00 */
[----:B------:R-:W-:Y:S01]  /*13b0*/  LOP3.LUT R6, R6, 0x300, RZ, 0xc0, !PT ;  /* 0x0000030006067812 */ /* 0x000fe200078ec0ff */
[----:B------:R-:W-:Y:S02]  /*13c0*/  IMAD.MOV R0, RZ, RZ, -R0 ;  /* 0x000000ffff007224 */ /* 0x000fe400078e0a00 */
[----:B-1----:R-:W-:-:S04]  /*13d0*/  IMAD.WIDE.U32 R2, R13, 0x4, R2 ;  /* 0x000000040d027825 */ /* 0x002fc800078e0002 */
[----:B------:R-:W-:Y:S02]  /*13e0*/  IMAD.MOV.U32 R12, RZ, RZ, R2 ;  /* 0x000000ffff0c7224 */ /* 0x000fe400078e0002 */
[----:B------:R-:W-:Y:S02]  /*13f0*/  IMAD.MOV.U32 R15, RZ, RZ, R3 ;  /* 0x000000ffff0f7224 */ /* 0x000fe400078e0003 */
[----:B--2---:R-:W-:-:S04]  /*1400*/  IMAD.WIDE.U32 R4, R13, 0x4, R4 ;  /* 0x000000040d047825 */ /* 0x004fc800078e0004 */
[----:B------:R-:W-:Y:S02]  /*1410*/  IMAD.MOV.U32 R10, RZ, RZ, R4 ;  /* 0x000000ffff0a7224 */ /* 0x000fe400078e0004 */
[----:B------:R-:W-:Y:S02]  /*1420*/  IMAD.MOV.U32 R11, RZ, RZ, R5 ;  /* 0x000000ffff0b7224 */ /* 0x000fe400078e0005 */
[----:B------:R-:W-:-:S07]  /*1430*/  IMAD.IADD R13, R13, 0x1, R6 ;  /* 0x000000010d0d7824 */ /* 0x000fce00078e0206 */
.L_x_1393:
[----:B-1----:R1:W2:Y:S01]  /*1440*/  LDS.64 R8, [R7] ;  /* 0x0000000007087984 */ /* 0x0022a20000000a00 */
[----:B------:R-:W-:Y:S01]  /*1450*/  IMAD.MOV.U32 R2, RZ, RZ, R10 ;  /* 0x000000ffff027224 */ /* 0x000fe200078e000a */
[----:B------:R-:W-:Y:S01]  /*1460*/  IADD3 R10, P3, PT, R10, 0x400, RZ ;  /* 0x000004000a0a7810 */ /* 0x000fe20007f7e0ff */
[----:B------:R-:W-:Y:S02]  /*1470*/  IMAD.MOV.U32 R3, RZ, RZ, R11 ;  /* 0x000000ffff037224 */ /* 0x000fe400078e000b */
[----:B------:R-:W-:Y:S01]  /*1480*/  IMAD.MOV.U32 R4, RZ, RZ, R12 ;  /* 0x000000ffff047224 */ /* 0x000fe200078e000c */
[----:B------:R-:W-:Y:S01]  /*1490*/  IADD3 R12, P2, PT, R12, 0x400, RZ ;  /* 0x000004000c0c7810 */ /* 0x000fe20007f5e0ff */
[----:B------:R-:W-:Y:S01]  /*14a0*/  IMAD.MOV.U32 R5, RZ, RZ, R15 ;  /* 0x000000ffff057224 */ /* 0x000fe200078e000f */
[----:B------:R-:W-:Y:S01]  /*14b0*/  IADD3.X R11, PT, PT, RZ, R11, RZ, P3, !PT ;  /* 0x0000000bff0b7210 */ /* 0x000fe20001ffe4ff */
[----:B------:R-:W-:Y:S02]  /*14c0*/  VIADD R0, R0, 0x1 ;  /* 0x0000000100007836 */ /* 0x000fe40000000000 */
[----:B-1----:R-:W-:-:S02]  /*14d0*/  VIADD R7, R7, 0x800 ;  /* 0x0000080007077836 */ /* 0x002fc40000000000 */
[----:B------:R-:W-:Y:S01]  /*14e0*/  IMAD.X R15, RZ, RZ, R15, P2 ;  /* 0x000000ffff0f7224 */ /* 0x000fe200010e060f */
[----:B------:R-:W-:Y:S01]  /*14f0*/  ISETP.NE.AND P0, PT, R0, RZ, PT ;  /* 0x000000ff0000720c */ /* 0x000fe20003f05270 */
[----:B--2---:R1:W-:Y:S04]  /*1500*/  STG.E desc[UR12][R2.64], R8 ;  /* 0x0000000802007986 */ /* 0x0043e8000c10190c */
[----:B------:R1:W-:Y:S08]  /*1510*/  STG.E desc[UR12][R4.64], R9 ;  /* 0x0000000904007986 */ /* 0x0003f0000c10190c */
[----:B------:R-:W-:Y:S05]  /*1520*/  @P0 BRA `(.L_x_1393) ;  /* 0xfffffffc00c40947 */ /* 0x000fea000383ffff */
.L_x_1392:
[----:B------:R-:W-:Y:S05]  /*1530*/  BSYNC.RECONVERGENT B0 ;  /* 0x0000000000007941 */ /* 0x000fea0003800200 */
.L_x_1391:
[----:B------:R-:W-:Y:S05]  /*1540*/  @!P1 EXIT ;  /* 0x000000000000994d */ /* 0x000fea0003800000 */
[----:B------:R-:W2:Y:S01]  /*1550*/  LDCU.128 UR8, c[0x0][0x390] ;  /* 0x00007200ff0877ac */ /* 0x000ea20008000c00 */
[----:B------:R-:W-:Y:S01]  /*1560*/  IMAD.IADD R0, R28, 0x1, -R13 ;  /* 0x000000011c007824 */ /* 0x000fe200078e0a0d */
[----:B------:R-:W-:Y:S01]  /*1570*/  BSSY.RECONVERGENT B0, `(.L_x_1394) ;  /* 0x000004b000007945 */ /* 0x000fe20003800200 */
[----:B-1----:R-:W-:Y:S02]  /*1580*/  IMAD.MOV.U32 R4, RZ, RZ, 0x800 ;  /* 0x00000800ff047424 */ /* 0x002fe400078e00ff */
[----:B------:R-:W-:Y:S01]  /*1590*/  IMAD.MOV.U32 R5, RZ, RZ, 0x0 ;  /* 0x00000000ff057424 */ /* 0x000fe200078e00ff */
[----:B------:R-:W-:Y:S02]  /*15a0*/  ISETP.GT.AND P1, PT, R0, 0xc00, PT ;  /* 0x00000c000000780c */ /* 0x000fe40003f24270 */
[C---:B------:R-:W-:Y:S01]  /*15b0*/  LEA R0, R13.reuse, UR4, 0x3 ;  /* 0x000000040d007c11 */ /* 0x040fe2000f8e18ff */
[----:B------:R-:W-:-:S04]  /*15c0*/  IMAD.WIDE.U32 R4, R13, 0x4, R4 ;  /* 0x000000040d047825 */ /* 0x000fc800078e0004 */
[----:B------:R-:W-:Y:S01]  /*15d0*/  VIADD R0, R0, 0x1000 ;  /* 0x0000100000007836 */ /* 0x000fe20000000000 */
[C---:B--2---:R-:W-:Y:S02]  /*15e0*/  IADD3 R2, P0, PT, R4.reuse, UR8, RZ ;  /* 0x0000000804027c10 */ /* 0x044fe4000ff1e0ff */
[----:B------:R-:W-:Y:S02]  /*15f0*/  IADD3 R4, P2, PT, R4, UR10, RZ ;  /* 0x0000000a04047c10 */ /* 0x000fe4000ff5e0ff */
[C---:B------:R-:W-:Y:S02]  /*1600*/  IADD3.X R3, PT, PT, R5.reuse, UR9, RZ, P0, !PT ;  /* 0x0000000905037c10 */ /* 0x040fe400087fe4ff */
[----:B------:R-:W-:Y:S02]  /*1610*/  IADD3.X R5, PT, PT, R5, UR11, RZ, P2, !PT ;  /* 0x0000000b05057c10 */ /* 0x000fe400097fe4ff */
[----:B------:R-:W-:Y:S01]  /*1620*/  PLOP3.LUT P0, PT, PT, PT, PT, 0x80, 0x8 ;  /* 0x000000000008781c */ /* 0x000fe20003f0f070 */
[----:B------:R-:W-:-:S12]  /*1630*/  @!P1 BRA `(.L_x_1395) ;  /* 0x0000000000f89947 */ /* 0x000fd80003800000 */
[----:B------:R-:W-:Y:S01]  /*1640*/  PLOP3.LUT P0, PT, PT, PT, PT, 0x8, 0x80 ;  /* 0x000000000080781c */ /* 0x000fe20003f0e170 */
[----:B------:R-:W-:-:S12]  /*1650*/  VIADD R12, R28, 0xfffff400 ;  /* 0xfffff4001c0c7836 */ /* 0x000fd80000000000 */
.L_x_1396:
[----:B------:R-:W1:Y:S01]  /*1660*/  LDS.64 R6, [R0+-0x1000] ;  /* 0xfff0000000067984 */ /* 0x000e620000000a00 */
[----:B------:R-:W-:-:S03]  /*1670*/  VIADD R13, R13, 0x1000 ;  /* 0x000010000d0d7836 */ /* 0x000fc60000000000 */
[----:B------:R-:W2:Y:S02]  /*1680*/  LDS.64 R8, [R0+-0x800] ;  /* 0xfff8000000087984 */ /* 0x000ea40000000a00 */
[----:B------:R-:W-:Y:S02]  /*1690*/  ISETP.GE.AND P1, PT, R13, R12, PT ;  /* 0x0000000c0d00720c */ /* 0x000fe40003f26270 */
[----:B------:R-:W3:Y:S04]  /*16a0*/  LDS.64 R10, [R0] ;  /* 0x00000000000a7984 */ /* 0x000ee80000000a00 */
[----:B------:R-:W4:Y:S04]  /*16b0*/  LDS.64 R14, [R0+0x800] ;  /* 0x00080000000e7984 */ /* 0x000f280000000a00 */
[----:B------:R-:W5:Y:S04]  /*16c0*/  LDS.64 R16, [R0+0x1000] ;  /* 0x0010000000107984 */ /* 0x000f680000000a00 */
[----:B------:R-:W5:Y:S04]  /*16d0*/  LDS.64 R18, [R0+0x1800] ;  /* 0x0018000000127984 */ /* 0x000f680000000a00 */
[----:B------:R-:W5:Y:S04]  /*16e0*/  LDS.64 R20, [R0+0x2000] ;  /* 0x0020000000147984 */ /* 0x000f680000000a00 */
[----:B------:R-:W5:Y:S04]  /*16f0*/  LDS.64 R22, [R0+0x2800] ;  /* 0x0028000000167984 */ /* 0x000f680000000a00 */
[----:B------:R-:W5:Y:S04]  /*1700*/  LDS.64 R24, [R0+0x3000] ;  /* 0x0030000000187984 */ /* 0x000f680000000a00 */
[----:B------:R-:W5:Y:S04]  /*1710*/  LDS.64 R26, [R0+0x3800] ;  /* 0x00380000001a7984 */ /* 0x000f680000000a00 */
[----:B0-----:R-:W0:Y:S04]  /*1720*/  LDS.64 R30, [R0+0x4000] ;  /* 0x00400000001e7984 */ /* 0x001e280000000a00 */
[----:B------:R-:W0:Y:S04]  /*1730*/  LDS.64 R32, [R0+0x4800] ;  /* 0x0048000000207984 */ /* 0x000e280000000a00 */
[----:B------:R-:W0:Y:S04]  /*1740*/  LDS.64 R34, [R0+0x5000] ;  /* 0x0050000000227984 */ /* 0x000e280000000a00 */
[----:B------:R-:W0:Y:S04]  /*1750*/  LDS.64 R36, [R0+0x5800] ;  /* 0x0058000000247984 */ /* 0x000e280000000a00 */
[----:B------:R-:W0:Y:S04]  /*1760*/  LDS.64 R38, [R0+0x6000] ;  /* 0x0060000000267984 */ /* 0x000e280000000a00 */
[----:B------:R2:W0:Y:S04]  /*1770*/  LDS.64 R40, [R0+0x6800] ;  /* 0x0068000000287984 */ /* 0x0004280000000a00 */
[----:B-1----:R1:W-:Y:S04]  /*1780*/  STG.E desc[UR12][R2.64+-0x800], R6 ;  /* 0xfff8000602007986 */ /* 0x0023e8000c10190c */
[----:B------:R4:W-:Y:S01]  /*1790*/  STG.E desc[UR12][R4.64+-0x800], R7 ;  /* 0xfff8000704007986 */ /* 0x0009e2000c10190c */
[----:B--2---:R-:W-:-:S03]  /*17a0*/  VIADD R0, R0, 0x8000 ;  /* 0x0000800000007836 */ /* 0x004fc60000000000 */
[----:B------:R2:W-:Y:S04]  /*17b0*/  STG.E desc[UR12][R2.64+-0x400], R8 ;  /* 0xfffc000802007986 */ /* 0x0005e8000c10190c */
[----:B------:R5:W-:Y:S01]  /*17c0*/  STG.E desc[UR12][R4.64+-0x400], R9 ;  /* 0xfffc000904007986 */ /* 0x000be2000c10190c */
[----:B-1----:R-:W-:-:S03]  /*17d0*/  IADD3 R6, P3, PT, R4, 0x4000, RZ ;  /* 0x0000400004067810 */ /* 0x002fc60007f7e0ff */
[----:B---3--:R-:W-:Y:S02]  /*17e0*/  STG.E desc[UR12][R2.64], R10 ;  /* 0x0000000a02007986 */ /* 0x008fe4000c10190c */
[----:B----4-:R-:W-:Y:S02]  /*17f0*/  IMAD.X R7, RZ, RZ, R5, P3 ;  /* 0x000000ffff077224 */ /* 0x010fe400018e0605 */
[----:B------:R-:W-:Y:S01]  /*1800*/  STG.E desc[UR12][R4.64], R11 ;  /* 0x0000000b04007986 */ /* 0x000fe2000c10190c */
[----:B--2---:R-:W-:-:S03]  /*1810*/  IADD3 R8, P2, PT, R2, 0x4000, RZ ;  /* 0x0000400002087810 */ /* 0x004fc60007f5e0ff */
[----:B------:R-:W-:Y:S02]  /*1820*/  STG.E desc[UR12][R2.64+0x400], R14 ;  /* 0x0004000e02007986 */ /* 0x000fe4000c10190c */
[----:B-----5:R-:W-:Y:S02]  /*1830*/  IMAD.X R9, RZ, RZ, R3, P2 ;  /* 0x000000ffff097224 */ /* 0x020fe400010e0603 */
        /* <DEDUP_REMOVED lines=13> */
[----:B0-----:R-:W-:Y:S04]  /*1910*/  STG.E desc[UR12][R2.64+0x2000], R30 ;  /* 0x0020001e02007986 */ /* 0x001fe8000c10190c */
        /* <DEDUP_REMOVED lines=9> */
[----:B------:R0:W-:Y:S04]  /*19b0*/  STG.E desc[UR12][R2.64+0x3400], R40 ;  /* 0x0034002802007986 */ /* 0x0001e8000c10190c */
[----:B------:R1:W-:Y:S01]  /*19c0*/  STG.E desc[UR12][R4.64+0x3400], R41 ;  /* 0x0034002904007986 */ /* 0x0003e2000c10190c */
[----:B0-----:R-:W-:-:S02]  /*19d0*/  IMAD.MOV.U32 R2, RZ, RZ, R8 ;  /* 0x000000ffff027224 */ /* 0x001fc400078e0008 */
[----:B------:R-:W-:Y:S02]  /*19e0*/  IMAD.MOV.U32 R3, RZ, RZ, R9 ;  /* 0x000000ffff037224 */ /* 0x000fe400078e0009 */
[----:B-1----:R-:W-:Y:S02]  /*19f0*/  IMAD.MOV.U32 R4, RZ, RZ, R6 ;  /* 0x000000ffff047224 */ /* 0x002fe400078e0006 */
[----:B------:R-:W-:Y:S01]  /*1a00*/  IMAD.MOV.U32 R5, RZ, RZ, R7 ;  /* 0x000000ffff057224 */ /* 0x000fe200078e0007 */
[----:B------:R-:W-:Y:S06]  /*1a10*/  @!P1 BRA `(.L_x_1396) ;  /* 0xfffffffc00109947 */ /* 0x000fec000383ffff */
.L_x_1395:
[----:B------:R-:W-:Y:S05]  /*1a20*/  BSYNC.RECONVERGENT B0 ;  /* 0x0000000000007941 */ /* 0x000fea0003800200 */
.L_x_1394:
[----:B------:R-:W-:Y:S01]  /*1a30*/  IMAD.IADD R6, R28, 0x1, -R13 ;  /* 0x000000011c067824 */ /* 0x000fe200078e0a0d */
[----:B------:R-:W-:Y:S04]  /*1a40*/  BSSY.RECONVERGENT B0, `(.L_x_1397) ;  /* 0x0000026000007945 */ /* 0x000fe80003800200 */
[----:B------:R-:W-:-:S13]  /*1a50*/  ISETP.GT.AND P1, PT, R6, 0x400, PT ;  /* 0x000004000600780c */ /* 0x000fda0003f24270 */
[----:B------:R-:W-:Y:S05]  /*1a60*/  @!P1 BRA `(.L_x_1398) ;  /* 0x00000000008c9947 */ /* 0x000fea0003800000 */
[----:B------:R-:W1:Y:S01]  /*1a70*/  LDS.64 R6, [R0+-0x1000] ;  /* 0xfff0000000067984 */ /* 0x000e620000000a00 */
[----:B------:R-:W-:Y:S01]  /*1a80*/  PLOP3.LUT P0, PT, PT, PT, PT, 0x8, 0x80 ;  /* 0x000000000080781c */ /* 0x000fe20003f0e170 */
[----:B------:R-:W-:Y:S02]  /*1a90*/  VIADD R13, R13, 0x800 ;  /* 0x000008000d0d7836 */ /* 0x000fe40000000000 */
[----:B------:R-:W2:Y:S04]  /*1aa0*/  LDS.64 R8, [R0+-0x800] ;  /* 0xfff8000000087984 */ /* 0x000ea80000000a00 */
[----:B------:R-:W3:Y:S04]  /*1ab0*/  LDS.64 R10, [R0] ;  /* 0x00000000000a7984 */ /* 0x000ee80000000a00 */
[----:B------:R-:W4:Y:S04]  /*1ac0*/  LDS.64 R14, [R0+0x800] ;  /* 0x00080000000e7984 */ /* 0x000f280000000a00 */
[----:B------:R-:W5:Y:S04]  /*1ad0*/  LDS.64 R16, [R0+0x1000] ;  /* 0x0010000000107984 */ /* 0x000f680000000a00 */
[----:B------:R-:W0:Y:S04]  /*1ae0*/  LDS.64 R18, [R0+0x1800] ;  /* 0x0018000000127984 */ /* 0x000e280000000a00 */
[----:B------:R-:W0:Y:S04]  /*1af0*/  LDS.64 R20, [R0+0x2000] ;  /* 0x0020000000147984 */ /* 0x000e280000000a00 */
[----:B------:R1:W0:Y:S02]  /*1b00*/  LDS.64 R22, [R0+0x2800] ;  /* 0x0028000000167984 */ /* 0x0002240000000a00 */
[----:B-1----:R-:W-:-:S02]  /*1b10*/  VIADD R0, R0, 0x4000 ;  /* 0x0000400000007836 */ /* 0x002fc40000000000 */
[----:B------:R1:W-:Y:S04]  /*1b20*/  STG.E desc[UR12][R2.64+-0x800], R6 ;  /* 0xfff8000602007986 */ /* 0x0003e8000c10190c */
[----:B------:R4:W-:Y:S04]  /*1b30*/  STG.E desc[UR12][R4.64+-0x800], R7 ;  /* 0xfff8000704007986 */ /* 0x0009e8000c10190c */
[----:B--2---:R2:W-:Y:S04]  /*1b40*/  STG.E desc[UR12][R2.64+-0x400], R8 ;  /* 0xfffc000802007986 */ /* 0x0045e8000c10190c */
[----:B------:R5:W-:Y:S01]  /*1b50*/  STG.E desc[UR12][R4.64+-0x400], R9 ;  /* 0xfffc000904007986 */ /* 0x000be2000c10190c */
[----:B-1----:R-:W-:-:S03]  /*1b60*/  IADD3 R6, P2, PT, R4, 0x2000, RZ ;  /* 0x0000200004067810 */ /* 0x002fc60007f5e0ff */
[----:B---3--:R-:W-:Y:S01]  /*1b70*/  STG.E desc[UR12][R2.64], R10 ;  /* 0x0000000a02007986 */ /* 0x008fe2000c10190c */
[----:B----4-:R-:W-:-:S03]  /*1b80*/  IADD3.X R7, PT, PT, RZ, R5, RZ, P2, !PT ;  /* 0x00000005ff077210 */ /* 0x010fc600017fe4ff */
[----:B------:R-:W-:Y:S01]  /*1b90*/  STG.E desc[UR12][R4.64], R11 ;  /* 0x0000000b04007986 */ /* 0x000fe2000c10190c */
[----:B--2---:R-:W-:-:S03]  /*1ba0*/  IADD3 R8, P1, PT, R2, 0x2000, RZ ;  /* 0x0000200002087810 */ /* 0x004fc60007f3e0ff */
[----:B------:R-:W-:Y:S02]  /*1bb0*/  STG.E desc[UR12][R2.64+0x400], R14 ;  /* 0x0004000e02007986 */ /* 0x000fe4000c10190c */
[----:B-----5:R-:W-:Y:S02]  /*1bc0*/  IMAD.X R9, RZ, RZ, R3, P1 ;  /* 0x000000ffff097224 */ /* 0x020fe400008e0603 */
[----:B------:R-:W-:Y:S04]  /*1bd0*/  STG.E desc[UR12][R4.64+0x400], R15 ;  /* 0x0004000f04007986 */ /* 0x000fe8000c10190c */
[----:B------:R-:W-:Y:S04]  /*1be0*/  STG.E desc[UR12][R2.64+0x800], R16 ;  /* 0x0008001002007986 */ /* 0x000fe8000c10190c */
[----:B------:R-:W-:Y:S04]  /*1bf0*/  STG.E desc[UR12][R4.64+0x800], R17 ;  /* 0x0008001104007986 */ /* 0x000fe8000c10190c */
[----:B0-----:R-:W-:Y:S04]  /*1c00*/  STG.E desc[UR12][R2.64+0xc00], R18 ;  /* 0x000c001202007986 */ /* 0x001fe8000c10190c */
        /* <DEDUP_REMOVED lines=8> */
[----:B------:R-:W-:-:S07]  /*1c90*/  IMAD.MOV.U32 R5, RZ, RZ, R7 ;  /* 0x000000ffff057224 */ /* 0x000fce00078e0007 */
.L_x_1398:
[----:B------:R-:W-:Y:S05]  /*1ca0*/  BSYNC.RECONVERGENT B0 ;  /* 0x0000000000007941 */ /* 0x000fea0003800200 */
.L_x_1397:
[----:B------:R-:W-:-:S13]  /*1cb0*/  ISETP.LT.OR P0, PT, R13, R28, P0 ;  /* 0x0000001c0d00720c */ /* 0x000fda0000701670 */
[----:B------:R-:W-:Y:S05]  /*1cc0*/  @!P0 EXIT ;  /* 0x000000000000894d */ /* 0x000fea0003800000 */
[----:B------:R-:W1:Y:S04]  /*1cd0*/  LDS.64 R6, [R0+-0x1000] ;  /* 0xfff0000000067984 */ /* 0x000e680000000a00 */
[----:B------:R-:W2:Y:S04]  /*1ce0*/  LDS.64 R8, [R0+-0x800] ;  /* 0xfff8000000087984 */ /* 0x000ea80000000a00 */
[----:B------:R-:W3:Y:S04]  /*1cf0*/  LDS.64 R10, [R0] ;  /* 0x00000000000a7984 */ /* 0x000ee80000000a00 */
[----:B------:R-:W4:Y:S04]  /*1d00*/  LDS.64 R12, [R0+0x800] ;  /* 0x00080000000c7984 */ /* 0x000f280000000a00 */
[----:B-1----:R-:W-:Y:S04]  /*1d10*/  STG.E desc[UR12][R2.64+-0x800], R6 ;  /* 0xfff8000602007986 */ /* 0x002fe8000c10190c */
[----:B------:R-:W-:Y:S04]  /*1d20*/  STG.E desc[UR12][R4.64+-0x800], R7 ;  /* 0xfff8000704007986 */ /* 0x000fe8000c10190c */
[----:B--2---:R-:W-:Y:S04]  /*1d30*/  STG.E desc[UR12][R2.64+-0x400], R8 ;  /* 0xfffc000802007986 */ /* 0x004fe8000c10190c */
[----:B------:R-:W-:Y:S04]  /*1d40*/  STG.E desc[UR12][R4.64+-0x400], R9 ;  /* 0xfffc000904007986 */ /* 0x000fe8000c10190c */
[----:B---3--:R-:W-:Y:S04]  /*1d50*/  STG.E desc[UR12][R2.64], R10 ;  /* 0x0000000a02007986 */ /* 0x008fe8000c10190c */
[----:B------:R-:W-:Y:S04]  /*1d60*/  STG.E desc[UR12][R4.64], R11 ;  /* 0x0000000b04007986 */ /* 0x000fe8000c10190c */
[----:B----4-:R-:W-:Y:S04]  /*1d70*/  STG.E desc[UR12][R2.64+0x400], R12 ;  /* 0x0004000c02007986 */ /* 0x010fe8000c10190c */
[----:B------:R-:W-:Y:S01]  /*1d80*/  STG.E desc[UR12][R4.64+0x400], R13 ;  /* 0x0004000d04007986 */ /* 0x000fe2000c10190c */
[----:B------:R-:W-:Y:S05]  /*1d90*/  EXIT ;  /* 0x000000000000794d */ /* 0x000fea0003800000 */
.L_x_1390:
[----:B------:R-:W1:Y:S01]  /*1da0*/  LDC.64 R46, c[0x0][0x390] ;  /* 0x0000e400ff2e7b82 */ /* 0x000e620000000a00 */
[----:B------:R-:W-:Y:S02]  /*1db0*/  ISETP.NE.AND P0, PT, R4, R6, PT ;  /* 0x000000060400720c */ /* 0x000fe40003f05270 */
[----:B------:R-:W-:Y:S02]  /*1dc0*/  ISETP.NE.AND P1, PT, R6, R8, PT ;  /* 0x000000080600720c */ /* 0x000fe40003f25270 */
[----:B------:R-:W-:Y:S02]  /*1dd0*/  ISETP.NE.AND P2, PT, R32, R34, PT ;  /* 0x000000222000720c */ /* 0x000fe40003f45270 */
[----:B------:R-:W-:Y:S01]  /*1de0*/  ISETP.NE.AND P3, PT, R34, R36, PT ;  /* 0x000000242200720c */ /* 0x000fe20003f65270 */
[----:B0-----:R-:W0:Y:S01]  /*1df0*/  LDC.64 R42, c[0x0][0x398] ;  /* 0x0000e600ff2a7b82 */ /* 0x001e220000000a00 */
[----:B------:R-:W-:Y:S02]  /*1e00*/  ISETP.NE.AND P4, PT, R36, R38, PT ;  /* 0x000000262400720c */ /* 0x000fe40003f85270 */
[----:B------:R-:W-:-:S05]  /*1e10*/  ISETP.NE.AND P5, PT, R38, R3, PT ;  /* 0x000000032600720c */ /* 0x000fca0003fa5270 */
[----:B------:R-:W2:Y:S08]  /*1e20*/  LDC.64 R30, c[0x0][0x390] ;  /* 0x0000e400ff1e7b82 */ /* 0x000eb00000000a00 */
[----:B------:R-:W3:Y:S01]  /*1e30*/  LDC.64 R26, c[0x0][0x390] ;  /* 0x0000e400ff1a7b82 */ /* 0x000ee20000000a00 */
[----:B-1----:R-:W-:-:S05]  /*1e40*/  @P6 IMAD.WIDE R46, R17, 0x4, R46 ;  /* 0x00000004112e6825 */ /* 0x002fca00078e022e */
[----:B------:R-:W-:Y:S02]  /*1e50*/  @P6 STG.E desc[UR12][R46.64], R40 ;  /* 0x000000282e006986 */ /* 0x000fe4000c10190c */
[----:B------:R-:W1:Y:S01]  /*1e60*/  LDC.64 R28, c[0x0][0x398] ;  /* 0x0000e600ff1c7b82 */ /* 0x000e620000000a00 */
[----:B0-----:R-:W-:-:S05]  /*1e70*/  @P6 IMAD.WIDE R42, R17, 0x4, R42 ;  /* 0x00000004112a6825 */ /* 0x001fca00078e022a */
[----:B------:R-:W-:Y:S02]  /*1e80*/  @P6 STG.E desc[UR12][R42.64], R41 ;  /* 0x000000292a006986 */ /* 0x000fe4000c10190c */
[----:B------:R-:W0:Y:S01]  /*1e90*/  LDC.64 R12, c[0x0][0x398] ;  /* 0x0000e600ff0c7b82 */ /* 0x000e220000000a00 */
[----:B--2---:R-:W-:-:S05]  /*1ea0*/  @P0 IMAD.WIDE R30, R44, 0x4, R30 ;  /* 0x000000042c1e0825 */ /* 0x004fca00078e021e */
[----:B------:R2:W-:Y:S01]  /*1eb0*/  @P0 STG.E desc[UR12][R30.64], R4 ;  /* 0x000000041e000986 */ /* 0x0005e2000c10190c */
[C---:B---3--:R-:W-:Y:S01]  /*1ec0*/  @P1 IMAD.WIDE R26, R25.reuse, 0x4, R26 ;  /* 0x00000004191a1825 */ /* 0x048fe200078e021a */
[----:B------:R-:W3:Y:S03]  /*1ed0*/  LDC.64 R16, c[0x0][0x390] ;  /* 0x0000e400ff107b82 */ /* 0x000ee60000000a00 */
[----:B-1----:R-:W-:-:S05]  /*1ee0*/  @P1 IMAD.WIDE R52, R25, 0x4, R28 ;  /* 0x0000000419341825 */ /* 0x002fca00078e021c */
[----:B------:R-:W1:Y:S01]  /*1ef0*/  LDC.64 R48, c[0x0][0x390] ;  /* 0x0000e400ff307b82 */ /* 0x000e620000000a00 */
[----:B0-----:R-:W-:-:S07]  /*1f00*/  @P0 IMAD.WIDE R12, R44, 0x4, R12 ;  /* 0x000000042c0c0825 */ /* 0x001fce00078e020c */
[----:B------:R-:W0:Y:S01]  /*1f10*/  LDC.64 R24, c[0x0][0x398] ;  /* 0x0000e600ff187b82 */ /* 0x000e220000000a00 */
[----:B------:R4:W-:Y:S01]  /*1f20*/  @P0 STG.E desc[UR12][R12.64], R5 ;  /* 0x000000050c000986 */ /* 0x0009e2000c10190c */
[----:B------:R-:W-:-:S06]  /*1f30*/  ISETP.NE.AND P0, PT, R8, R10, PT ;  /* 0x0000000a0800720c */ /* 0x000fcc0003f05270 */
[----:B------:R-:W5:Y:S01]  /*1f40*/  LDC.64 R44, c[0x0][0x398] ;  /* 0x0000e600ff2c7b82 */ /* 0x000f620000000a00 */
[----:B------:R4:W-:Y:S04]  /*1f50*/  @P1 STG.E desc[UR12][R26.64], R6 ;  /* 0x000000061a001986 */ /* 0x0009e8000c10190c */
[----:B------:R4:W-:Y:S01]  /*1f60*/  @P1 STG.E desc[UR12][R52.64], R7 ;  /* 0x0000000734001986 */ /* 0x0009e2000c10190c */
[----:B------:R-:W-:Y:S02]  /*1f70*/  ISETP.NE.AND P1, PT, R10, R32, PT ;  /* 0x000000200a00720c */ /* 0x000fe40003f25270 */
[----:B------:R-:W4:Y:S01]  /*1f80*/  LDC.64 R28, c[0x0][0x390] ;  /* 0x0000e400ff1c7b82 */ /* 0x000f220000000a00 */
[----:B---3--:R-:W-:-:S05]  /*1f90*/  @P0 IMAD.WIDE R16, R21, 0x4, R16 ;  /* 0x0000000415100825 */ /* 0x008fca00078e0210 */
[----:B------:R3:W-:Y:S02]  /*1fa0*/  @P0 STG.E desc[UR12][R16.64], R8 ;  /* 0x0000000810000986 */ /* 0x0007e4000c10190c */
[----:B------:R-:W3:Y:S01]  /*1fb0*/  LDC.64 R50, c[0x0][0x398] ;  /* 0x0000e600ff327b82 */ /* 0x000ee20000000a00 */
[----:B0-----:R-:W-:-:S04]  /*1fc0*/  @P0 IMAD.WIDE R24, R21, 0x4, R24 ;  /* 0x0000000415180825 */ /* 0x001fc800078e0218 */
[C---:B-1----:R-:W-:Y:S01]  /*1fd0*/  @P1 IMAD.WIDE R48, R19.reuse, 0x4, R48 ;  /* 0x0000000413301825 */ /* 0x042fe200078e0230 */
[----:B------:R0:W-:Y:S02]  /*1fe0*/  @P0 STG.E desc[UR12][R24.64], R9 ;  /* 0x0000000918000986 */ /* 0x0001e4000c10190c */
[----:B--2---:R-:W1:Y:S01]  /*1ff0*/  LDC.64 R30, c[0x0][0x390] ;  /* 0x0000e400ff1e7b82 */ /* 0x004e620000000a00 */
[----:B-----5:R-:W-:Y:S01]  /*2000*/  @P1 IMAD.WIDE R44, R19, 0x4, R44 ;  /* 0x00000004132c1825 */ /* 0x020fe200078e022c */
[----:B------:R0:W-:Y:S04]  /*2010*/  @P1 STG.E desc[UR12][R48.64], R10 ;  /* 0x0000000a30001986 */ /* 0x0001e8000c10190c */
[----:B------:R0:W-:Y:S02]  /*2020*/  @P1 STG.E desc[UR12][R44.64], R11 ;  /* 0x0000000b2c001986 */ /* 0x0001e4000c10190c */
[----:B------:R-:W2:Y:S01]  /*2030*/  LDC.64 R40, c[0x0][0x398] ;  /* 0x0000e600ff287b82 */ /* 0x000ea20000000a00 */
[----:B----4-:R-:W-:-:S05]  /*2040*/  @P2 IMAD.WIDE R28, R15, 0x4, R28 ;  /* 0x000000040f1c2825 */ /* 0x010fca00078e021c */
[----:B------:R0:W-:Y:S02]  /*2050*/  @P2 STG.E desc[UR12][R28.64], R32 ;  /* 0x000000201c002986 */ /* 0x0001e4000c10190c */
[----:B------:R-:W4:Y:S01]  /*2060*/  LDC.64 R42, c[0x0][0x390] ;  /* 0x0000e400ff2a7b82 */ /* 0x000f220000000a00 */
[----:B---3--:R-:W-:-:S05]  /*2070*/  @P2 IMAD.WIDE R50, R15, 0x4, R50 ;  /* 0x000000040f322825 */ /* 0x008fca00078e0232 */
[----:B------:R0:W-:Y:S02]  /*2080*/  @P2 STG.E desc[UR12][R50.64], R33 ;  /* 0x0000002132002986 */ /* 0x0001e4000c10190c */
[----:B------:R-:W3:Y:S01]  /*2090*/  LDC.64 R46, c[0x0][0x398] ;  /* 0x0000e600ff2e7b82 */ /* 0x000ee20000000a00 */
[----:B-1----:R-:W-:-:S05]  /*20a0*/  @P3 IMAD.WIDE R30, R23, 0x4, R30 ;  /* 0x00000004171e3825 */ /* 0x002fca00078e021e */
[----:B------:R0:W-:Y:S01]  /*20b0*/  @P3 STG.E desc[UR12][R30.64], R34 ;  /* 0x000000221e003986 */ /* 0x0001e2000c10190c */
[----:B--2---:R-:W-:-:S05]  /*20c0*/  @P3 IMAD.WIDE R40, R23, 0x4, R40 ;  /* 0x0000000417283825 */ /* 0x004fca00078e0228 */
[----:B------:R0:W-:Y:S01]  /*20d0*/  @P3 STG.E desc[UR12][R40.64], R35 ;  /* 0x0000002328003986 */ /* 0x0001e2000c10190c */
[----:B----4-:R-:W-:-:S05]  /*20e0*/  @P4 IMAD.WIDE R42, R0, 0x4, R42 ;  /* 0x00000004002a4825 */ /* 0x010fca00078e022a */
[----:B------:R0:W-:Y:S01]  /*20f0*/  @P4 STG.E desc[UR12][R42.64], R36 ;  /* 0x000000242a004986 */ /* 0x0001e2000c10190c */
[----:B---3--:R-:W-:-:S05]  /*2100*/  @P4 IMAD.WIDE R46, R0, 0x4, R46 ;  /* 0x00000004002e4825 */ /* 0x008fca00078e022e */
[----:B------:R0:W-:Y:S01]  /*2110*/  @P4 STG.E desc[UR12][R46.64], R37 ;  /* 0x000000252e004986 */ /* 0x0001e2000c10190c */
[----:B------:R-:W-:Y:S05]  /*2120*/  @!P5 EXIT ;  /* 0x000000000000d94d */ /* 0x000fea0003800000 */
[----:B------:R-:W1:Y:S08]  /*2130*/  LDC.64 R4, c[0x0][0x390] ;  /* 0x0000e400ff047b82 */ /* 0x000e700000000a00 */
[----:B------:R-:W2:Y:S01]  /*2140*/  LDC.64 R6, c[0x0][0x398] ;  /* 0x0000e600ff067b82 */ /* 0x000ea20000000a00 */
[----:B-1----:R-:W-:-:S05]  /*2150*/  IMAD.WIDE R4, R2, 0x4, R4 ;  /* 0x0000000402047825 */ /* 0x002fca00078e0204 */
[----:B------:R-:W-:Y:S01]  /*2160*/  STG.E desc[UR12][R4.64], R38 ;  /* 0x0000002604007986 */ /* 0x000fe2000c10190c */
[----:B--2---:R-:W-:-:S05]  /*2170*/  IMAD.WIDE R2, R2, 0x4, R6 ;  /* 0x0000000402027825 */ /* 0x004fca00078e0206 */
[----:B------:R-:W-:Y:S01]  /*2180*/  STG.E desc[UR12][R2.64], R39 ;  /* 0x0000002702007986 */ /* 0x000fe2000c10190c */
[----:B------:R-:W-:Y:S05]  /*2190*/  EXIT ;  /* 0x000000000000794d */ /* 0x000fea0003800000 */
.L_x_1389:
[----:B------:R-:W0:Y:S01]  /*21a0*/  S2R R36, SR_TID.X ;  /* 0x0000000000247919 */ /* 0x000e220000002100 */
[----:B------:R-:W1:Y:S08]  /*21b0*/  LDC.64 R2, c[0x0][0x380] ;  /* 0x0000e000ff027b82 */ /* 0x000e700000000a00 */
[----:B------:R-:W2:Y:S01]  /*21c0*/  LDC.64 R8, c[0x0][0x388] ;  /* 0x0000e200ff087b82 */ /* 0x000ea20000000a00 */
[----:B0-----:R-:W-:-:S02]  /*21d0*/  LOP3.LUT R5, R36, 0x1f, RZ, 0xc0, !PT ;  /* 0x0000001f24057812 */ /* 0x001fc400078ec0ff */
[----:B------:R-:W-:-:S03]  /*21e0*/  LOP3.LUT R4, R36, 0x3e0, RZ, 0xc0, !PT ;  /* 0x000003e024047812 */ /* 0x000fc600078ec0ff */
[----:B------:R-:W-:-:S04]  /*21f0*/  IMAD.IADD R5, R6, 0x1, R5 ;  /* 0x0000000106057824 */ /* 0x000fc800078e0205 */
[----:B------:R-:W-:-:S04]  /*2200*/  IMAD R7, R4, 0x9, R5 ;  /* 0x0000000904077824 */ /* 0x000fc800078e0205 */
[----:B-1----:R-:W-:-:S05]  /*2210*/  IMAD.WIDE.U32 R4, R7, 0x4, R2 ;  /* 0x0000000407047825 */ /* 0x002fca00078e0002 */
[----:B------:R-:W3:Y:S04]  /*2220*/  LDG.E.CONSTANT R10, desc[UR12][R4.64] ;  /* 0x0000000c040a7981 */ /* 0x000ee8000c1e9900 */
[----:B------:R-:W4:Y:S04]  /*2230*/  LDG.E.CONSTANT R11, desc[UR12][R4.64+0x80] ;  /* 0x0000800c040b7981 */ /* 0x000f28000c1e9900 */
[----:B------:R-:W5:Y:S04]  /*2240*/  LDG.E.CONSTANT R12, desc[UR12][R4.64+0x100] ;  /* 0x0001000c040c7981 */ /* 0x000f68000c1e9900 */
[----:B------:R-:W5:Y:S04]  /*2250*/  LDG.E.CONSTANT R13, desc[UR12][R4.64+0x180] ;  /* 0x0001800c040d7981 */ /* 0x000f68000c1e9900 */
[----:B------:R-:W5:Y:S04]  /*2260*/  LDG.E.CONSTANT R14, desc[UR12][R4.64+0x200] ;  /* 0x0002000c040e7981 */ /* 0x000f68000c1e9900 */
[----:B------:R-:W5:Y:S04]  /*2270*/  LDG.E.CONSTANT R15, desc[UR12][R4.64+0x280] ;  /* 0x0002800c040f7981 */ /* 0x000f68000c1e9900 */
[----:B------:R-:W5:Y:S04]  /*2280*/  LDG.E.CONSTANT R16, desc[UR12][R4.64+0x300] ;  /* 0x0003000c04107981 */ /* 0x000f68000c1e9900 */
[----:B------:R-:W5:Y:S04]  /*2290*/  LDG.E.CONSTANT R17, desc[UR12][R4.64+0x380] ;  /* 0x0003800c04117981 */ /* 0x000f68000c1e9900 */
[----:B------:R0:W5:Y:S01]  /*22a0*/  LDG.E.CONSTANT R18, desc[UR12][R4.64+0x400] ;  /* 0x0004000c04127981 */ /* 0x000162000c1e9900 */
[----:B--2---:R-:W-:-:S05]  /*22b0*/  IMAD.WIDE.U32 R8, R7, 0x4, R8 ;  /* 0x0000000407087825 */ /* 0x004fca00078e0008 */
[----:B------:R-:W2:Y:S04]  /*22c0*/  LDG.E.CONSTANT R20, desc[UR12][R8.64] ;  /* 0x0000000c08147981 */ /* 0x000ea8000c1e9900 */
[----:B------:R-:W2:Y:S04]  /*22d0*/  LDG.E.CONSTANT R22, desc[UR12][R8.64+0x80] ;  /* 0x0000800c08167981 */ /* 0x000ea8000c1e9900 */
[----:B------:R-:W2:Y:S04]  /*22e0*/  LDG.E.CONSTANT R24, desc[UR12][R8.64+0x100] ;  /* 0x0001000c08187981 */ /* 0x000ea8000c1e9900 */
[----:B------:R-:W2:Y:S04]  /*22f0*/  LDG.E.CONSTANT R26, desc[UR12][R8.64+0x180] ;  /* 0x0001800c081a7981 */ /* 0x000ea8000c1e9900 */
[----:B------:R-:W2:Y:S04]  /*2300*/  LDG.E.CONSTANT R28, desc[UR12][R8.64+0x200] ;  /* 0x0002000c081c7981 */ /* 0x000ea8000c1e9900 */
[----:B------:R-:W2:Y:S04]  /*2310*/  LDG.E.CONSTANT R30, desc[UR12][R8.64+0x280] ;  /* 0x0002800c081e7981 */ /* 0x000ea8000c1e9900 */
[----:B------:R-:W2:Y:S04]  /*2320*/  LDG.E.CONSTANT R40, desc[UR12][R8.64+0x300] ;  /* 0x0003000c08287981 */ /* 0x000ea8000c1e9900 */
[----:B------:R-:W2:Y:S04]  /*2330*/  LDG.E.CONSTANT R44, desc[UR12][R8.64+0x380] ;  /* 0x0003800c082c7981 */ /* 0x000ea8000c1e9900 */
[----:B------:R-:W2:Y:S01]  /*2340*/  LDG.E.CONSTANT R46, desc[UR12][R8.64+0x400] ;  /* 0x0004000c082e7981 */ /* 0x000ea2000c1e9900 */
[----:B------:R-:W-:Y:S01]  /*2350*/  ISETP.NE.AND P0, PT, R36, RZ, PT ;  /* 0x000000ff2400720c */ /* 0x000fe20003f05270 */
[----:B------:R-:W-:-:S12]  /*2360*/  IMAD.MOV.U32 R34, RZ, RZ, RZ ;  /* 0x000000ffff227224 */ /* 0x000fd800078e00ff */
[----:B------:R-:W-:-:S05]  /*2370*/  @!P0 IMAD.WIDE.U32 R2, R6, 0x4, R2 ;  /* 0x0000000406028825 */ /* 0x000fca00078e0002 */
[----:B------:R1:W2:Y:S01]  /*2380*/  @!P0 LDG.E.CONSTANT R34, desc[UR12][R2.64+-0x4] ;  /* 0xfffffc0c02228981 */ /* 0x0002a2000c1e9900 */
[----:B------:R-:W0:Y:S01]  /*2390*/  S2UR UR5, SR_CgaCtaId ;  /* 0x00000000000579c3 */ /* 0x000e220000008800 */
[----:B------:R-:W-:Y:S01]  /*23a0*/  SHF.R.U32.HI R43, RZ, 0x5, R36 ;  /* 0x00000005ff2b7819 */ /* 0x000fe20000011624 */
[----:B------:R-:W-:Y:S01]  /*23b0*/  UMOV UR4, 0x400 ;  /* 0x0000040000047882 */ /* 0x000fe20000000000 */
[----:B------:R-:W1:Y:S01]  /*23c0*/  S2R R38, SR_LANEID ;  /* 0x0000000000267919 */ /* 0x000e620000000000 */
[----:B------:R-:W-:Y:S02]  /*23d0*/  ISETP.NE.AND P0, PT, R36, RZ, PT ;  /* 0x000000ff2400720c */ /* 0x000fe40003f05270 */
[C---:B------:R-:W-:Y:S02]  /*23e0*/  ISETP.NE.AND P6, PT, R43.reuse, 0x2, PT ;  /* 0x000000022b00780c */ /* 0x040fe40003fc5270 */
[C---:B------:R-:W-:Y:S01]  /*23f0*/  ISETP.NE.AND P4, PT, R43.reuse, 0x4, PT ;  /* 0x000000042b00780c */ /* 0x040fe20003f85270 */
[----:B0-----:R-:W-:Y:S01]  /*2400*/  ULEA UR4, UR5, UR4, 0x18 ;  /* 0x0000000405047291 */ /* 0x001fe2000f8ec0ff */
[----:B-1----:R-:W-:-:S05]  /*2410*/  IMAD R4, R43, 0x120, R38 ;  /* 0x000001202b047824 */ /* 0x002fca00078e0226 */
[----:B------:R-:W-:-:S05]  /*2420*/  LEA R19, R4, UR4, 0x2 ;  /* 0x0000000404137c11 */ /* 0x000fca000f8e10ff */
[----:B------:R-:W-:Y:S01]  /*2430*/  IMAD R21, R38, 0x20, R19 ;  /* 0x0000002026157824 */ /* 0x000fe200078e0213 */
[----:B---3--:R-:W-:Y:S04]  /*2440*/  STS [R19], R10 ;  /* 0x0000000a13007388 */ /* 0x008fe80000000800 */
[----:B----4-:R-:W-:Y:S04]  /*2450*/  STS [R19+0x80], R11 ;  /* 0x0000800b13007388 */ /* 0x010fe80000000800 */
[----:B-----5:R-:W-:Y:S04]  /*2460*/  STS [R19+0x100], R12 ;  /* 0x0001000c13007388 */ /* 0x020fe80000000800 */
[----:B------:R-:W-:Y:S04]  /*2470*/  STS [R19+0x180], R13 ;  /* 0x0001800d13007388 */ /* 0x000fe80000000800 */
        /* <DEDUP_REMOVED lines=10> */
[----:B------:R-:W-:Y:S04]  /*2520*/  LDS R8, [R21+0xc] ;  /* 0x00000c0015087984 */ /* 0x000fe80000000800 */
[----:B------:R-:W-:Y:S04]  /*2530*/  LDS R10, [R21+0x10] ;  /* 0x00001000150a7984 */ /* 0x000fe80000000800 */
[----:B------:R-:W-:Y:S04]  /*2540*/  LDS R12, [R21+0x14] ;  /* 0x00001400150c7984 */ /* 0x000fe80000000800 */
[----:B------:R-:W-:Y:S04]  /*2550*/  LDS R14, [R21+0x18] ;  /* 0x00001800150e7984 */ /* 0x000fe80000000800 */
[----:B------:R-:W-:Y:S01]  /*2560*/  LDS R32, [R21+0x1c] ;  /* 0x00001c0015207984 */ /* 0x000fe20000000800 */
[----:B------:R-:W-:Y:S01]  /*2570*/  BAR.SYNC.DEFER_BLOCKING 0x0 ;  /* 0x0000000000007b1d */ /* 0x000fe20000010000 */
[----:B0-----:R-:W-:-:S02]  /*2580*/  ISETP.NE.AND P1, PT, R2, R4, PT ;  /* 0x000000040200720c */ /* 0x001fc40003f25270 */
[----:B-1----:R-:W-:-:S03]  /*2590*/  ISETP.NE.AND P2, PT, R4, R6, PT ;  /* 0x000000060400720c */ /* 0x002fc60003f45270 */
[----:B--2---:R0:W-:Y:S04]  /*25a0*/  STS [R19], R20 ;  /* 0x0000001413007388 */ /* 0x0041e80000000800 */
[----:B------:R-:W-:Y:S04]  /*25b0*/  STS [R19+0x80], R22 ;  /* 0x0000801613007388 */ /* 0x000fe80000000800 */
[----:B------:R-:W-:Y:S01]  /*25c0*/  STS [R19+0x100], R24 ;  /* 0x0001001813007388 */ /* 0x000fe20000000800 */
[----:B0-----:R-:W-:-:S03]  /*25d0*/  LEA R20, R36, UR4, 0x2 ;  /* 0x0000000424147c11 */ /* 0x001fc6000f8e10ff */
        /* <DEDUP_REMOVED lines=22> */
[----:B------:R-:W-:Y:S01]  /*2740*/  BAR.SYNC.DEFER_BLOCKING 0x0 ;  /* 0x0000000000007b1d */ /* 0x000fe20000010000 */
[----:B------:R-:W-:-:S03]  /*2750*/  IMAD.MOV.U32 R16, RZ, RZ, 0x2 ;  /* 0x00000002ff107424 */ /* 0x000fc600078e00ff */
[----:B--2---:R-:W-:Y:S02]  /*2760*/  FADD R18, R9, R18 ;  /* 0x0000001209127221 */ /* 0x004fe40000000000 */
[----:B------:R-:W0:Y:S02]  /*2770*/  @P0 LDS R34, [R20+0x478] ;  /* 0x0004780014220984 */ /* 0x000e240000000800 */
[----:B0-----:R-:W-:-:S04]  /*2780*/  ISETP.NE.AND P0, PT, R34, R2, PT ;  /* 0x000000022200720c */ /* 0x001fc80003f05270 */
[----:B------:R-:W-:-:S09]  /*2790*/  SEL R17, RZ, 0x1, !P0 ;  /* 0x00000001ff117807 */ /* 0x000fd20004000000 */
[----:B------:R-:W-:Y:S01]  /*27a0*/  @!P0 IMAD.MOV R16, RZ, RZ, 0x1 ;  /* 0x00000001ff108424 */ /* 0x000fe200078e02ff */
[----:B------:R-:W-:Y:S01]  /*27b0*/  ISETP.NE.AND P0, PT, R6, R8, PT ;  /* 0x000000080600720c */ /* 0x000fe20003f05270 */
[----:B------:R-:W-:Y:S01]  /*27c0*/  @!P1 IMAD.MOV R16, RZ, RZ, R17 ;  /* 0x000000ffff109224 */ /* 0x000fe200078e0211 */
[----:B------:R-:W-:Y:S02]  /*27d0*/  ISETP.NE.AND P1, PT, R8, R10, PT ;  /* 0x0000000a0800720c */ /* 0x000fe40003f25270 */
[----:B------:R-:W-:Y:S01]  /*27e0*/  FSEL R18, R9, R18, P0 ;  /* 0x0000001209127208 */ /* 0x000fe20000000000 */
[----:B------:R-:W-:Y:S02]  /*27f0*/  VIADD R17, R16, 0x1 ;  /* 0x0000000110117836 */ /* 0x000fe40000000000 */
[----:B------:R-:W-:Y:S01]  /*2800*/  @!P2 IMAD.MOV R17, RZ, RZ, R16 ;  /* 0x000000ffff11a224 */ /* 0x000fe200078e0210 */
[----:B------:R-:W-:Y:S01]  /*2810*/  ISETP.NE.AND P2, PT, R32, R37, PT ;  /* 0x000000252000720c */ /* 0x000fe20003f45270 */
[----:B------:R-:W-:-:S03]  /*2820*/  FADD R18, R11, R18 ;  /* 0x000000120b127221 */ /* 0x000fc60000000000 */
[----:B------:R-:W-:Y:S01]  /*2830*/  IADD3 R16, PT, PT, R17, 0x1, RZ ;  /* 0x0000000111107810 */ /* 0x000fe20007ffe0ff */
[----:B------:R-:W-:Y:S01]  /*2840*/  @!P0 IMAD.MOV R16, RZ, RZ, R17 ;  /* 0x000000ffff108224 */ /* 0x000fe200078e0211 */
[----:B------:R-:W-:Y:S02]  /*2850*/  FSEL R18, R11, R18, P1 ;  /* 0x000000120b127208 */ /* 0x000fe40000800000 */
[----:B------:R-:W-:Y:S01]  /*2860*/  ISETP.NE.AND P0, PT, R10, R12, PT ;  /* 0x0000000c0a00720c */ /* 0x000fe20003f05270 */
[----:B------:R-:W-:Y:S02]  /*2870*/  VIADD R17, R16, 0x1 ;  /* 0x0000000110117836 */ /* 0x000fe40000000000 */
[----:B------:R-:W-:Y:S01]  /*2880*/  FADD R18, R13, R18 ;  /* 0x000000120d127221 */ /* 0x000fe20000000000 */
[----:B------:R-:W-:Y:S01]  /*2890*/  @!P1 IMAD.MOV R17, RZ, RZ, R16 ;  /* 0x000000ffff119224 */ /* 0x000fe200078e0210 */
[----:B------:R-:W-:-:S03]  /*28a0*/  ISETP.NE.AND P1, PT, R12, R14, PT ;  /* 0x0000000e0c00720c */ /* 0x000fc60003f25270 */
[----:B------:R-:W-:Y:S01]  /*28b0*/  FSEL R18, R13, R18, P0 ;  /* 0x000000120d127208 */ /* 0x000fe20000000000 */
[----:B------:R-:W-:-:S04]  /*28c0*/  VIADD R16, R17, 0x1 ;  /* 0x0000000111107836 */ /* 0x000fc80000000000 */
[----:B------:R-:W-:Y:S01]  /*28d0*/  FADD R18, R15, R18 ;  /* 0x000000120f127221 */ /* 0x000fe20000000000 */
[----:B------:R-:W-:Y:S01]  /*28e0*/  @!P0 IMAD.MOV R16, RZ, RZ, R17 ;  /* 0x000000ffff108224 */ /* 0x000fe200078e0211 */
[----:B------:R-:W-:-:S03]  /*28f0*/  ISETP.NE.AND P0, PT, R14, R32, PT ;  /* 0x000000200e00720c */ /* 0x000fc60003f05270 */
[----:B------:R-:W-:Y:S01]  /*2900*/  FSEL R18, R15, R18, P1 ;  /* 0x000000120f127208 */ /* 0x000fe20000800000 */
[----:B------:R-:W-:Y:S02]  /*2910*/  VIADD R19, R16, 0x1 ;  /* 0x0000000110137836 */ /* 0x000fe40000000000 */
[----:B------:R-:W-:Y:S01]  /*2920*/  @!P1 IMAD.MOV R19, RZ, RZ, R16 ;  /* 0x000000ffff139224 */ /* 0x000fe200078e0210 */
[----:B------:R-:W-:Y:S01]  /*2930*/  ISETP.GE.AND P1, PT, R38, 0x1, PT ;  /* 0x000000012600780c */ /* 0x000fe20003f26270 */
[----:B------:R-:W-:-:S05]  /*2940*/  FADD R18, R33, R18 ;  /* 0x0000001221127221 */ /* 0x000fca0000000000 */
[----:B------:R-:W-:Y:S01]  /*2950*/  FSEL R17, R33, R18, P0 ;  /* 0x0000001221117208 */ /* 0x000fe20000000000 */
[----:B------:R-:W-:Y:S02]  /*2960*/  VIADD R18, R19, 0x1 ;  /* 0x0000000113127836 */ /* 0x000fe40000000000 */
[----:B------:R-:W-:Y:S02]  /*2970*/  @!P0 IMAD.MOV R18, RZ, RZ, R19 ;  /* 0x000000ffff128224 */ /* 0x000fe400078e0213 */
[----:B------:R-:W-:Y:S02]  /*2980*/  @!P2 FADD R42, R42, R17 ;  /* 0x000000112a2aa221 */ /* 0x000fe40000000000 */
[----:B------:R-:W-:Y:S02]  /*2990*/  VIADD R16, R18, 0x1 ;  /* 0x0000000112107836 */ /* 0x000fe40000000000 */
[----:B------:R-:W-:Y:S01]  /*29a0*/  @!P2 IMAD.MOV R16, RZ, RZ, R18 ;  /* 0x000000ffff10a224 */ /* 0x000fe200078e0212 */
[----:B------:R-:W0:Y:S01]  /*29b0*/  SHFL.UP PT, R19, R42, 0x1, RZ ;  /* 0x042000002a137989 */ /* 0x000e2200000e00ff */
[----:B------:R-:W-:-:S03]  /*29c0*/  ISETP.NE.AND P2, PT, R38, 0x1f, PT ;  /* 0x0000001f2600780c */ /* 0x000fc60003f45270 */
[----:B------:R-:W1:Y:S01]  /*29d0*/  SHFL.UP PT, R17, R16, 0x1, RZ ;  /* 0x0420000010117989 */ /* 0x000e6200000e00ff */
[----:B------:R-:W-:-:S09]  /*29e0*/  ISETP.NE.AND P0, PT, R16, RZ, PT ;  /* 0x000000ff1000720c */ /* 0x000fd20003f05270 */
[----:B------:R-:W-:Y:S01]  /*29f0*/  @!P2 LEA R44, R43, UR4, 0x3 ;  /* 0x000000042b2cac11 */ /* 0x000fe2000f8e18ff */
[----:B0-----:R-:W-:Y:S01]  /*2a00*/  FADD R19, R42, R19 ;  /* 0x000000132a137221 */ /* 0x001fe20000000000 */
[----:B-1----:R-:W-:-:S04]  /*2a10*/  SEL R17, R17, RZ, P1 ;  /* 0x000000ff11117207 */ /* 0x002fc80000800000 */
[----:B------:R-:W-:Y:S02]  /*2a20*/  @P1 FSEL R42, R19, R42, !P0 ;  /* 0x0000002a132a1208 */ /* 0x000fe40004000000 */
[----:B------:R-:W-:Y:S01]  /*2a30*/  ISETP.GE.AND P1, PT, R38, 0x2, PT ;  /* 0x000000022600780c */ /* 0x000fe20003f26270 */
[----:B------:R-:W-:Y:S02]  /*2a40*/  IMAD.IADD R17, R17, 0x1, R16 ;  /* 0x0000000111117824 */ /* 0x000fe400078e0210 */
[----:B------:R-:W0:Y:S03]  /*2a50*/  SHFL.UP PT, R19, R42, 0x2, RZ ;  /* 0x044000002a137989 */ /* 0x000e2600000e00ff */
[----:B------:R-:W-:Y:S01]  /*2a60*/  ISETP.NE.AND P0, PT, R17, RZ, PT ;  /* 0x000000ff1100720c */ /* 0x000fe20003f05270 */
[----:B------:R-:W1:Y:S01]  /*2a70*/  SHFL.UP PT, R18, R17, 0x2, RZ ;  /* 0x0440000011127989 */ /* 0x000e6200000e00ff */
        /* <DEDUP_REMOVED lines=19> */
[----:B------:R-:W-:Y:S02]  /*2bb0*/  IADD3 R16, PT, PT, R17, R16, RZ ;  /* 0x0000001011107210 */ /* 0x000fe40007ffe0ff */
[----:B------:R-:W-:Y:S01]  /*2bc0*/  ISETP.GE.AND P1, PT, R38, 0x10, PT ;  /* 0x000000102600780c */ /* 0x000fe20003f26270 */
[----:B------:R-:W0:Y:S01]  /*2bd0*/  SHFL.UP PT, R19, R42, 0x10, RZ ;  /* 0x060000002a137989 */ /* 0x000e2200000e00ff */
[----:B------:R-:W-:-:S03]  /*2be0*/  ISETP.NE.AND P0, PT, R16, RZ, PT ;  /* 0x000000ff1000720c */ /* 0x000fc60003f05270 */
[----:B------:R-:W1:Y:S01]  /*2bf0*/  SHFL.UP PT, R18, R16, 0x10, RZ ;  /* 0x0600000010127989 */ /* 0x000e6200000e00ff */
[----:B0-----:R-:W-:Y:S01]  /*2c00*/  FADD R19, R42, R19 ;  /* 0x000000132a137221 */ /* 0x001fe20000000000 */
[----:B-1----:R-:W-:-:S04]  /*2c10*/  SEL R17, R18, RZ, P1 ;  /* 0x000000ff12117207 */ /* 0x002fc80000800000 */
[----:B------:R-:W-:Y:S02]  /*2c20*/  FSEL R41, R19, R42, !P0 ;  /* 0x0000002a13297208 */ /* 0x000fe40004000000 */
[----:B------:R-:W-:Y:S01]  /*2c30*/  ISETP.NE.AND P0, PT, R43, 0x3, PT ;  /* 0x000000032b00780c */ /* 0x000fe20003f05270 */
[----:B------:R-:W-:Y:S01]  /*2c40*/  IMAD.IADD R40, R16, 0x1, R17 ;  /* 0x0000000110287824 */ /* 0x000fe200078e0211 */
[----:B------:R-:W-:-:S04]  /*2c50*/  FSEL R35, R42, R41, !P1 ;  /* 0x000000292a237208 */ /* 0x000fc80004800000 */
[----:B------:R-:W-:Y:S01]  /*2c60*/  @!P2 STS.64 [R44], R40 ;  /* 0x000000282c00a388 */ /* 0x000fe20000000a00 */
[----:B------:R-:W-:Y:S06]  /*2c70*/  BAR.SYNC.DEFER_BLOCKING 0x0 ;  /* 0x0000000000007b1d */ /* 0x000fec0000010000 */
[----:B------:R-:W-:Y:S04]  /*2c80*/  SHFL.UP PT, R35, R35, 0x1, RZ ;  /* 0x0420000023237989 */ /* 0x000fe800000e00ff */
[----:B------:R-:W0:Y:S04]  /*2c90*/  LDS.128 R16, [UR4] ;  /* 0x00000004ff107984 */ /* 0x000e280008000c00 */
[----:B------:R-:W1:Y:S04]  /*2ca0*/  LDS.128 R20, [UR4+0x10] ;  /* 0x00001004ff147984 */ /* 0x000e680008000c00 */
[----:B------:R-:W2:Y:S04]  /*2cb0*/  LDS.128 R24, [UR4+0x20] ;  /* 0x00002004ff187984 */ /* 0x000ea80008000c00 */
[----:B------:R-:W3:Y:S01]  /*2cc0*/  LDS.128 R28, [UR4+0x30] ;  /* 0x00003004ff1c7984 */ /* 0x000ee20008000c00 */
[----:B0-----:R-:W-:Y:S01]  /*2cd0*/  IMAD.IADD R39, R16, 0x1, R18 ;  /* 0x0000000110277824 */ /* 0x001fe200078e0212 */
[----:B------:R-:W-:-:S03]  /*2ce0*/  ISETP.NE.AND P1, PT, R18, RZ, PT ;  /* 0x000000ff1200720c */ /* 0x000fc60003f25270 */
[C---:B-1----:R-:W-:Y:S01]  /*2cf0*/  IMAD.IADD R41, R39.reuse, 0x1, R20 ;  /* 0x0000000127297824 */ /* 0x042fe200078e0214 */
[----:B------:R-:W-:Y:S02]  /*2d00*/  SEL R16, R39, R16, !P6 ;  /* 0x0000001027107207 */ /* 0x000fe40007000000 */
[----:B------:R-:W-:Y:S01]  /*2d10*/  ISETP.NE.AND P5, PT, R20, RZ, PT ;  /* 0x000000ff1400720c */ /* 0x000fe20003fa5270 */
[----:B------:R-:W0:Y:S01]  /*2d20*/  SHFL.UP PT, R39, R40, 0x1, RZ ;  /* 0x0420000028277989 */ /* 0x000e2200000e00ff */
[----:B------:R-:W-:Y:S02]  /*2d30*/  ISETP.NE.AND P2, PT, R22, RZ, PT ;  /* 0x000000ff1600720c */ /* 0x000fe40003f45270 */
[----:B--2---:R-:W-:Y:S02]  /*2d40*/  ISETP.NE.AND P3, PT, R24, RZ, PT ;  /* 0x000000ff1800720c */ /* 0x004fe40003f65270 */
[----:B------:R-:W-:Y:S01]  /*2d50*/  SEL R18, R41, R16, !P0 ;  /* 0x0000001029127207 */ /* 0x000fe20004000000 */
[----:B------:R-:W-:Y:S01]  /*2d60*/  @!P1 FADD R19, R17, R19 ;  /* 0x0000001311139221 */ /* 0x000fe20000000000 */
[----:B------:R-:W-:Y:S01]  /*2d70*/  ISETP.GE.U32.AND P1, PT, R36, 0x20, PT ;  /* 0x000000202400780c */ /* 0x000fe20003f26070 */
[----:B------:R-:W-:-:S03]  /*2d80*/  IMAD.IADD R41, R22, 0x1, R41 ;  /* 0x0000000116297824 */ /* 0x000fc600078e0229 */
[C---:B------:R-:W-:Y:S01]  /*2d90*/  FSEL R16, R19.reuse, R17, !P6 ;  /* 0x0000001113107208 */ /* 0x040fe20007000000 */
[----:B------:R-:W-:Y:S01]  /*2da0*/  @!P5 FADD R21, R19, R21 ;  /* 0x000000151315d221 */ /* 0x000fe20000000000 */
[----:B------:R-:W-:Y:S02]  /*2db0*/  ISETP.NE.AND P5, PT, R26, RZ, PT ;  /* 0x000000ff1a00720c */ /* 0x000fe40003fa5270 */
[----:B------:R-:W-:Y:S01]  /*2dc0*/  SEL R18, R41, R18, !P4 ;  /* 0x0000001229127207 */ /* 0x000fe20006000000 */
[----:B------:R-:W-:Y:S01]  /*2dd0*/  @!P2 FADD R23, R23, R21 ;  /* 0x000000151717a221 */ /* 0x000fe20000000000 */
[----:B------:R-:W-:Y:S01]  /*2de0*/  FSEL R16, R21, R16, !P0 ;  /* 0x0000001015107208 */ /* 0x000fe20004000000 */
[----:B------:R-:W-:Y:S01]  /*2df0*/  IMAD.IADD R41, R41, 0x1, R24 ;  /* 0x0000000129297824 */ /* 0x000fe200078e0218 */
[----:B---3--:R-:W-:Y:S01]  /*2e00*/  ISETP.NE.AND P2, PT, R28, RZ, PT ;  /* 0x000000ff1c00720c */ /* 0x008fe20003f45270 */
[----:B------:R-:W-:Y:S01]  /*2e10*/  @!P3 FADD R25, R23, R25 ;  /* 0x000000191719b221 */ /* 0x000fe20000000000 */
[----:B------:R-:W-:-:S02]  /*2e20*/  ISETP.NE.AND P0, PT, R43, 0x5, PT ;  /* 0x000000052b00780c */ /* 0x000fc40003f05270 */
[----:B------:R-:W-:Y:S02]  /*2e30*/  FSEL R16, R23, R16, !P4 ;  /* 0x0000001017107208 */ /* 0x000fe40006000000 */
[----:B0-----:R-:W-:Y:S01]  /*2e40*/  @P1 ISETP.NE.AND P3, PT, R39, RZ, PT ;  /* 0x000000ff2700120c */ /* 0x001fe20003f65270 */
[----:B------:R-:W-:Y:S01]  /*2e50*/  @!P5 FADD R27, R27, R25 ;  /* 0x000000191b1bd221 */ /* 0x000fe20000000000 */
[----:B------:R-:W-:Y:S01]  /*2e60*/  SEL R18, R41, R18, !P0 ;  /* 0x0000001229127207 */ /* 0x000fe20004000000 */
[----:B------:R-:W-:Y:S01]  /*2e70*/  IMAD.IADD R41, R26, 0x1, R41 ;  /* 0x000000011a297824 */ /* 0x000fe200078e0229 */
[----:B------:R-:W-:Y:S02]  /*2e80*/  FSEL R16, R25, R16, !P0 ;  /* 0x0000001019107208 */ /* 0x000fe40004000000 */
[----:B------:R-:W-:Y:S01]  /*2e90*/  PLOP3.LUT P0, PT, PT, PT, PT, 0x80, 0x8 ;  /* 0x000000000008781c */ /* 0x000fe20003f0f070 */
[----:B------:R-:W-:Y:S01]  /*2ea0*/  @!P2 FADD R29, R27, R29 ;  /* 0x0000001d1b1da221 */ /* 0x000fe20000000000 */
[----:B------:R-:W-:-:S02]  /*2eb0*/  ISETP.NE.AND P4, PT, R43, 0x6, PT ;  /* 0x000000062b00780c */ /* 0x000fc40003f85270 */
[----:B------:R-:W-:Y:S02]  /*2ec0*/  @P1 PLOP3.LUT P0, PT, P3, PT, PT, 0x80, 0x8 ;  /* 0x000000000008181c */ /* 0x000fe40001f0f070 */
[----:B------:R-:W-:Y:S02]  /*2ed0*/  ISETP.NE.AND P3, PT, R43, 0x7, PT ;  /* 0x000000072b00780c */ /* 0x000fe40003f65270 */
[----:B------:R-:W-:Y:S02]  /*2ee0*/  FSEL R16, R27, R16, !P4 ;  /* 0x000000101b107208 */ /* 0x000fe40006000000 */
[----:B------:R-:W-:Y:S02]  /*2ef0*/  ISETP.NE.AND P2, PT, R30, RZ, PT ;  /* 0x000000ff1e00720c */ /* 0x000fe40003f45270 */
[C---:B------:R-:W-:Y:S01]  /*2f00*/  SEL R18, R41.reuse, R18, !P4 ;  /* 0x0000001229127207 */ /* 0x040fe20006000000 */
[----:B------:R-:W-:Y:S01]  /*2f10*/  IMAD.IADD R41, R41, 0x1, R28 ;  /* 0x0000000129297824 */ /* 0x000fe200078e021c */
[----:B------:R-:W-:-:S02]  /*2f20*/  FSEL R16, R29, R16, !P3 ;  /* 0x000000101d107208 */ /* 0x000fc40005800000 */
[----:B------:R-:W-:Y:S01]  /*2f30*/  @P1 ISETP.NE.AND P4, PT, R38, RZ, PT ;  /* 0x000000ff2600120c */ /* 0x000fe20003f85270 */
[----:B------:R-:W-:Y:S01]  /*2f40*/  IMAD.IADD R30, R30, 0x1, R41 ;  /* 0x000000011e1e7824 */ /* 0x000fe200078e0229 */
[----:B------:R-:W-:Y:S01]  /*2f50*/  SEL R18, R41, R18, !P3 ;  /* 0x0000001229127207 */ /* 0x000fe20005800000 */
[----:B------:R-:W-:Y:S01]  /*2f60*/  @!P0 FADD R35, R35, R16 ;  /* 0x0000001023238221 */ /* 0x000fe20000000000 */
[----:B------:R-:W-:-:S03]  /*2f70*/  @P1 SEL R17, R39, RZ, P4 ;  /* 0x000000ff27111207 */ /* 0x000fc60002000000 */
[----:B------:R-:W-:Y:S01]  /*2f80*/  @!P2 FADD R31, R31, R29 ;  /* 0x0000001d1f1fa221 */ /* 0x000fe20000000000 */
[----:B------:R-:W-:Y:S01]  /*2f90*/  @P1 FSEL R35, R16, R35, !P4 ;  /* 0x0000002310231208 */ /* 0x000fe20006000000 */
[----:B------:R-:W-:Y:S01]  /*2fa0*/  @P1 IMAD.IADD R39, R18, 0x1, R17 ;  /* 0x0000000112271824 */ /* 0x000fe200078e0211 */
[----:B------:R-:W-:Y:S06]  /*2fb0*/  @P1 BRA `(.L_x_1399) ;  /* 0x0000000c00001947 */ /* 0x000fec0003800000 */
[----:B------:R-:W0:Y:S01]  /*2fc0*/  LDC.64 R24, c[0x0][0x3a8] ;  /* 0x0000ea00ff187b82 */ /* 0x000e220000000a00 */
[----:B------:R-:W-:Y:S01]  /*2fd0*/  ISETP.NE.AND P2, PT, R36, RZ, PT ;  /* 0x000000ff2400720c */ /* 0x000fe20003f45270 */
[----:B------:R-:W1:-:S12]  /*2fe0*/  LDCU UR5, c[0x0][0x370] ;  /* 0x00006e00ff0577ac */ /* 0x000e580008000800 */
[----:B------:R-:W-:Y:S01]  /*2ff0*/  @!P2 IMAD.MOV.U32 R18, RZ, RZ, 0x64 ;  /* 0x00000064ff12a424 */ /* 0x000fe200078e00ff */
[----:B------:R2:W-:Y:S01]  /*3000*/  @!P2 STS [UR4+0x74], R30 ;  /* 0x0000741eff00a988 */ /* 0x0005e20008000804 */
[----:B------:R-:W-:Y:S02]  /*3010*/  @!P2 IMAD.MOV.U32 R19, RZ, RZ, 0x0 ;  /* 0x00000000ff13a424 */ /* 0x000fe400078e00ff */
[----:B------:R-:W-:Y:S01]  /*3020*/  @!P2 IMAD.MOV.U32 R16, RZ, RZ, R30 ;  /* 0x000000ffff10a224 */ /* 0x000fe200078e001e */
[----:B------:R2:W-:Y:S01]  /*3030*/  @!P2 STS [UR4+0x78], R31 ;  /* 0x0000781fff00a988 */ /* 0x0005e20008000804 */
[----:B------:R-:W-:Y:S01]  /*3040*/  @!P2 IMAD.MOV.U32 R17, RZ, RZ, R31 ;  /* 0x000000ffff11a224 */ /* 0x000fe200078e001f */
[----:B-1----:R-:W-:Y:S01]  /*3050*/  UISETP.GT.U32.AND UP0, UPT, UR5, 0x1f3, UPT ;  /* 0x000001f30500788c */ /* 0x002fe2000bf04070 */
[----:B0-----:R-:W-:-:S05]  /*3060*/  IMAD.WIDE.U32 R24, R0, 0x10, R24 ;  /* 0x0000001000187825 */ /* 0x001fca00078e0018 */
[----:B------:R2:W-:Y:S03]  /*3070*/  @!P2 ST.E.128.STRONG.GPU desc[UR12][R24.64+0x200], R16 ;  /* 0x000200101800a985 */ /* 0x0005e6000c10fd0c */
[----:B------:R-:W-:Y:S05]  /*3080*/  BRA.U UP0, `(.L_x_1400) ;  /* 0x0000000100087547 */ /* 0x000fea000b800000 */
[----:B------:R0:W-:Y:S06]  /*3090*/  MEMBAR.SC.CTA ;  /* 0x0000000000007992 */ /* 0x0001ec0000000000 */
[----:B0-----:R-:W-:Y:S05]  /*30a0*/  BRA `(.L_x_1401) ;  /* 0x0000000000087947 */ /* 0x001fea0003800000 */
.L_x_1400:
[----:B------:R-:W-:Y:S05]  /*30b0*/  NANOSLEEP 0x1c2 ;  /* 0x000001c20000795d */ /* 0x000fea0003800000 */
[----:B------:R-:W-:Y:S01]  /*30c0*/  NOP ;  /* 0x0000000000007918 */ /* 0x000fe20000000000 */
.L_x_1401:
[----:B--2---:R-:W-:-:S03]  /*30d0*/  IMAD.WIDE.U32 R16, R36, 0x10, RZ ;  /* 0x0000001024107825 */ /* 0x004fc600078e00ff */
[----:B------:R-:W-:Y:S02]  /*30e0*/  LOP3.LUT R23, R16, 0xfffffff0, RZ, 0x3c, !PT ;  /* 0xfffffff010177812 */ /* 0x000fe400078e3cff */
[----:B------:R-:W-:Y:S02]  /*30f0*/  LOP3.LUT R17, RZ, R17, RZ, 0x33, !PT ;  /* 0x00000011ff117212 */ /* 0x000fe400078e33ff */
[----:B------:R-:W-:-:S05]  /*3100*/  IADD3 R22, P0, PT, R24, R23, RZ ;  /* 0x0000001718167210 */ /* 0x000fca0007f1e0ff */
[----:B------:R-:W-:-:S08]  /*3110*/  IMAD.X R23, R25, 0x1, R17, P0 ;  /* 0x0000000119177824 */ /* 0x000fd000000e0611 */
.L_x_1403:
[----:B------:R-:W2:Y:S01]  /*3120*/  LD.E.128.STRONG.GPU R16, desc[UR12][R22.64+0x200] ;  /* 0x0002000c16107980 */ /* 0x000ea2000c10fd00 */
[----:B------:R-:W-:Y:S05]  /*3130*/  YIELD ;  /* 0x0000000000007946 */ /* 0x000fea0003800000 */
[----:B------:R-:W-:Y:S01]  /*3140*/  UMOV UR5, 0xffffffff ;  /* 0xffffffff00057882 */ /* 0x000fe20000000000 */
[----:B--2---:R-:W-:-:S04]  /*3150*/  ISETP.NE.U32.AND P0, PT, R18, 0x63, PT ;  /* 0x000000631200780c */ /* 0x004fc80003f05070 */
[----:B------:R-:W-:Y:S01]  /*3160*/  ISETP.NE.AND.EX P0, PT, R19, RZ, PT, P0 ;  /* 0x000000ff1300720c */ /* 0x000fe20003f05300 */
[----:B------:R-:W-:-:S12]  /*3170*/  BRA.DIV UR5, `(.L_x_1402) ;  /* 0x0000007605f47947 */ /* 0x000fd8000b800000 */
[----:B------:R-:W-:-:S13]  /*3180*/  VOTE.ANY P0, !P0 ;  /* 0x0000000000ff7806 */ /* 0x000fda0004000100 */
.L_x_1459:
[----:B------:R-:W-:Y:S05]  /*3190*/  @P0 BRA `(.L_x_1403) ;  /* 0xfffffffc00e00947 */ /* 0x000fea000383ffff */
[----:B------:R-:W-:Y:S01]  /*31a0*/  UMOV UR5, 0xffffffff ;  /* 0xffffffff00057882 */ /* 0x000fe20000000000 */
[----:B------:R-:W-:-:S04]  /*31b0*/  ISETP.NE.U32.AND P0, PT, R18, 0x65, PT ;  /* 0x000000651200780c */ /* 0x000fc80003f05070 */
[----:B------:R-:W-:Y:S01]  /*31c0*/  ISETP.NE.AND.EX P0, PT, R19, RZ, PT, P0 ;  /* 0x000000ff1300720c */ /* 0x000fe20003f05300 */
[----:B------:R-:W-:-:S12]  /*31d0*/  BRA.DIV UR5, `(.L_x_1404) ;  /* 0x0000007605fc7947 */ /* 0x000fd8000b800000 */
[----:B------:R-:W0:Y:S01]  /*31e0*/  S2R R26, SR_GEMASK ;  /* 0x00000000001a7919 */ /* 0x000e220000003c00 */
[----:B------:R-:W-:Y:S01]  /*31f0*/  VOTE.ANY R20, PT, !P0 ;  /* 0x0000000000147806 */ /* 0x000fe200040e0100 */
[----:B------:R-:W1:Y:S01]  /*3200*/  LDC.64 R40, c[0x0][0x3a8] ;  /* 0x0000ea00ff287b82 */ /* 0x000e620000000a00 */
[----:B------:R-:W-:Y:S02]  /*3210*/  ISETP.NE.AND P1, PT, R16, RZ, PT ;  /* 0x000000ff1000720c */ /* 0x000fe40003f25270 */
[----:B-1----:R-:W-:-:S05]  /*3220*/  IADD3 R40, P5, PT, R40, 0x200, RZ ;  /* 0x0000020028287810 */ /* 0x002fca0007fbe0ff */
[----:B------:R-:W-:Y:S01]  /*3230*/  IMAD.X R41, RZ, RZ, R41, P5 ;  /* 0x000000ffff297224 */ /* 0x000fe200028e0629 */
[----:B0-----:R-:W-:-:S04]  /*3240*/  LOP3.LUT R20, R20, 0x80000000, R26, 0xec, !PT ;  /* 0x8000000014147812 */ /* 0x001fc800078eec1a */
[----:B------:R-:W-:-:S04]  /*3250*/  IADD3 R21, PT, PT, R20, -0x1, RZ ;  /* 0xffffffff14157810 */ /* 0x000fc80007ffe0ff */
[----:B------:R-:W-:-:S04]  /*3260*/  LOP3.LUT R21, R20, R21, RZ, 0xc, !PT ;  /* 0x0000001514157212 */ /* 0x000fc800078e0cff */
[----:B------:R0:W1:Y:S02]  /*3270*/  POPC R22, R21 ;  /* 0x0000001500167309 */ /* 0x0000640000000000 */
[C---:B0-----:R-:W-:Y:S01]  /*3280*/  VIADD R21, R38.reuse, 0x4 ;  /* 0x0000000426157836 */ /* 0x041fe20000000000 */
[----:B-1----:R-:W0:Y:S01]  /*3290*/  SHFL.DOWN PT, R23, R17, 0x1, R22 ;  /* 0x0820000011177989 */ /* 0x002e2200000e0016 */
[----:B------:R-:W-:-:S03]  /*32a0*/  ISETP.GE.AND P0, PT, R38, R22, PT ;  /* 0x000000162600720c */ /* 0x000fc60003f06270 */
[----:B------:R-:W1:Y:S01]  /*32b0*/  SHFL.DOWN PT, R27, R16, 0x1, R22 ;  /* 0x08200000101b7989 */ /* 0x000e6200000e0016 */
[----:B0-----:R-:W-:Y:S01]  /*32c0*/  FADD R23, R17, R23 ;  /* 0x0000001711177221 */ /* 0x001fe20000000000 */
[----:B-1----:R-:W-:-:S04]  /*32d0*/  SEL R29, R27, RZ, !P0 ;  /* 0x000000ff1b1d7207 */ /* 0x002fc80004000000 */
[----:B------:R-:W-:Y:S01]  /*32e0*/  FSEL R23, R23, R17, !P1 ;  /* 0x0000001117177208 */ /* 0x000fe20004800000 */
[----:B------:R-:W-:-:S03]  /*32f0*/  IMAD.IADD R29, R16, 0x1, R29 ;  /* 0x00000001101d7824 */ /* 0x000fc600078e021d */
[----:B------:R-:W-:Y:S01]  /*3300*/  FSEL R27, R23, R17, !P0 ;  /* 0x00000011171b7208 */ /* 0x000fe20004000000 */
[----:B------:R-:W-:Y:S01]  /*3310*/  VIADD R17, R38, 0x2 ;  /* 0x0000000226117836 */ /* 0x000fe20000000000 */
[----:B------:R-:W0:Y:S01]  /*3320*/  SHFL.DOWN PT, R28, R29, 0x2, R22 ;  /* 0x084000001d1c7989 */ /* 0x000e2200000e0016 */
[----:B------:R-:W-:-:S03]  /*3330*/  ISETP.NE.AND P1, PT, R29, RZ, PT ;  /* 0x000000ff1d00720c */ /* 0x000fc60003f25270 */
[----:B------:R-:W-:Y:S01]  /*3340*/  ISETP.GT.AND P0, PT, R17, R22, PT ;  /* 0x000000161100720c */ /* 0x000fe20003f04270 */
[----:B------:R-:W1:Y:S03]  /*3350*/  SHFL.DOWN PT, R23, R27, 0x2, R22 ;  /* 0x084000001b177989 */ /* 0x000e6600000e0016 */
[----:B0-----:R-:W-:Y:S01]  /*3360*/  SEL R28, R28, RZ, !P0 ;  /* 0x000000ff1c1c7207 */ /* 0x001fe20004000000 */
[----:B-1----:R-:W-:-:S04]  /*3370*/  FADD R16, R27, R23 ;  /* 0x000000171b107221 */ /* 0x002fc80000000000 */
[----:B------:R-:W-:-:S04]  /*3380*/  IMAD.IADD R17, R29, 0x1, R28 ;  /* 0x000000011d117824 */ /* 0x000fc800078e021c */
[----:B------:R-:W-:Y:S02]  /*3390*/  @!P0 FSEL R27, R16, R27, !P1 ;  /* 0x0000001b101b8208 */ /* 0x000fe40004800000 */
[----:B------:R-:W0:Y:S01]  /*33a0*/  SHFL.DOWN PT, R16, R17, 0x4, R22 ;  /* 0x0880000011107989 */ /* 0x000e2200000e0016 */
[----:B------:R-:W-:Y:S01]  /*33b0*/  ISETP.GT.AND P0, PT, R21, R22, PT ;  /* 0x000000161500720c */ /* 0x000fe20003f04270 */
[----:B------:R-:W-:Y:S01]  /*33c0*/  VIADD R21, R38, 0x8 ;  /* 0x0000000826157836 */ /* 0x000fe20000000000 */
[----:B------:R-:W-:Y:S01]  /*33d0*/  ISETP.NE.AND P1, PT, R17, RZ, PT ;  /* 0x000000ff1100720c */ /* 0x000fe20003f25270 */
[----:B------:R-:W1:Y:S01]  /*33e0*/  SHFL.DOWN PT, R23, R27, 0x4, R22 ;  /* 0x088000001b177989 */ /* 0x000e6200000e0016 */
[----:B0-----:R-:W-:Y:S01]  /*33f0*/  SEL R16, R16, RZ, !P0 ;  /* 0x000000ff10107207 */ /* 0x001fe20004000000 */
[----:B-1----:R-:W-:-:S04]  /*3400*/  FADD R20, R27, R23 ;  /* 0x000000171b147221 */ /* 0x002fc80000000000 */
[----:B------:R-:W-:-:S04]  /*3410*/  IMAD.IADD R29, R17, 0x1, R16 ;  /* 0x00000001111d7824 */ /* 0x000fc800078e0210 */
[----:B------:R-:W-:Y:S01]  /*3420*/  @!P0 FSEL R27, R20, R27, !P1 ;  /* 0x0000001b141b8208 */ /* 0x000fe20004800000 */
        /* <DEDUP_REMOVED lines=10> */
[----:B------:R-:W-:Y:S02]  /*34d0*/  ISETP.GT.AND P0, PT, R21, R22, PT ;  /* 0x000000161500720c */ /* 0x000fe40003f04270 */
[----:B------:R-:W-:Y:S01]  /*34e0*/  ISETP.NE.U32.AND P1, PT, R18, 0x65, PT ;  /* 0x000000651200780c */ /* 0x000fe20003f25070 */
[----:B------:R-:W1:Y:S01]  /*34f0*/  SHFL.DOWN PT, R23, R27, 0x10, R22 ;  /* 0x0a0000001b177989 */ /* 0x000e6200000e0016 */
[----:B------:R-:W-:Y:S02]  /*3500*/  ISETP.NE.AND P3, PT, R17, RZ, PT ;  /* 0x000000ff1100720c */ /* 0x000fe40003f65270 */
[----:B------:R-:W-:Y:S02]  /*3510*/  ISETP.NE.AND.EX P1, PT, R19, RZ, PT, P1 ;  /* 0x000000ff1300720c */ /* 0x000fe40003f25310 */
[----:B------:R-:W-:-:S05]  /*3520*/  LOP3.LUT R19, RZ, R36, RZ, 0x33, !PT ;  /* 0x00000024ff137212 */ /* 0x000fca00078e33ff */
[----:B------:R-:W-:-:S06]  /*3530*/  IMAD.IADD R0, R19, 0x1, R0 ;  /* 0x0000000113007824 */ /* 0x000fcc00078e0200 */
[----:B------:R-:W-:Y:S02]  /*3540*/  VOTE.ALL P4, P1 ;  /* 0x0000000000ff7806 */ /* 0x000fe40000880000 */
[----:B0-----:R-:W-:Y:S01]  /*3550*/  SEL R16, R16, RZ, !P0 ;  /* 0x000000ff10107207 */ /* 0x001fe20004000000 */
[----:B-1----:R-:W-:-:S04]  /*3560*/  FADD R18, R27, R23 ;  /* 0x000000171b127221 */ /* 0x002fc80000000000 */
[----:B------:R-:W-:Y:S01]  /*3570*/  IMAD.IADD R22, R17, 0x1, R16 ;  /* 0x0000000111167824 */ /* 0x000fe200078e0210 */
[----:B------:R-:W-:-:S05]  /*3580*/  @!P0 FSEL R27, R18, R27, !P3 ;  /* 0x0000001b121b8208 */ /* 0x000fca0005800000 */
[----:B------:R-:W-:-:S07]  /*3590*/  IMAD.MOV.U32 R20, RZ, RZ, R27 ;  /* 0x000000ffff147224 */ /* 0x000fce00078e001b */
.L_x_1473:
[----:B------:R-:W-:Y:S05]  /*35a0*/  @!P4 BRA `(.L_x_1405) ;  /* 0x000000040020c947 */ /* 0x000fea0003800000 */
.L_x_1409:
[----:B------:R-:W-:Y:S02]  /*35b0*/  IMAD.MOV.U32 R27, RZ, RZ, R20 ;  /* 0x000000ffff1b7224 */ /* 0x000fe400078e0014 */
[----:B------:R-:W-:-:S07]  /*35c0*/  IMAD.WIDE R28, R0, 0x10, R40 ;  /* 0x00000010001c7825 */ /* 0x000fce00078e0228 */
.L_x_1407:
[----:B------:R-:W2:Y:S01]  /*35d0*/  LD.E.128.STRONG.GPU R16, desc[UR12][R28.64+-0x200] ;  /* 0xfffe000c1c107980 */ /* 0x000ea2000c10fd00 */
[----:B------:R-:W-:Y:S05]  /*35e0*/  YIELD ;  /* 0x0000000000007946 */ /* 0x000fea0003800000 */
[----:B------:R-:W-:Y:S01]  /*35f0*/  UMOV UR5, 0xffffffff ;  /* 0xffffffff00057882 */ /* 0x000fe20000000000 */
[----:B--2---:R-:W-:-:S04]  /*3600*/  ISETP.NE.U32.AND P0, PT, R18, 0x63, PT ;  /* 0x000000631200780c */ /* 0x004fc80003f05070 */
[----:B------:R-:W-:Y:S01]  /*3610*/  ISETP.NE.AND.EX P0, PT, R19, RZ, PT, P0 ;  /* 0x000000ff1300720c */ /* 0x000fe20003f05300 */
[----:B------:R-:W-:-:S12]  /*3620*/  BRA.DIV UR5, `(.L_x_1406) ;  /* 0x0000007a05a87947 */ /* 0x000fd8000b800000 */
[----:B------:R-:W-:-:S13]  /*3630*/  VOTE.ANY P0, !P0 ;  /* 0x0000000000ff7806 */ /* 0x000fda0004000100 */
.L_x_1476:
[----:B------:R-:W-:Y:S05]  /*3640*/  @P0 BRA `(.L_x_1407) ;  /* 0xfffffffc00e00947 */ /* 0x000fea000383ffff */
[----:B------:R-:W-:Y:S01]  /*3650*/  UMOV UR5, 0xffffffff ;  /* 0xffffffff00057882 */ /* 0x000fe20000000000 */
[----:B------:R-:W-:-:S04]  /*3660*/  ISETP.NE.U32.AND P0, PT, R18, 0x65, PT ;  /* 0x000000651200780c */ /* 0x000fc80003f05070 */
[----:B------:R-:W-:Y:S01]  /*3670*/  ISETP.NE.AND.EX P0, PT, R19, RZ, PT, P0 ;  /* 0x000000ff1300720c */ /* 0x000fe20003f05300 */
[----:B------:R-:W-:-:S12]  /*3680*/  BRA.DIV UR5, `(.L_x_1408) ;  /* 0x0000007a05b07947 */ /* 0x000fd8000b800000 */
[----:B------:R-:W-:Y:S01]  /*3690*/  VOTE.ANY R20, PT, !P0 ;  /* 0x0000000000147806 */ /* 0x000fe200040e0100 */
[----:B------:R-:W-:Y:S01]  /*36a0*/  VIADD R0, R0, 0xffffffe0 ;  /* 0xffffffe000007836 */ /* 0x000fe20000000000 */
[----:B------:R-:W-:Y:S02]  /*36b0*/  ISETP.NE.AND P1, PT, R16, RZ, PT ;  /* 0x000000ff1000720c */ /* 0x000fe40003f25270 */
[----:B------:R-:W-:Y:S02]  /*36c0*/  LOP3.LUT R20, R20, 0x80000000, R26, 0xec, !PT ;  /* 0x8000000014147812 */ /* 0x000fe400078eec1a */
[----:B------:R-:W-:-:S03]  /*36d0*/  ISETP.NE.AND P5, PT, R22, RZ, PT ;  /* 0x000000ff1600720c */ /* 0x000fc60003fa5270 */
[----:B------:R-:W-:-:S05]  /*36e0*/  VIADD R21, R20, 0xffffffff ;  /* 0xffffffff14157836 */ /* 0x000fca0000000000 */
[----:B------:R-:W-:Y:S01]  /*36f0*/  LOP3.LUT R21, R20, R21, RZ, 0xc, !PT ;  /* 0x0000001514157212 */ /* 0x000fe200078e0cff */
[----:B------:R-:W-:-:S03]  /*3700*/  VIADD R20, R38, 0x2 ;  /* 0x0000000226147836 */ /* 0x000fc60000000000 */
[----:B------:R-:W0:Y:S02]  /*3710*/  POPC R29, R21 ;  /* 0x00000015001d7309 */ /* 0x000e240000000000 */
[----:B0-----:R-:W0:Y:S01]  /*3720*/  SHFL.DOWN PT, R23, R17, 0x1, R29 ;  /* 0x0820000011177989 */ /* 0x001e2200000e001d */
[----:B------:R-:W-:-:S03]  /*3730*/  ISETP.GE.AND P0, PT, R38, R29, PT ;  /* 0x0000001d2600720c */ /* 0x000fc60003f06270 */
[----:B------:R-:W1:Y:S01]  /*3740*/  SHFL.DOWN PT, R28, R16, 0x1, R29 ;  /* 0x08200000101c7989 */ /* 0x000e6200000e001d */
[----:B0-----:R-:W-:-:S05]  /*3750*/  FADD R23, R17, R23 ;  /* 0x0000001711177221 */ /* 0x001fca0000000000 */
[-C--:B------:R-:W-:Y:S02]  /*3760*/  FSEL R43, R23, R17.reuse, !P1 ;  /* 0x00000011172b7208 */ /* 0x080fe40004800000 */
[----:B-1----:R-:W-:Y:S02]  /*3770*/  SEL R23, R28, RZ, !P0 ;  /* 0x000000ff1c177207 */ /* 0x002fe40004000000 */
[----:B------:R-:W-:Y:S02]  /*3780*/  FSEL R28, R43, R17, !P0 ;  /* 0x000000112b1c7208 */ /* 0x000fe40004000000 */
[----:B------:R-:W-:Y:S02]  /*3790*/  IADD3 R42, PT, PT, R16, R23, RZ ;  /* 0x00000017102a7210 */ /* 0x000fe40007ffe0ff */
[----:B------:R-:W-:Y:S01]  /*37a0*/  ISETP.GT.AND P0, PT, R20, R29, PT ;  /* 0x0000001d1400720c */ /* 0x000fe20003f04270 */
[----:B------:R-:W0:Y:S01]  /*37b0*/  SHFL.DOWN PT, R43, R28, 0x2, R29 ;  /* 0x084000001c2b7989 */ /* 0x000e2200000e001d */
[----:B------:R-:W-:Y:S01]  /*37c0*/  ISETP.NE.AND P1, PT, R42, RZ, PT ;  /* 0x000000ff2a00720c */ /* 0x000fe20003f25270 */
[----:B------:R-:W-:-:S02]  /*37d0*/  VIADD R20, R38, 0x4 ;  /* 0x0000000426147836 */ /* 0x000fc40000000000 */
[----:B------:R-:W1:Y:S01]  /*37e0*/  SHFL.DOWN PT, R23, R42, 0x2, R29 ;  /* 0x084000002a177989 */ /* 0x000e6200000e001d */
[----:B0-----:R-:W-:Y:S01]  /*37f0*/  FADD R43, R28, R43 ;  /* 0x0000002b1c2b7221 */ /* 0x001fe20000000000 */
[----:B-1----:R-:W-:-:S06]  /*3800*/  SEL R23, R23, RZ, !P0 ;  /* 0x000000ff17177207 */ /* 0x002fcc0004000000 */
[----:B------:R-:W-:Y:S02]  /*3810*/  @!P0 FSEL R28, R43, R28, !P1 ;  /* 0x0000001c2b1c8208 */ /* 0x000fe40004800000 */
[----:B------:R-:W-:Y:S01]  /*3820*/  ISETP.GT.AND P0, PT, R20, R29, PT ;  /* 0x0000001d1400720c */ /* 0x000fe20003f04270 */
[----:B------:R-:W-:Y:S02]  /*3830*/  IMAD.IADD R16, R42, 0x1, R23 ;  /* 0x000000012a107824 */ /* 0x000fe400078e0217 */
[----:B------:R-:W0:Y:S01]  /*3840*/  SHFL.DOWN PT, R17, R28, 0x4, R29 ;  /* 0x088000001c117989 */ /* 0x000e2200000e001d */
[----:B------:R-:W-:Y:S02]  /*3850*/  VIADD R20, R38, 0x8 ;  /* 0x0000000826147836 */ /* 0x000fe40000000000 */
[----:B------:R-:W-:Y:S01]  /*3860*/  ISETP.NE.AND P1, PT, R16, RZ, PT ;  /* 0x000000ff1000720c */ /* 0x000fe20003f25270 */
[----:B------:R-:W1:Y:S01]  /*3870*/  SHFL.DOWN PT, R23, R16, 0x4, R29 ;  /* 0x0880000010177989 */ /* 0x000e6200000e001d */
[----:B0-----:R-:W-:Y:S01]  /*3880*/  FADD R17, R28, R17 ;  /* 0x000000111c117221 */ /* 0x001fe20000000000 */
[----:B-1----:R-:W-:-:S04]  /*3890*/  SEL R23, R23, RZ, !P0 ;  /* 0x000000ff17177207 */ /* 0x002fc80004000000 */
        /* <DEDUP_REMOVED lines=11> */
[----:B------:R-:W-:Y:S01]  /*3950*/  IMAD.IADD R17, R42, 0x1, R17 ;  /* 0x000000012a117824 */ /* 0x000fe200078e0211 */
[----:B------:R-:W-:Y:S01]  /*3960*/  ISETP.NE.U32.AND P1, PT, R18, 0x65, PT ;  /* 0x000000651200780c */ /* 0x000fe20003f25070 */
[----:B------:R-:W0:Y:S03]  /*3970*/  SHFL.DOWN PT, R23, R28, 0x10, R29 ;  /* 0x0a0000001c177989 */ /* 0x000e2600000e001d */
[----:B------:R-:W-:Y:S01]  /*3980*/  ISETP.NE.AND.EX P1, PT, R19, RZ, PT, P1 ;  /* 0x000000ff1300720c */ /* 0x000fe20003f25310 */
[----:B------:R-:W1:Y:S01]  /*3990*/  SHFL.DOWN PT, R16, R17, 0x10, R29 ;  /* 0x0a00000011107989 */ /* 0x000e6200000e001d */
[----:B------:R-:W-:-:S11]  /*39a0*/  ISETP.NE.AND P3, PT, R17, RZ, PT ;  /* 0x000000ff1100720c */ /* 0x000fd60003f65270 */
[----:B------:R-:W-:Y:S01]  /*39b0*/  VOTE.ALL P4, P1 ;  /* 0x0000000000ff7806 */ /* 0x000fe20000880000 */
[----:B0-----:R-:W-:Y:S01]  /*39c0*/  FADD R23, R28, R23 ;  /* 0x000000171c177221 */ /* 0x001fe20000000000 */
[----:B-1----:R-:W-:-:S04]  /*39d0*/  SEL R16, R16, RZ, !P0 ;  /* 0x000000ff10107207 */ /* 0x002fc80004000000 */
[----:B------:R-:W-:Y:S02]  /*39e0*/  @!P0 FSEL R28, R23, R28, !P3 ;  /* 0x0000001c171c8208 */ /* 0x000fe40005800000 */
[----:B------:R-:W-:-:S03]  /*39f0*/  IADD3 R22, PT, PT, R17, R16, R22 ;  /* 0x0000001011167210 */ /* 0x000fc60007ffe016 */
[----:B------:R-:W-:-:S04]  /*3a00*/  @!P5 FADD R27, R28, R27 ;  /* 0x0000001b1c1bd221 */ /* 0x000fc80000000000 */
[----:B------:R-:W-:-:S07]  /*3a10*/  IMAD.MOV.U32 R20, RZ, RZ, R27 ;  /* 0x000000ffff147224 */ /* 0x000fce00078e001b */
.L_x_1490:
[----:B------:R-:W-:Y:S05]  /*3a20*/  @P4 BRA `(.L_x_1409) ;  /* 0xfffffff800e04947 */ /* 0x000fea000383ffff */
.L_x_1405:
[----:B------:R-:W-:Y:S01]  /*3a30*/  ISETP.NE.AND P1, PT, R38, RZ, PT ;  /* 0x000000ff2600720c */ /* 0x000fe20003f25270 */
[----:B------:R-:W-:Y:S01]  /*3a40*/  BSSY.RECONVERGENT B0, `(.L_x_1410) ;  /* 0x0000014000007945 */ /* 0x000fe20003800200 */
[----:B------:R-:W-:-:S11]  /*3a50*/  IMAD.MOV.U32 R23, RZ, RZ, R20 ;  /* 0x000000ffff177224 */ /* 0x000fd600078e0014 */
[----:B------:R-:W0:Y:S01]  /*3a60*/  @!P1 S2R R17, SR_CgaCtaId ;  /* 0x0000000000119919 */ /* 0x000e220000008800 */
[----:B------:R-:W-:-:S04]  /*3a70*/  @!P1 MOV R0, 0x400 ;  /* 0x0000040000009802 */ /* 0x000fc80000000f00 */
[----:B0-----:R-:W-:Y:S01]  /*3a80*/  @!P1 LEA R26, R17, R0, 0x18 ;  /* 0x00000000111a9211 */ /* 0x001fe200078ec0ff */
[----:B------:R-:W-:Y:S06]  /*3a90*/  @P2 BRA `(.L_x_1411) ;  /* 0x0000000000382947 */ /* 0x000fec0003800000 */
[----:B------:R-:W0:Y:S01]  /*3aa0*/  S2UR UR6, SR_CgaCtaId ;  /* 0x00000000000679c3 */ /* 0x000e220000008800 */
[----:B------:R-:W-:Y:S01]  /*3ab0*/  FADD R0, R31, R20 ;  /* 0x000000141f007221 */ /* 0x000fe20000000000 */
[----:B------:R-:W-:Y:S01]  /*3ac0*/  UMOV UR5, 0x400 ;  /* 0x0000040000057882 */ /* 0x000fe20000000000 */
[C---:B------:R-:W-:Y:S01]  /*3ad0*/  ISETP.NE.AND P0, PT, R30.reuse, RZ, PT ;  /* 0x000000ff1e00720c */ /* 0x040fe20003f05270 */
[----:B------:R-:W-:Y:S02]  /*3ae0*/  IMAD.IADD R21, R30, 0x1, R22 ;  /* 0x000000011e157824 */ /* 0x000fe400078e0216 */
[----:B------:R-:W-:Y:S01]  /*3af0*/  IMAD.MOV.U32 R18, RZ, RZ, 0x65 ;  /* 0x00000065ff127424 */ /* 0x000fe200078e00ff */
[----:B------:R-:W-:Y:S01]  /*3b00*/  FSEL R17, R0, R31, !P0 ;  /* 0x0000001f00117208 */ /* 0x000fe20004000000 */
[----:B------:R-:W-:Y:S02]  /*3b10*/  IMAD.MOV.U32 R19, RZ, RZ, 0x0 ;  /* 0x00000000ff137424 */ /* 0x000fe400078e00ff */
[----:B------:R-:W-:-:S05]  /*3b20*/  IMAD.MOV.U32 R16, RZ, RZ, R21 ;  /* 0x000000ffff107224 */ /* 0x000fca00078e0015 */
[----:B------:R1:W-:Y:S01]  /*3b30*/  ST.E.128.STRONG.GPU desc[UR12][R24.64+0x200], R16 ;  /* 0x0002001018007985 */ /* 0x0003e2000c10fd0c */
[----:B0-----:R-:W-:-:S09]  /*3b40*/  ULEA UR5, UR6, UR5, 0x18 ;  /* 0x0000000506057291 */ /* 0x001fd2000f8ec0ff */
[----:B------:R1:W-:Y:S04]  /*3b50*/  STS.64 [UR5+0x68], R20 ;  /* 0x00006814ff007988 */ /* 0x0003e80008000a05 */
[----:B------:R1:W-:Y:S04]  /*3b60*/  STS [UR5+0x70], R17 ;  /* 0x00007011ff007988 */ /* 0x0003e80008000805 */
[----:B------:R1:W-:Y:S02]  /*3b70*/  STS [UR5+0x64], R22 ;  /* 0x00006416ff007988 */ /* 0x0003e40008000805 */
.L_x_1411:
[----:B------:R-:W-:Y:S05]  /*3b80*/  BSYNC.RECONVERGENT B0 ;  /* 0x0000000000007941 */ /* 0x000fea0003800200 */
.L_x_1410:
[----:B------:R0:W-:Y:S01]  /*3b90*/  @!P1 STS.64 [R26+0x48], R22 ;  /* 0x000048161a009388 */ /* 0x0001e20000000a00 */
[----:B------:R-:W-:Y:S01]  /*3ba0*/  @!P1 MOV R39, R22 ;  /* 0x0000001600279202 */ /* 0x000fe20000000f00 */
[----:B------:R-:W-:-:S07]  /*3bb0*/  @!P1 IMAD.MOV.U32 R35, RZ, RZ, R20 ;  /* 0x000000ffff239224 */ /* 0x000fce00078e0014 */
.L_x_1399:
[----:B------:R-:W-:Y:S05]  /*3bc0*/  WARPSYNC.ALL ;  /* 0x0000000000007948 */ /* 0x000fea0003800000 */
[----:B------:R-:W-:Y:S01]  /*3bd0*/  ISETP.NE.AND P1, PT, R36, RZ, PT ;  /* 0x000000ff2400720c */ /* 0x000fe20003f25270 */
[----:B------:R-:W2:Y:S08]  /*3be0*/  S2UR UR5, SR_CgaCtaId ;  /* 0x00000000000579c3 */ /* 0x000eb00000008800 */
[----:B------:R-:W-:Y:S01]  /*3bf0*/  BAR.SYNC.DEFER_BLOCKING 0x0 ;  /* 0x0000000000007b1d */ /* 0x000fe20000010000 */
[----:B------:R-:W-:-:S02]  /*3c00*/  ISETP.NE.OR P0, PT, R39, RZ, !P1 ;  /* 0x000000ff2700720c */ /* 0x000fc40004f05670 */
[----:B------:R-:W-:Y:S02]  /*3c10*/  ISETP.NE.AND P4, PT, R2, R4, PT ;  /* 0x000000040200720c */ /* 0x000fe40003f85270 */
[----:B------:R-:W-:Y:S01]  /*3c20*/  ISETP.NE.AND P5, PT, R34, R2, PT ;  /* 0x000000022200720c */ /* 0x000fe20003fa5270 */
[----:B------:R-:W-:Y:S01]  /*3c30*/  UMOV UR4, 0x400 ;  /* 0x0000040000047882 */ /* 0x000fe20000000000 */
[----:B------:R-:W-:Y:S02]  /*3c40*/  ISETP.NE.AND P3, PT, R4, R6, PT ;  /* 0x000000060400720c */ /* 0x000fe40003f65270 */
[----:B-1----:R-:W-:Y:S02]  /*3c50*/  SEL R20, RZ, 0x1, !P5 ;  /* 0x00000001ff147807 */ /* 0x002fe40006800000 */
[----:B------:R-:W-:-:S03]  /*3c60*/  ISETP.NE.AND P2, PT, R6, R8, PT ;  /* 0x000000080600720c */ /* 0x000fc60003f45270 */
[----:B------:R-:W-:Y:S02]  /*3c70*/  VIADD R0, R20, 0x1 ;  /* 0x0000000114007836 */ /* 0x000fe40000000000 */
[----:B------:R-:W-:Y:S01]  /*3c80*/  @!P4 IMAD.MOV R0, RZ, RZ, R20 ;  /* 0x000000ffff00c224 */ /* 0x000fe200078e0214 */
[----:B--2---:R-:W-:-:S09]  /*3c90*/  ULEA UR8, UR5, UR4, 0x18 ;  /* 0x0000000405087291 */ /* 0x004fd2000f8ec0ff */
[----:B------:R-:W1:Y:S04]  /*3ca0*/  @P1 LDS.64 R18, [UR8+0x48] ;  /* 0x00004808ff121984 */ /* 0x000e680008000a00 */
[----:B------:R-:W2:Y:S01]  /*3cb0*/  LDS R21, [UR8+0x74] ;  /* 0x00007408ff157984 */ /* 0x000ea20008000800 */
[----:B-1----:R-:W-:Y:S02]  /*3cc0*/  @P1 IMAD.IADD R18, R39, 0x1, R18 ;  /* 0x0000000127121824 */ /* 0x002fe400078e0212 */
[----:B------:R-:W-:Y:S01]  /*3cd0*/  @!P0 FADD R35, R35, R19 ;  /* 0x0000001323238221 */ /* 0x000fe20000000000 */
[----:B------:R-:W-:Y:S01]  /*3ce0*/  ISETP.NE.AND P0, PT, R8, R10, PT ;  /* 0x0000000a0800720c */ /* 0x000fe20003f05270 */
[----:B------:R-:W-:Y:S02]  /*3cf0*/  @P1 IMAD.MOV.U32 R39, RZ, RZ, R18 ;  /* 0x000000ffff271224 */ /* 0x000fe400078e0012 */
[----:B------:R-:W-:Y:S01]  /*3d00*/  @!P5 FADD R3, R3, R35 ;  /* 0x000000230303d221 */ /* 0x000fe20000000000 */
[----:B------:R-:W-:Y:S01]  /*3d10*/  ISETP.NE.AND P1, PT, R10, R12, PT ;  /* 0x0000000c0a00720c */ /* 0x000fe20003f25270 */
[----:B------:R-:W-:-:S02]  /*3d20*/  IMAD.IADD R41, R39, 0x1, R0 ;  /* 0x0000000127297824 */ /* 0x000fc400078e0200 */
[----:B------:R-:W-:Y:S01]  /*3d30*/  @!P4 FADD R5, R5, R3 ;  /* 0x000000030505c221 */ /* 0x000fe20000000000 */
[----:B------:R-:W-:Y:S01]  /*3d40*/  ISETP.NE.AND P4, PT, R12, R14, PT ;  /* 0x0000000e0c00720c */ /* 0x000fe20003f85270 */
[----:B------:R-:W-:Y:S02]  /*3d50*/  IMAD.IADD R43, R20, 0x1, R39 ;  /* 0x00000001142b7824 */ /* 0x000fe400078e0227 */
[----:B------:R-:W-:Y:S02]  /*3d60*/  VIADD R17, R41, 0x1 ;  /* 0x0000000129117836 */ /* 0x000fe40000000000 */
[----:B------:R-:W-:Y:S01]  /*3d70*/  @!P3 FADD R7, R7, R5 ;  /* 0x000000050707b221 */ /* 0x000fe20000000000 */
[----:B------:R-:W-:-:S03]  /*3d80*/  @!P3 IMAD.MOV R17, RZ, RZ, R41 ;  /* 0x000000ffff11b224 */ /* 0x000fc600078e0229 */
[----:B------:R-:W-:Y:S01]  /*3d90*/  @!P2 FADD R9, R9, R7 ;  /* 0x000000070909a221 */ /* 0x000fe20000000000 */
[----:B------:R-:W-:Y:S02]  /*3da0*/  VIADD R16, R17, 0x1 ;  /* 0x0000000111107836 */ /* 0x000fe40000000000 */
[----:B------:R-:W-:Y:S02]  /*3db0*/  @!P2 IMAD.MOV R16, RZ, RZ, R17 ;  /* 0x000000ffff10a224 */ /* 0x000fe400078e0211 */
[----:B------:R-:W-:Y:S01]  /*3dc0*/  @!P0 FADD R11, R11, R9 ;  /* 0x000000090b0b8221 */ /* 0x000fe20000000000 */
[----:B------:R-:W-:Y:S01]  /*3dd0*/  ISETP.NE.AND P2, PT, R14, R32, PT ;  /* 0x000000200e00720c */ /* 0x000fe20003f45270 */
[----:B------:R-:W-:Y:S02]  /*3de0*/  VIADD R38, R16, 0x1 ;  /* 0x0000000110267836 */ /* 0x000fe40000000000 */
[----:B------:R-:W-:Y:S01]  /*3df0*/  @!P1 FADD R13, R13, R11 ;  /* 0x0000000b0d0d9221 */ /* 0x000fe20000000000 */
[----:B------:R-:W-:Y:S01]  /*3e00*/  @!P0 IMAD.MOV R38, RZ, RZ, R16 ;  /* 0x000000ffff268224 */ /* 0x000fe200078e0210 */
[----:B--2---:R-:W-:-:S02]  /*3e10*/  ISETP.GE.AND P0, PT, R21, 0x101, PT ;  /* 0x000001011500780c */ /* 0x004fc40003f06270 */
[----:B------:R-:W-:Y:S01]  /*3e20*/  @!P4 FADD R15, R15, R13 ;  /* 0x0000000d0f0fc221 */ /* 0x000fe20000000000 */
[----:B------:R-:W-:Y:S02]  /*3e30*/  VIADD R19, R38, 0x1 ;  /* 0x0000000126137836 */ /* 0x000fe40000000000 */
[----:B------:R-:W-:-:S03]  /*3e40*/  @!P1 IMAD.MOV R19, RZ, RZ, R38 ;  /* 0x000000ffff139224 */ /* 0x000fc600078e0226 */
[----:B------:R-:W-:Y:S02]  /*3e50*/  @!P2 FADD R33, R33, R15 ;  /* 0x0000000f2121a221 */ /* 0x000fe40000000000 */
[----:B------:R-:W-:Y:S01]  /*3e60*/  IADD3 R18, PT, PT, R19, 0x1, RZ ;  /* 0x0000000113127810 */ /* 0x000fe20007ffe0ff */
[----:B------:R-:W-:-:S04]  /*3e70*/  @!P4 IMAD.MOV R18, RZ, RZ, R19 ;  /* 0x000000ffff12c224 */ /* 0x000fc800078e0213 */
[----:B------:R-:W-:Y:S02]  /*3e80*/  VIADD R0, R18, 0x1 ;  /* 0x0000000112007836 */ /* 0x000fe40000000000 */
[----:B------:R-:W-:Y:S01]  /*3e90*/  @!P2 IMAD.MOV R0, RZ, RZ, R18 ;  /* 0x000000ffff00a224 */ /* 0x000fe200078e0212 */
[----:B------:R-:W-:Y:S06]  /*3ea0*/  @!P0 BRA `(.L_x_1412) ;  /* 0x0000000c00448947 */ /* 0x000fec0003800000 */
[----:B0-----:R-:W0:Y:S01]  /*3eb0*/  LDS R23, [UR8+0x64] ;  /* 0x00006408ff177984 */ /* 0x001e220008000800 */
        /* <DEDUP_REMOVED lines=28> */
[----:B------:R-:W-:Y:S01]  /*4080*/  ISETP.GE.AND P0, PT, R36, R21, PT ;  /* 0x000000152400720c */ /* 0x000fe20003f06270 */
[--C-:B------:R-:W-:Y:S02]  /*4090*/  @P2 IMAD.IADD R0, R0, 0x1, -R23.reuse ;  /* 0x0000000100002824 */ /* 0x100fe400078e0a17 */
[----:B------:R0:W-:Y:S02]  /*40a0*/  @P6 STS.64 [R16], R8 ;  /* 0x0000000810006388 */ /* 0x0001e40000000a00 */
[----:B------:R-:W-:Y:S01]  /*40b0*/  @P3 IMAD.IADD R18, R18, 0x1, -R23 ;  /* 0x0000000112123824 */ /* 0x000fe200078e0a17 */
[----:B------:R-:W-:Y:S01]  /*40c0*/  @P2 LEA R0, R0, UR8, 0x3 ;  /* 0x0000000800002c11 */ /* 0x000fe2000f8e18ff */
[----:B------:R0:W-:Y:S03]  /*40d0*/  @P5 STS.64 [R38], R10 ;  /* 0x0000000a26005388 */ /* 0x0001e60000000a00 */
[----:B------:R-:W-:Y:S01]  /*40e0*/  @P3 LEA R18, R18, UR8, 0x3 ;  /* 0x0000000812123c11 */ /* 0x000fe2000f8e18ff */
[----:B------:R0:W-:Y:S04]  /*40f0*/  @P4 STS.64 [R19], R12 ;  /* 0x0000000c13004388 */ /* 0x0001e80000000a00 */
[----:B------:R0:W-:Y:S04]  /*4100*/  @P3 STS.64 [R18], R14 ;  /* 0x0000000e12003388 */ /* 0x0001e80000000a00 */
[----:B------:R0:W-:Y:S01]  /*4110*/  @P2 STS.64 [R0], R32 ;  /* 0x0000002000002388 */ /* 0x0001e20000000a00 */
[----:B------:R-:W-:Y:S06]  /*4120*/  BAR.SYNC.DEFER_BLOCKING 0x0 ;  /* 0x0000000000007b1d */ /* 0x000fec0000010000 */
[----:B------:R-:W-:Y:S05]  /*4130*/  @P0 EXIT ;  /* 0x000000000000094d */ /* 0x000fea0003800000 */
[----:B0-----:R-:W-:Y:S01]  /*4140*/  LOP3.LUT R0, RZ, R36, RZ, 0x33, !PT ;  /* 0x00000024ff007212 */ /* 0x001fe200078e33ff */
[----:B------:R-:W-:Y:S04]  /*4150*/  BSSY.RECONVERGENT B0, `(.L_x_1413) ;  /* 0x000001a000007945 */ /* 0x000fe80003800200 */
[----:B------:R-:W-:-:S05]  /*4160*/  IMAD.IADD R0, R0, 0x1, R21 ;  /* 0x0000000100007824 */ /* 0x000fca00078e0215 */
[C---:B------:R-:W-:Y:S02]  /*4170*/  LOP3.LUT R2, R0.reuse, 0x300, RZ, 0xc0, !PT ;  /* 0x0000030000027812 */ /* 0x040fe400078ec0ff */
[----:B------:R-:W-:Y:S02]  /*4180*/  ISETP.GE.U32.AND P1, PT, R0, 0x300, PT ;  /* 0x000003000000780c */ /* 0x000fe40003f26070 */
[----:B------:R-:W-:-:S13]  /*4190*/  ISETP.NE.AND P0, PT, R2, 0x300, PT ;  /* 0x000003000200780c */ /* 0x000fda0003f05270 */
[----:B------:R-:W-:Y:S05]  /*41a0*/  @!P0 BRA `(.L_x_1414) ;  /* 0x0000000000508947 */ /* 0x000fea0003800000 */
[----:B------:R-:W0:Y:S01]  /*41b0*/  LDC.64 R8, c[0x0][0x390] ;  /* 0x0000e400ff087b82 */ /* 0x000e220000000a00 */
[----:B------:R-:W-:Y:S01]  /*41c0*/  LEA.HI R0, R0, 0x1, RZ, 0x18 ;  /* 0x0000000100007811 */ /* 0x000fe200078fc0ff */
[C---:B------:R-:W-:Y:S01]  /*41d0*/  IMAD.IADD R11, R36.reuse, 0x1, R23 ;  /* 0x00000001240b7824 */ /* 0x040fe200078e0217 */
[----:B------:R-:W-:Y:S02]  /*41e0*/  LEA R10, R36, UR8, 0x3 ;  /* 0x00000008240a7c11 */ /* 0x000fe4000f8e18ff */
[C---:B------:R-:W-:Y:S02]  /*41f0*/  SHF.L.U32 R2, R0.reuse, 0x8, RZ ;  /* 0x0000000800027819 */ /* 0x040fe400000006ff */
[----:B------:R-:W-:Y:S01]  /*4200*/  LOP3.LUT R0, R0, 0x3, RZ, 0xc0, !PT ;  /* 0x0000000300007812 */ /* 0x000fe200078ec0ff */
[----:B------:R-:W1:Y:S01]  /*4210*/  LDC.64 R6, c[0x0][0x398] ;  /* 0x0000e600ff067b82 */ /* 0x000e620000000a00 */
[----:B------:R-:W-:-:S03]  /*4220*/  LOP3.LUT R3, R2, 0x300, RZ, 0xc0, !PT ;  /* 0x0000030002037812 */ /* 0x000fc600078ec0ff */
[----:B------:R-:W-:Y:S02]  /*4230*/  IMAD.MOV R0, RZ, RZ, -R0 ;  /* 0x000000ffff007224 */ /* 0x000fe400078e0a00 */
[----:B------:R-:W-:-:S07]  /*4240*/  IMAD.IADD R36, R36, 0x1, R3 ;  /* 0x0000000124247824 */ /* 0x000fce00078e0203 */
.L_x_1415:
[----:B--2---:R2:W3:Y:S01]  /*4250*/  LDS.64 R12, [R10] ;  /* 0x000000000a0c7984 */ /* 0x0044e20000000a00 */
[----:B0-----:R-:W-:-:S04]  /*4260*/  IMAD.WIDE R4, R11, 0x4, R8 ;  /* 0x000000040b047825 */ /* 0x001fc800078e0208 */
[----:B-1----:R-:W-:-:S04]  /*4270*/  IMAD.WIDE R2, R11, 0x4, R6 ;  /* 0x000000040b027825 */ /* 0x002fc800078e0206 */
[----:B------:R-:W-:Y:S02]  /*4280*/  VIADD R0, R0, 0x1 ;  /* 0x0000000100007836 */ /* 0x000fe40000000000 */
[----:B------:R-:W-:Y:S02]  /*4290*/  VIADD R11, R11, 0x100 ;  /* 0x000001000b0b7836 */ /* 0x000fe40000000000 */
[----:B--2---:R-:W-:Y:S01]  /*42a0*/  VIADD R10, R10, 0x800 ;  /* 0x000008000a0a7836 */ /* 0x004fe20000000000 */
[----:B------:R-:W-:Y:S01]  /*42b0*/  ISETP.NE.AND P0, PT, R0, RZ, PT ;  /* 0x000000ff0000720c */ /* 0x000fe20003f05270 */
[----:B---3--:R2:W-:Y:S04]  /*42c0*/  STG.E desc[UR12][R4.64], R12 ;  /* 0x0000000c04007986 */ /* 0x0085e8000c10190c */
[----:B------:R2:W-:Y:S08]  /*42d0*/  STG.E desc[UR12][R2.64], R13 ;  /* 0x0000000d02007986 */ /* 0x0005f0000c10190c */
[----:B------:R-:W-:Y:S05]  /*42e0*/  @P0 BRA `(.L_x_1415) ;  /* 0xfffffffc00d80947 */ /* 0x000fea000383ffff */
.L_x_1414:
[----:B------:R-:W-:Y:S05]  /*42f0*/  BSYNC.RECONVERGENT B0 ;  /* 0x0000000000007941 */ /* 0x000fea0003800200 */
.L_x_1413:
[----:B------:R-:W-:Y:S05]  /*4300*/  @!P1 EXIT ;  /* 0x000000000000994d */ /* 0x000fea0003800000 */
[----:B------:R-:W0:Y:S01]  /*4310*/  LDCU.128 UR4, c[0x0][0x390] ;  /* 0x00007200ff0477ac */ /* 0x000e220008000c00 */
[----:B------:R-:W-:Y:S01]  /*4320*/  IMAD.IADD R0, R21, 0x1, -R36 ;  /* 0x0000000115007824 */ /* 0x000fe200078e0a24 */
[----:B------:R-:W-:Y:S01]  /*4330*/  BSSY.RECONVERGENT B0, `(.L_x_1416) ;  /* 0x0000051000007945 */ /* 0x000fe20003800200 */
[----:B------:R-:W-:Y:S01]  /*4340*/  IMAD.IADD R37, R36, 0x1, R23 ;  /* 0x0000000124257824 */ /* 0x000fe200078e0217 */
[----:B------:R-:W-:Y:S02]  /*4350*/  PLOP3.LUT P0, PT, PT, PT, PT, 0x80, 0x8 ;  /* 0x000000000008781c */ /* 0x000fe40003f0f070 */
[----:B------:R-:W-:Y:S02]  /*4360*/  ISETP.GT.AND P1, PT, R0, 0xc00, PT ;  /* 0x00000c000000780c */ /* 0x000fe40003f24270 */
[----:B------:R-:W-:-:S05]  /*4370*/  LEA R0, R36, UR8, 0x3 ;  /* 0x0000000824007c11 */ /* 0x000fca000f8e18ff */
[----:B------:R-:W-:Y:S01]  /*4380*/  VIADD R0, R0, 0x1000 ;  /* 0x0000100000007836 */ /* 0x000fe20000000000 */
[----:B0-----:R-:W-:Y:S02]  /*4390*/  UIADD3 UR4, UP0, UPT, UR4, 0x800, URZ ;  /* 0x0000080004047890 */ /* 0x001fe4000ff1e0ff */
[----:B------:R-:W-:Y:S02]  /*43a0*/  UIADD3 UR6, UP1, UPT, UR6, 0x800, URZ ;  /* 0x0000080006067890 */ /* 0x000fe4000ff3e0ff */
[----:B------:R-:W-:Y:S02]  /*43b0*/  UIADD3.X UR5, UPT, UPT, URZ, UR5, URZ, UP0, !UPT ;  /* 0x00000005ff057290 */ /* 0x000fe400087fe4ff */
[----:B------:R-:W-:Y:S01]  /*43c0*/  UIADD3.X UR7, UPT, UPT, URZ, UR7, URZ, UP1, !UPT ;  /* 0x00000007ff077290 */ /* 0x000fe20008ffe4ff */
[----:B--2---:R-:W-:Y:S02]  /*43d0*/  IMAD.U32 R4, RZ, RZ, UR4 ;  /* 0x00000004ff047e24 */ /* 0x004fe4000f8e00ff */
[----:B------:R-:W-:-:S02]  /*43e0*/  IMAD.U32 R2, RZ, RZ, UR6 ;  /* 0x00000006ff027e24 */ /* 0x000fc4000f8e00ff */
[----:B------:R-:W-:Y:S02]  /*43f0*/  IMAD.U32 R5, RZ, RZ, UR5 ;  /* 0x00000005ff057e24 */ /* 0x000fe4000f8e00ff */
[----:B------:R-:W-:Y:S01]  /*4400*/  IMAD.U32 R3, RZ, RZ, UR7 ;  /* 0x00000007ff037e24 */ /* 0x000fe2000f8e00ff */
[----:B------:R-:W-:Y:S06]  /*4410*/  @!P1 BRA `(.L_x_1417) ;  /* 0x0000000400089947 */ /* 0x000fec0003800000 */
[----:B------:R-:W-:Y:S01]  /*4420*/  PLOP3.LUT P0, PT, PT, PT, PT, 0x8, 0x80 ;  /* 0x000000000080781c */ /* 0x000fe20003f0e170 */
[----:B------:R-:W-:-:S12]  /*4430*/  VIADD R43, R21, 0xfffff400 ;  /* 0xfffff400152b7836 */ /* 0x000fd80000000000 */
.L_x_1418:
[----:B-1----:R-:W0:Y:S01]  /*4440*/  LDS.64 R38, [R0+-0x1000] ;  /* 0xfff0000000267984 */ /* 0x002e220000000a00 */
[C---:B------:R-:W-:Y:S01]  /*4450*/  IMAD.WIDE R44, R37.reuse, 0x4, R4 ;  /* 0x00000004252c7825 */ /* 0x040fe200078e0204 */
[C---:B------:R-:W-:Y:S02]  /*4460*/  IADD3 R41, PT, PT, R37.reuse, 0x400, RZ ;  /* 0x0000040025297810 */ /* 0x040fe40007ffe0ff */
[----:B------:R-:W1:Y:S01]  /*4470*/  LDS.64 R48, [R0+-0x800] ;  /* 0xfff8000000307984 */ /* 0x000e620000000a00 */
[----:B------:R-:W-:-:S03]  /*4480*/  IMAD.WIDE R18, R37, 0x4, R2 ;  /* 0x0000000425127825 */ /* 0x000fc600078e0202 */
[----:B------:R-:W2:Y:S01]  /*4490*/  LDS.64 R46, [R0] ;  /* 0x00000000002e7984 */ /* 0x000ea20000000a00 */
[----:B------:R-:W-:-:S03]  /*44a0*/  VIADD R36, R36, 0x1000 ;  /* 0x0000100024247836 */ /* 0x000fc60000000000 */
[----:B------:R-:W3:Y:S02]  /*44b0*/  LDS.64 R6, [R0+0x800] ;  /* 0x0008000000067984 */ /* 0x000ee40000000a00 */
[----:B------:R-:W-:Y:S02]  /*44c0*/  ISETP.GE.AND P1, PT, R36, R43, PT ;  /* 0x0000002b2400720c */ /* 0x000fe40003f26270 */
[----:B------:R-:W4:Y:S04]  /*44d0*/  LDS.64 R8, [R0+0x1000] ;  /* 0x0010000000087984 */ /* 0x000f280000000a00 */
[----:B------:R-:W5:Y:S04]  /*44e0*/  LDS.64 R10, [R0+0x1800] ;  /* 0x00180000000a7984 */ /* 0x000f680000000a00 */
        /* <DEDUP_REMOVED lines=9> */
[----:B------:R1:W5:Y:S04]  /*4580*/  LDS.64 R34, [R0+0x6800] ;  /* 0x0068000000227984 */ /* 0x0003680000000a00 */
[----:B0-----:R-:W-:Y:S04]  /*4590*/  STG.E desc[UR12][R44.64+-0x800], R38 ;  /* 0xfff800262c007986 */ /* 0x001fe8000c10190c */
[----:B------:R0:W-:Y:S01]  /*45a0*/  STG.E desc[UR12][R18.64+-0x800], R39 ;  /* 0xfff8002712007986 */ /* 0x0001e2000c10190c */
[----:B-1----:R-:W-:-:S03]  /*45b0*/  VIADD R0, R0, 0x8000 ;  /* 0x0000800000007836 */ /* 0x002fc60000000000 */
[----:B------:R-:W-:Y:S04]  /*45c0*/  STG.E desc[UR12][R44.64+-0x400], R48 ;  /* 0xfffc00302c007986 */ /* 0x000fe8000c10190c */
[----:B------:R1:W-:Y:S01]  /*45d0*/  STG.E desc[UR12][R18.64+-0x400], R49 ;  /* 0xfffc003112007986 */ /* 0x0003e2000c10190c */
[----:B0-----:R-:W-:-:S03]  /*45e0*/  IMAD.WIDE R38, R41, 0x4, R4 ;  /* 0x0000000429267825 */ /* 0x001fc600078e0204 */
[----:B--2---:R-:W-:Y:S01]  /*45f0*/  STG.E desc[UR12][R44.64], R46 ;  /* 0x0000002e2c007986 */ /* 0x004fe2000c10190c */
[----:B------:R-:W-:-:S03]  /*4600*/  IMAD.WIDE R40, R41, 0x4, R2 ;  /* 0x0000000429287825 */ /* 0x000fc600078e0202 */
[----:B------:R0:W-:Y:S01]  /*4610*/  STG.E desc[UR12][R18.64], R47 ;  /* 0x0000002f12007986 */ /* 0x0001e2000c10190c */
[----:B-1----:R-:W-:-:S03]  /*4620*/  VIADD R49, R37, 0x800 ;  /* 0x0000080025317836 */ /* 0x002fc60000000000 */
[----:B---3--:R1:W-:Y:S04]  /*4630*/  STG.E desc[UR12][R44.64+0x400], R6 ;  /* 0x000400062c007986 */ /* 0x0083e8000c10190c */
[----:B------:R2:W-:Y:S04]  /*4640*/  STG.E desc[UR12][R18.64+0x400], R7 ;  /* 0x0004000712007986 */ /* 0x0005e8000c10190c */
[----:B----4-:R-:W-:Y:S01]  /*4650*/  STG.E desc[UR12][R38.64+-0x800], R8 ;  /* 0xfff8000826007986 */ /* 0x010fe2000c10190c */
[----:B0-----:R-:W-:-:S03]  /*4660*/  IMAD.WIDE R46, R49, 0x4, R4 ;  /* 0x00000004312e7825 */ /* 0x001fc600078e0204 */
[----:B------:R0:W-:Y:S01]  /*4670*/  STG.E desc[UR12][R40.64+-0x800], R9 ;  /* 0xfff8000928007986 */ /* 0x0001e2000c10190c */
[----:B-1----:R-:W-:-:S03]  /*4680*/  IMAD.WIDE R44, R49, 0x4, R2 ;  /* 0x00000004312c7825 */ /* 0x002fc600078e0202 */
[----:B-----5:R1:W-:Y:S01]  /*4690*/  STG.E desc[UR12][R38.64+-0x400], R10 ;  /* 0xfffc000a26007986 */ /* 0x0203e2000c10190c */
[C---:B--2---:R-:W-:Y:S02]  /*46a0*/  VIADD R19, R37.reuse, 0xc00 ;  /* 0x00000c0025137836 */ /* 0x044fe40000000000 */
[----:B------:R-:W-:Y:S01]  /*46b0*/  VIADD R37, R37, 0x1000 ;  /* 0x0000100025257836 */ /* 0x000fe20000000000 */
[----:B------:R1:W-:Y:S01]  /*46c0*/  STG.E desc[UR12][R40.64+-0x400], R11 ;  /* 0xfffc000b28007986 */ /* 0x0003e2000c10190c */
[----:B------:R-:W-:-:S03]  /*46d0*/  IMAD.WIDE R6, R19, 0x4, R4 ;  /* 0x0000000413067825 */ /* 0x000fc600078e0204 */
[----:B------:R1:W-:Y:S01]  /*46e0*/  STG.E desc[UR12][R38.64], R12 ;  /* 0x0000000c26007986 */ /* 0x0003e2000c10190c */
[----:B0-----:R-:W-:-:S03]  /*46f0*/  IMAD.WIDE R8, R19, 0x4, R2 ;  /* 0x0000000413087825 */ /* 0x001fc600078e0202 */
        /* <DEDUP_REMOVED lines=19> */
[----:B------:R-:W-:Y:S05]  /*4830*/  @!P1 BRA `(.L_x_1418) ;  /* 0xfffffffc00009947 */ /* 0x000fea000383ffff */
.L_x_1417:
[----:B------:R-:W-:Y:S05]  /*4840*/  BSYNC.RECONVERGENT B0 ;  /* 0x0000000000007941 */ /* 0x000fea0003800200 */
.L_x_1416:
[----:B-1----:R-:W-:Y:S01]  /*4850*/  IMAD.IADD R6, R21, 0x1, -R36 ;  /* 0x0000000115067824 */ /* 0x002fe200078e0a24 */
[----:B------:R-:W-:Y:S04]  /*4860*/  BSSY.RECONVERGENT B0, `(.L_x_1419) ;  /* 0x0000024000007945 */ /* 0x000fe80003800200 */
[----:B------:R-:W-:-:S13]  /*4870*/  ISETP.GT.AND P1, PT, R6, 0x400, PT ;  /* 0x000004000600780c */ /* 0x000fda0003f24270 */
[----:B------:R-:W-:Y:S05]  /*4880*/  @!P1 BRA `(.L_x_1420) ;  /* 0x0000000000849947 */ /* 0x000fea0003800000 */
[----:B------:R-:W0:Y:S01]  /*4890*/  LDS.64 R14, [R0+-0x1000] ;  /* 0xfff00000000e7984 */ /* 0x000e220000000a00 */
[C---:B------:R-:W-:Y:S01]  /*48a0*/  IMAD.WIDE R6, R37.reuse, 0x4, R4 ;  /* 0x0000000425067825 */ /* 0x040fe200078e0204 */
[----:B------:R-:W-:Y:S02]  /*48b0*/  PLOP3.LUT P0, PT, PT, PT, PT, 0x8, 0x80 ;  /* 0x000000000080781c */ /* 0x000fe40003f0e170 */
[----:B------:R-:W1:Y:S01]  /*48c0*/  LDS.64 R16, [R0+-0x800] ;  /* 0xfff8000000107984 */ /* 0x000e620000000a00 */
[----:B------:R-:W-:-:S03]  /*48d0*/  IMAD.WIDE R8, R37, 0x4, R2 ;  /* 0x0000000425087825 */ /* 0x000fc600078e0202 */
[----:B------:R-:W2:Y:S01]  /*48e0*/  LDS.64 R18, [R0] ;  /* 0x0000000000127984 */ /* 0x000ea20000000a00 */
[----:B------:R-:W-:Y:S02]  /*48f0*/  VIADD R13, R37, 0x400 ;  /* 0x00000400250d7836 */ /* 0x000fe40000000000 */
[----:B------:R-:W-:Y:S01]  /*4900*/  VIADD R36, R36, 0x800 ;  /* 0x0000080024247836 */ /* 0x000fe20000000000 */
[----:B------:R-:W3:Y:S01]  /*4910*/  LDS.64 R22, [R0+0x800] ;  /* 0x0008000000167984 */ /* 0x000ee20000000a00 */
[----:B------:R-:W-:-:S03]  /*4920*/  IMAD.WIDE R10, R13, 0x4, R4 ;  /* 0x000000040d0a7825 */ /* 0x000fc600078e0204 */
[----:B------:R-:W4:Y:S01]  /*4930*/  LDS.64 R24, [R0+0x1000] ;  /* 0x0010000000187984 */ /* 0x000f220000000a00 */
[----:B------:R-:W-:-:S03]  /*4940*/  IMAD.WIDE R12, R13, 0x4, R2 ;  /* 0x000000040d0c7825 */ /* 0x000fc600078e0202 */
[----:B------:R-:W5:Y:S01]  /*4950*/  LDS.64 R26, [R0+0x1800] ;  /* 0x00180000001a7984 */ /* 0x000f620000000a00 */
[----:B------:R-:W-:-:S03]  /*4960*/  VIADD R37, R37, 0x800 ;  /* 0x0000080025257836 */ /* 0x000fc60000000000 */
[----:B------:R-:W5:Y:S04]  /*4970*/  LDS.64 R28, [R0+0x2000] ;  /* 0x00200000001c7984 */ /* 0x000f680000000a00 */
[----:B------:R0:W5:Y:S02]  /*4980*/  LDS.64 R30, [R0+0x2800] ;  /* 0x00280000001e7984 */ /* 0x0001640000000a00 */
[----:B0-----:R-:W-:Y:S02]  /*4990*/  VIADD R0, R0, 0x4000 ;  /* 0x0000400000007836 */ /* 0x001fe40000000000 */
[----:B------:R0:W-:Y:S04]  /*49a0*/  STG.E desc[UR12][R6.64+-0x800], R14 ;  /* 0xfff8000e06007986 */ /* 0x0001e8000c10190c */
[----:B------:R0:W-:Y:S04]  /*49b0*/  STG.E desc[UR12][R8.64+-0x800], R15 ;  /* 0xfff8000f08007986 */ /* 0x0001e8000c10190c */
[----:B-1----:R0:W-:Y:S04]  /*49c0*/  STG.E desc[UR12][R6.64+-0x400], R16 ;  /* 0xfffc001006007986 */ /* 0x0021e8000c10190c */
[----:B------:R0:W-:Y:S04]  /*49d0*/  STG.E desc[UR12][R8.64+-0x400], R17 ;  /* 0xfffc001108007986 */ /* 0x0001e8000c10190c */
[----:B--2---:R0:W-:Y:S04]  /*49e0*/  STG.E desc[UR12][R6.64], R18 ;  /* 0x0000001206007986 */ /* 0x0041e8000c10190c */
[----:B------:R0:W-:Y:S04]  /*49f0*/  STG.E desc[UR12][R8.64], R19 ;  /* 0x0000001308007986 */ /* 0x0001e8000c10190c */
[----:B---3--:R0:W-:Y:S04]  /*4a00*/  STG.E desc[UR12][R6.64+0x400], R22 ;  /* 0x0004001606007986 */ /* 0x0081e8000c10190c */
[----:B------:R0:W-:Y:S04]  /*4a10*/  STG.E desc[UR12][R8.64+0x400], R23 ;  /* 0x0004001708007986 */ /* 0x0001e8000c10190c */
[----:B----4-:R0:W-:Y:S04]  /*4a20*/  STG.E desc[UR12][R10.64+-0x800], R24 ;  /* 0xfff800180a007986 */ /* 0x0101e8000c10190c */
[----:B------:R0:W-:Y:S04]  /*4a30*/  STG.E desc[UR12][R12.64+-0x800], R25 ;  /* 0xfff800190c007986 */ /* 0x0001e8000c10190c */
[----:B-----5:R0:W-:Y:S04]  /*4a40*/  STG.E desc[UR12][R10.64+-0x400], R26 ;  /* 0xfffc001a0a007986 */ /* 0x0201e8000c10190c */
[----:B------:R0:W-:Y:S04]  /*4a50*/  STG.E desc[UR12][R12.64+-0x400], R27 ;  /* 0xfffc001b0c007986 */ /* 0x0001e8000c10190c */
[----:B------:R0:W-:Y:S04]  /*4a60*/  STG.E desc[UR12][R10.64], R28 ;  /* 0x0000001c0a007986 */ /* 0x0001e8000c10190c */
[----:B------:R0:W-:Y:S04]  /*4a70*/  STG.E desc[UR12][R12.64], R29 ;  /* 0x0000001d0c007986 */ /* 0x0001e8000c10190c */
[----:B------:R0:W-:Y:S04]  /*4a80*/  STG.E desc[UR12][R10.64+0x400], R30 ;  /* 0x0004001e0a007986 */ /* 0x0001e8000c10190c */
[----:B------:R0:W-:Y:S02]  /*4a90*/  STG.E desc[UR12][R12.64+0x400], R31 ;  /* 0x0004001f0c007986 */ /* 0x0001e4000c10190c */
.L_x_1420:
[----:B------:R-:W-:Y:S05]  /*4aa0*/  BSYNC.RECONVERGENT B0 ;  /* 0x0000000000007941 */ /* 0x000fea0003800200 */
.L_x_1419:
[----:B------:R-:W-:-:S13]  /*4ab0*/  ISETP.LT.OR P0, PT, R36, R21, P0 ;  /* 0x000000152400720c */ /* 0x000fda0000701670 */
[----:B------:R-:W-:Y:S05]  /*4ac0*/  @!P0 EXIT ;  /* 0x000000000000894d */ /* 0x000fea0003800000 */
[----:B0-----:R-:W0:Y:S01]  /*4ad0*/  LDS.64 R6, [R0+-0x1000] ;  /* 0xfff0000000067984 */ /* 0x001e220000000a00 */
[----:B------:R-:W-:-:S03]  /*4ae0*/  IMAD.WIDE R4, R37, 0x4, R4 ;  /* 0x0000000425047825 */ /* 0x000fc600078e0204 */
[----:B------:R-:W1:Y:S01]  /*4af0*/  LDS.64 R8, [R0+-0x800] ;  /* 0xfff8000000087984 */ /* 0x000e620000000a00 */
[----:B------:R-:W-:-:S03]  /*4b00*/  IMAD.WIDE R2, R37, 0x4, R2 ;  /* 0x0000000425027825 */ /* 0x000fc600078e0202 */
[----:B------:R-:W2:Y:S04]  /*4b10*/  LDS.64 R10, [R0] ;  /* 0x00000000000a7984 */ /* 0x000ea80000000a00 */
[----:B------:R-:W3:Y:S04]  /*4b20*/  LDS.64 R12, [R0+0x800] ;  /* 0x00080000000c7984 */ /* 0x000ee80000000a00 */
[----:B0-----:R-:W-:Y:S04]  /*4b30*/  STG.E desc[UR12][R4.64+-0x800], R6 ;  /* 0xfff8000604007986 */ /* 0x001fe8000c10190c */
[----:B------:R-:W-:Y:S04]  /*4b40*/  STG.E desc[UR12][R2.64+-0x800], R7 ;  /* 0xfff8000702007986 */ /* 0x000fe8000c10190c */
[----:B-1----:R-:W-:Y:S04]  /*4b50*/  STG.E desc[UR12][R4.64+-0x400], R8 ;  /* 0xfffc000804007986 */ /* 0x002fe8000c10190c */
[----:B------:R-:W-:Y:S04]  /*4b60*/  STG.E desc[UR12][R2.64+-0x400], R9 ;  /* 0xfffc000902007986 */ /* 0x000fe8000c10190c */
[----:B--2---:R-:W-:Y:S04]  /*4b70*/  STG.E desc[UR12][R4.64], R10 ;  /* 0x0000000a04007986 */ /* 0x004fe8000c10190c */
[----:B------:R-:W-:Y:S04]  /*4b80*/  STG.E desc[UR12][R2.64], R11 ;  /* 0x0000000b02007986 */ /* 0x000fe8000c10190c */
[----:B---3--:R-:W-:Y:S04]  /*4b90*/  STG.E desc[UR12][R4.64+0x400], R12 ;  /* 0x0004000c04007986 */ /* 0x008fe8000c10190c */
[----:B------:R-:W-:Y:S01]  /*4ba0*/  STG.E desc[UR12][R2.64+0x400], R13 ;  /* 0x0004000d02007986 */ /* 0x000fe2000c10190c */
[----:B------:R-:W-:Y:S05]  /*4bb0*/  EXIT ;  /* 0x000000000000794d */ /* 0x000fea0003800000 */
.L_x_1412:
[----:B------:R-:W1:Y:S01]  /*4bc0*/  LDC.64 R30, c[0x0][0x390] ;  /* 0x0000e400ff1e7b82 */ /* 0x000e620000000a00 */
[----:B------:R-:W-:Y:S02]  /*4bd0*/  ISETP.NE.AND P0, PT, R34, R2, PT ;  /* 0x000000022200720c */ /* 0x000fe40003f05270 */
[----:B------:R-:W-:Y:S02]  /*4be0*/  ISETP.NE.AND P2, PT, R4, R6, PT ;  /* 0x000000060400720c */ /* 0x000fe40003f45270 */
[----:B------:R-:W-:Y:S02]  /*4bf0*/  ISETP.NE.AND P1, PT, R2, R4, PT ;  /* 0x000000040200720c */ /* 0x000fe40003f25270 */
[----:B------:R-:W-:Y:S01]  /*4c00*/  ISETP.NE.AND P3, PT, R12, R14, PT ;  /* 0x0000000e0c00720c */ /* 0x000fe20003f65270 */
[----:B------:R-:W2:Y:S01]  /*4c10*/  LDC.64 R28, c[0x0][0x398] ;  /* 0x0000e600ff1c7b82 */ /* 0x000ea20000000a00 */
[----:B------:R-:W-:Y:S02]  /*4c20*/  ISETP.NE.AND P4, PT, R14, R32, PT ;  /* 0x000000200e00720c */ /* 0x000fe40003f85270 */
[----:B------:R-:W-:-:S05]  /*4c30*/  ISETP.NE.AND P5, PT, R32, R37, PT ;  /* 0x000000252000720c */ /* 0x000fca0003fa5270 */
[----:B0-----:R-:W0:Y:S08]  /*4c40*/  LDC.64 R22, c[0x0][0x398] ;  /* 0x0000e600ff167b82 */ /* 0x001e300000000a00 */
[----:B------:R-:W3:Y:S01]  /*4c50*/  LDC.64 R26, c[0x0][0x390] ;  /* 0x0000e400ff1a7b82 */ /* 0x000ee20000000a00 */
[----:B-1----:R-:W-:-:S05]  /*4c60*/  @P0 IMAD.WIDE R30, R39, 0x4, R30 ;  /* 0x00000004271e0825 */ /* 0x002fca00078e021e */
[----:B------:R-:W-:Y:S02]  /*4c70*/  @P0 STG.E desc[UR12][R30.64], R34 ;  /* 0x000000221e000986 */ /* 0x000fe4000c10190c */
[----:B------:R-:W1:Y:S01]  /*4c80*/  LDC.64 R20, c[0x0][0x390] ;  /* 0x0000e400ff147b82 */ /* 0x000e620000000a00 */
[----:B--2---:R-:W-:-:S05]  /*4c90*/  @P0 IMAD.WIDE R28, R39, 0x4, R28 ;  /* 0x00000004271c0825 */ /* 0x004fca00078e021c */
[----:B------:R-:W-:Y:S01]  /*4ca0*/  @P0 STG.E desc[UR12][R28.64], R35 ;  /* 0x000000231c000986 */ /* 0x000fe2000c10190c */
[----:B------:R-:W-:Y:S01]  /*4cb0*/  ISETP.NE.AND P0, PT, R6, R8, PT ;  /* 0x000000080600720c */ /* 0x000fe20003f05270 */
[----:B------:R-:W2:Y:S01]  /*4cc0*/  LDC.64 R24, c[0x0][0x398] ;  /* 0x0000e600ff187b82 */ /* 0x000ea20000000a00 */
[----:B0-----:R-:W-:-:S04]  /*4cd0*/  @P2 IMAD.WIDE R50, R41, 0x4, R22 ;  /* 0x0000000429322825 */ /* 0x001fc800078e0216 */
[----:B---3--:R-:W-:-:S03]  /*4ce0*/  @P1 IMAD.WIDE R26, R43, 0x4, R26 ;  /* 0x000000042b1a1825 */ /* 0x008fc600078e021a */
[----:B------:R-:W0:Y:S02]  /*4cf0*/  LDC.64 R22, c[0x0][0x390] ;  /* 0x0000e400ff167b82 */ /* 0x000e240000000a00 */
[----:B------:R3:W-:Y:S01]  /*4d00*/  @P1 STG.E desc[UR12][R26.64], R2 ;  /* 0x000000021a001986 */ /* 0x0007e2000c10190c */
[----:B-1----:R-:W-:-:S05]  /*4d10*/  @P2 IMAD.WIDE R20, R41, 0x4, R20 ;  /* 0x0000000429142825 */ /* 0x002fca00078e0214 */
[----:B------:R-:W1:Y:S01]  /*4d20*/  LDC.64 R46, c[0x0][0x390] ;  /* 0x0000e400ff2e7b82 */ /* 0x000e620000000a00 */
[----:B--2---:R-:W-:-:S07]  /*4d30*/  @P1 IMAD.WIDE R24, R43, 0x4, R24 ;  /* 0x000000042b181825 */ /* 0x004fce00078e0218 */
[----:B------:R-:W2:Y:S01]  /*4d40*/  LDC.64 R40, c[0x0][0x398] ;  /* 0x0000e600ff287b82 */ /* 0x000ea20000000a00 */
[----:B------:R4:W-:Y:S01]  /*4d50*/  @P1 STG.E desc[UR12][R24.64], R3 ;  /* 0x0000000318001986 */ /* 0x0009e2000c10190c */
[----:B------:R-:W-:-:S06]  /*4d60*/  ISETP.NE.AND P1, PT, R8, R10, PT ;  /* 0x0000000a0800720c */ /* 0x000fcc0003f25270 */
[----:B------:R-:W5:Y:S01]  /*4d70*/  LDC.64 R44, c[0x0][0x398] ;  /* 0x0000e600ff2c7b82 */ /* 0x000f620000000a00 */
[----:B------:R4:W-:Y:S01]  /*4d80*/  @P2 STG.E desc[UR12][R20.64], R4 ;  /* 0x0000000414002986 */ /* 0x0009e2000c10190c */
[----:B0-----:R-:W-:-:S03]  /*4d90*/  @P0 IMAD.WIDE R22, R17, 0x4, R22 ;  /* 0x0000000411160825 */ /* 0x001fc600078e0216 */
[----:B------:R4:W-:Y:S01]  /*4da0*/  @P2 STG.E desc[UR12][R50.64], R5 ;  /* 0x0000000532002986 */ /* 0x0009e2000c10190c */
[----:B------:R-:W-:Y:S02]  /*4db0*/  ISETP.NE.AND P2, PT, R10, R12, PT ;  /* 0x0000000c0a00720c */ /* 0x000fe40003f45270 */
[----:B------:R-:W0:Y:S01]  /*4dc0*/  LDC.64 R42, c[0x0][0x390] ;  /* 0x0000e400ff2a7b82 */ /* 0x000e220000000a00 */
[----:B------:R4:W-:Y:S01]  /*4dd0*/  @P0 STG.E desc[UR12][R22.64], R6 ;  /* 0x0000000616000986 */ /* 0x0009e2000c10190c */
[----:B-1----:R-:W-:-:S06]  /*4de0*/  @P1 IMAD.WIDE R46, R16, 0x4, R46 ;  /* 0x00000004102e1825 */ /* 0x002fcc00078e022e */
[----:B------:R-:W1:Y:S01]  /*4df0*/  LDC.64 R48, c[0x0][0x398] ;  /* 0x0000e600ff307b82 */ /* 0x000e620000000a00 */
[----:B--2---:R-:W-:-:S05]  /*4e00*/  @P0 IMAD.WIDE R40, R17, 0x4, R40 ;  /* 0x0000000411280825 */ /* 0x004fca00078e0228 */
[----:B------:R4:W-:Y:S02]  /*4e10*/  @P0 STG.E desc[UR12][R40.64], R7 ;  /* 0x0000000728000986 */ /* 0x0009e4000c10190c */
[----:B---3--:R-:W2:Y:S01]  /*4e20*/  LDC.64 R26, c[0x0][0x390] ;  /* 0x0000e400ff1a7b82 */ /* 0x008ea20000000a00 */
[----:B-----5:R-:W-:Y:S01]  /*4e30*/  @P1 IMAD.WIDE R44, R16, 0x4, R44 ;  /* 0x00000004102c1825 */ /* 0x020fe200078e022c */
[----:B------:R4:W-:Y:S04]  /*4e40*/  @P1 STG.E desc[UR12][R46.64], R8 ;  /* 0x000000082e001986 */ /* 0x0009e8000c10190c */
[----:B------:R4:W-:Y:S02]  /*4e50*/  @P1 STG.E desc[UR12][R44.64], R9 ;  /* 0x000000092c001986 */ /* 0x0009e4000c10190c */
[----:B------:R-:W3:Y:S01]  /*4e60*/  LDC.64 R28, c[0x0][0x398] ;  /* 0x0000e600ff1c7b82 */ /* 0x000ee20000000a00 */
[----:B0-----:R-:W-:-:S05]  /*4e70*/  @P2 IMAD.WIDE R42, R38, 0x4, R42 ;  /* 0x00000004262a2825 */ /* 0x001fca00078e022a */
[----:B------:R4:W-:Y:S02]  /*4e80*/  @P2 STG.E desc[UR12][R42.64], R10 ;  /* 0x0000000a2a002986 */ /* 0x0009e4000c10190c */
[----:B------:R-:W0:Y:S01]  /*4e90*/  LDC.64 R30, c[0x0][0x390] ;  /* 0x0000e400ff1e7b82 */ /* 0x000e220000000a00 */
[----:B-1----:R-:W-:-:S05]  /*4ea0*/  @P2 IMAD.WIDE R48, R38, 0x4, R48 ;  /* 0x0000000426302825 */ /* 0x002fca00078e0230 */
[----:B------:R4:W-:Y:S02]  /*4eb0*/  @P2 STG.E desc[UR12][R48.64], R11 ;  /* 0x0000000b30002986 */ /* 0x0009e4000c10190c */
[----:B------:R-:W1:Y:S01]  /*4ec0*/  LDC.64 R34, c[0x0][0x398] ;  /* 0x0000e600ff227b82 */ /* 0x000e620000000a00 */
[----:B--2---:R-:W-:-:S05]  /*4ed0*/  @P3 IMAD.WIDE R26, R19, 0x4, R26 ;  /* 0x00000004131a3825 */ /* 0x004fca00078e021a */
[----:B------:R4:W-:Y:S01]  /*4ee0*/  @P3 STG.E desc[UR12][R26.64], R12 ;  /* 0x0000000c1a003986 */ /* 0x0009e2000c10190c */
[----:B---3--:R-:W-:-:S05]  /*4ef0*/  @P3 IMAD.WIDE R28, R19, 0x4, R28 ;  /* 0x00000004131c3825 */ /* 0x008fca00078e021c */
[----:B------:R4:W-:Y:S01]  /*4f00*/  @P3 STG.E desc[UR12][R28.64], R13 ;  /* 0x0000000d1c003986 */ /* 0x0009e2000c10190c */
[----:B0-----:R-:W-:-:S05]  /*4f10*/  @P4 IMAD.WIDE R30, R18, 0x4, R30 ;  /* 0x00000004121e4825 */ /* 0x001fca00078e021e */
[----:B------:R4:W-:Y:S01]  /*4f20*/  @P4 STG.E desc[UR12][R30.64], R14 ;  /* 0x0000000e1e004986 */ /* 0x0009e2000c10190c */
[----:B-1----:R-:W-:-:S05]  /*4f30*/  @P4 IMAD.WIDE R34, R18, 0x4, R34 ;  /* 0x0000000412224825 */ /* 0x002fca00078e0222 */
[----:B------:R4:W-:Y:S01]  /*4f40*/  @P4 STG.E desc[UR12][R34.64], R15 ;  /* 0x0000000f22004986 */ /* 0x0009e2000c10190c */
[----:B------:R-:W-:Y:S05]  /*4f50*/  @!P5 EXIT ;  /* 0x000000000000d94d */ /* 0x000fea0003800000 */
[----:B----4-:R-:W0:Y:S08]  /*4f60*/  LDC.64 R2, c[0x0][0x390] ;  /* 0x0000e400ff027b82 */ /* 0x010e300000000a00 */
[----:B------:R-:W1:Y:S01]  /*4f70*/  LDC.64 R4, c[0x0][0x398] ;  /* 0x0000e600ff047b82 */ /* 0x000e620000000a00 */
[----:B0-----:R-:W-:-:S05]  /*4f80*/  IMAD.WIDE R2, R0, 0x4, R2 ;  /* 0x0000000400027825 */ /* 0x001fca00078e0202 */
[----:B------:R-:W-:Y:S01]  /*4f90*/  STG.E desc[UR12][R2.64], R32 ;  /* 0x0000002002007986 */ /* 0x000fe2000c10190c */
[----:B-1----:R-:W-:-:S05]  /*4fa0*/  IMAD.WIDE R4, R0, 0x4, R4 ;  /* 0x0000000400047825 */ /* 0x002fca00078e0204 */
[----:B------:R-:W-:Y:S01]  /*4fb0*/  STG.E desc[UR12][R4.64], R33 ;  /* 0x0000002104007986 */ /* 0x000fe2000c10190c */
[----:B------:R-:W-:Y:S05]  /*4fc0*/  EXIT ;  /* 0x000000000000794d */ /* 0x000fea0003800000 */
.L_x_1388:
[----:B------:R-:W-:-:S13]  /*4fd0*/  ISETP.GE.AND P0, PT, R38, 0x1, PT ;  /* 0x000000012600780c */ /* 0x000fda0003f06270 */
[----:B------:R-:W-:Y:S05]  /*4fe0*/  @!P0 EXIT ;  /* 0x000000000000894d */ /* 0x000fea0003800000 */
[----:B------:R-:W-:-:S13]  /*4ff0*/  ISETP.NE.AND P0, PT, R0, RZ, PT ;  /* 0x000000ff0000720c */ /* 0x000fda0003f05270 */
[----:B------:R-:W-:Y:S05]  /*5000*/  @P0 BRA `(.L_x_1421) ;  /* 0x0000002400700947 */ /* 0x000fea0003800000 */
        /* <DEDUP_REMOVED lines=10> */
[C---:B------:R-:W-:Y:S01]  /*50b0*/  VIADD R13, R15.reuse, 0x60 ;  /* 0x000000600f0d7836 */ /* 0x040fe20000000000 */
[CC--:B------:R-:W-:Y:S01]  /*50c0*/  ISETP.GE.U32.AND P1, PT, R15.reuse, R38.reuse, PT ;  /* 0x000000260f00720c */ /* 0x0c0fe20003f26070 */
[C---:B------:R-:W-:Y:S02]  /*50d0*/  VIADD R3, R15.reuse, 0x20 ;  /* 0x000000200f037836 */ /* 0x040fe40000000000 */
[----:B------:R-:W-:Y:S01]  /*50e0*/  IMAD.SHL.U32 R17, R15, 0x4, RZ ;  /* 0x000000040f117824 */ /* 0x000fe200078e00ff */
[-C--:B------:R-:W-:Y:S01]  /*50f0*/  ISETP.GE.U32.AND P4, PT, R13, R38.reuse, PT ;  /* 0x000000260d00720c */ /* 0x080fe20003f86070 */
[----:B------:R-:W-:Y:S01]  /*5100*/  VIADD R11, R15, 0x40 ;  /* 0x000000400f0b7836 */ /* 0x000fe20000000000 */
[----:B------:R-:W-:Y:S01]  /*5110*/  ISETP.GE.U32.AND P5, PT, R3, R38, PT ;  /* 0x000000260300720c */ /* 0x000fe20003fa6070 */
[C---:B------:R-:W-:Y:S01]  /*5120*/  VIADD R13, R15.reuse, 0xa0 ;  /* 0x000000a00f0d7836 */ /* 0x040fe20000000000 */
[----:B------:R-:W-:Y:S02]  /*5130*/  IADD3 R3, PT, PT, R15, 0x80, RZ ;  /* 0x000000800f037810 */ /* 0x000fe40007ffe0ff */
[----:B------:R-:W-:-:S02]  /*5140*/  IADD3 R2, P6, PT, R8, R17, RZ ;  /* 0x0000001108027210 */ /* 0x000fc40007fde0ff */
[-C--:B------:R-:W-:Y:S01]  /*5150*/  ISETP.GE.U32.AND P0, PT, R11, R38.reuse, PT ;  /* 0x000000260b00720c */ /* 0x080fe20003f06070 */
[----:B------:R-:W-:Y:S01]  /*5160*/  @!P1 IMAD.WIDE.U32 R10, R15, 0x4, R8 ;  /* 0x000000040f0a9825 */ /* 0x000fe200078e0008 */
[-C--:B------:R-:W-:Y:S02]  /*5170*/  ISETP.GE.U32.AND P3, PT, R3, R38.reuse, PT ;  /* 0x000000260300720c */ /* 0x080fe40003f66070 */
[----:B------:R-:W-:Y:S01]  /*5180*/  ISETP.GE.U32.AND P2, PT, R13, R38, PT ;  /* 0x000000260d00720c */ /* 0x000fe20003f46070 */
[----:B------:R-:W-:Y:S02]  /*5190*/  IMAD.X R3, RZ, RZ, R9, P6 ;  /* 0x000000ffff037224 */ /* 0x000fe400030e0609 */
[----:B------:R-:W-:Y:S01]  /*51a0*/  @!P1 IMAD.WIDE.U32 R12, R15, 0x4, R6 ;  /* 0x000000040f0c9825 */ /* 0x000fe200078e0006 */
[----:B0-----:R-:W-:-:S03]  /*51b0*/  IADD3 R6, P6, PT, R17, R6, RZ ;  /* 0x0000000611067210 */ /* 0x001fc60007fde0ff */
[C---:B------:R-:W-:Y:S02]  /*51c0*/  VIADD R19, R15.reuse, 0xc0 ;  /* 0x000000c00f137836 */ /* 0x040fe40000000000 */
[C---:B------:R-:W-:Y:S02]  /*51d0*/  VIADD R21, R15.reuse, 0xe0 ;  /* 0x000000e00f157836 */ /* 0x040fe40000000000 */
[----:B------:R-:W-:Y:S02]  /*51e0*/  IMAD.X R7, RZ, RZ, R7, P6 ;  /* 0x000000ffff077224 */ /* 0x000fe400030e0607 */
[----:B------:R-:W-:Y:S01]  /*51f0*/  VIADD R15, R15, 0x100 ;  /* 0x000001000f0f7836 */ /* 0x000fe20000000000 */
[----:B------:R-:W-:Y:S01]  /*5200*/  ISETP.GE.U32.AND P6, PT, R21, R38, PT ;  /* 0x000000261500720c */ /* 0x000fe20003fc6070 */
[----:B--2---:R-:W-:Y:S02]  /*5210*/  IMAD.MOV.U32 R8, RZ, RZ, R4 ;  /* 0x000000ffff087224 */ /* 0x004fe400078e0004 */
[----:B------:R0:W2:Y:S02]  /*5220*/  @!P1 LDG.E.CONSTANT R4, desc[UR12][R10.64] ;  /* 0x0000000c0a049981 */ /* 0x0000a4000c1e9900 */
[----:B------:R-:W-:-:S02]  /*5230*/  IMAD.MOV.U32 R14, RZ, RZ, R8 ;  /* 0x000000ffff0e7224 */ /* 0x000fc400078e0008 */
[----:B---3--:R-:W-:Y:S02]  /*5240*/  IMAD.MOV.U32 R9, RZ, RZ, R5 ;  /* 0x000000ffff097224 */ /* 0x008fe400078e0005 */
[----:B------:R1:W3:Y:S01]  /*5250*/  @!P1 LDG.E.CONSTANT R5, desc[UR12][R12.64] ;  /* 0x0000000c0c059981 */ /* 0x0002e2000c1e9900 */
[-C--:B------:R-:W-:Y:S01]  /*5260*/  ISETP.GE.U32.AND P1, PT, R19, R38.reuse, PT ;  /* 0x000000261300720c */ /* 0x080fe20003f26070 */
[----:B------:R-:W-:Y:S02]  /*5270*/  IMAD.MOV.U32 R17, RZ, RZ, R9 ;  /* 0x000000ffff117224 */ /* 0x000fe400078e0009 */
[----:B------:R-:W4:Y:S04]  /*5280*/  @!P5 LDG.E.CONSTANT R14, desc[UR12][R2.64+0x80] ;  /* 0x0000800c020ed981 */ /* 0x000f28000c1e9900 */
[----:B------:R-:W5:Y:S01]  /*5290*/  @!P5 LDG.E.CONSTANT R17, desc[UR12][R6.64+0x80] ;  /* 0x0000800c0611d981 */ /* 0x000f62000c1e9900 */
[----:B------:R-:W-:Y:S01]  /*52a0*/  ISETP.GE.U32.AND P5, PT, R15, R38, PT ;  /* 0x000000260f00720c */ /* 0x000fe20003fa6070 */
[--C-:B0-----:R-:W-:Y:S01]  /*52b0*/  IMAD.MOV.U32 R10, RZ, RZ, R8.reuse ;  /* 0x000000ffff0a7224 */ /* 0x101fe200078e0008 */
[----:B------:R-:W-:Y:S01]  /*52c0*/  MOV R15, R8 ;  /* 0x00000008000f7202 */ /* 0x000fe20000000f00 */
[----:B------:R-:W-:-:S02]  /*52d0*/  IMAD.MOV.U32 R11, RZ, RZ, R8 ;  /* 0x000000ffff0b7224 */ /* 0x000fc400078e0008 */
[--C-:B-1----:R-:W-:Y:S02]  /*52e0*/  IMAD.MOV.U32 R12, RZ, RZ, R8.reuse ;  /* 0x000000ffff0c7224 */ /* 0x102fe400078e0008 */
[--C-:B------:R-:W-:Y:S01]  /*52f0*/  IMAD.MOV.U32 R13, RZ, RZ, R8.reuse ;  /* 0x000000ffff0d7224 */ /* 0x100fe200078e0008 */
[----:B------:R-:W3:Y:S01]  /*5300*/  @!P0 LDG.E.CONSTANT R10, desc[UR12][R2.64+0x100] ;  /* 0x0001000c020a8981 */ /* 0x000ee2000c1e9900 */
[----:B------:R-:W-:-:S03]  /*5310*/  IMAD.MOV.U32 R16, RZ, RZ, R8 ;  /* 0x000000ffff107224 */ /* 0x000fc600078e0008 */
        /* <DEDUP_REMOVED lines=19> */
[----:B------:R-:W0:Y:S01]  /*5450*/  S2R R37, SR_LANEID ;  /* 0x0000000000257919 */ /* 0x000e220000000000 */
[----:B------:R-:W1:Y:S01]  /*5460*/  S2UR UR5, SR_CgaCtaId ;  /* 0x00000000000579c3 */ /* 0x000e620000008800 */
[----:B------:R-:W-:Y:S01]  /*5470*/  SHF.R.U32.HI R44, RZ, 0x5, R0 ;  /* 0x00000005ff2c7819 */ /* 0x000fe20000011600 */
[----:B------:R-:W-:-:S02]  /*5480*/  UMOV UR4, 0x400 ;  /* 0x0000040000047882 */ /* 0x000fc40000000000 */
[----:B-1----:R-:W-:Y:S02]  /*5490*/  ULEA UR4, UR5, UR4, 0x18 ;  /* 0x0000000405047291 */ /* 0x002fe4000f8ec0ff */
[----:B0-----:R-:W-:-:S05]  /*54a0*/  IMAD R2, R44, 0x120, R37 ;  /* 0x000001202c027824 */ /* 0x001fca00078e0225 */
[----:B------:R-:W-:-:S05]  /*54b0*/  LEA R2, R2, UR4, 0x2 ;  /* 0x0000000402027c11 */ /* 0x000fca000f8e10ff */
[----:B------:R-:W-:Y:S01]  /*54c0*/  IMAD R39, R37, 0x20, R2 ;  /* 0x0000002025277824 */ /* 0x000fe200078e0202 */
[----:B------:R-:W-:Y:S01]  /*54d0*/  ISETP.NE.AND P3, PT, R0, RZ, PT ;  /* 0x000000ff0000720c */ /* 0x000fe20003f65270 */
[----:B--2---:R-:W-:Y:S04]  /*54e0*/  STS [R2], R4 ;  /* 0x0000000402007388 */ /* 0x004fe80000000800 */
[----:B----4-:R-:W-:Y:S04]  /*54f0*/  STS [R2+0x80], R14 ;  /* 0x0000800e02007388 */ /* 0x010fe80000000800 */
[----:B---3--:R-:W-:Y:S04]  /*5500*/  STS [R2+0x100], R10 ;  /* 0x0001000a02007388 */ /* 0x008fe80000000800 */
[----:B-----5:R-:W-:Y:S04]  /*5510*/  STS [R2+0x180], R11 ;  /* 0x0001800b02007388 */ /* 0x020fe80000000800 */
[----:B------:R0:W-:Y:S04]  /*5520*/  STS [R2+0x200], R12 ;  /* 0x0002000c02007388 */ /* 0x0001e80000000800 */
[----:B------:R-:W-:Y:S04]  /*5530*/  STS [R2+0x280], R13 ;  /* 0x0002800d02007388 */ /* 0x000fe80000000800 */
[----:B------:R-:W-:Y:S04]  /*5540*/  STS [R2+0x300], R15 ;  /* 0x0003000f02007388 */ /* 0x000fe80000000800 */
[----:B------:R-:W-:Y:S04]  /*5550*/  STS [R2+0x380], R16 ;  /* 0x0003801002007388 */ /* 0x000fe80000000800 */
[----:B------:R-:W-:Y:S01]  /*5560*/  STS [R2+0x400], R8 ;  /* 0x0004000802007388 */ /* 0x000fe20000000800 */
[----:B------:R-:W-:-:S03]  /*5570*/  NOP ;  /* 0x0000000000007918 */ /* 0x000fc60000000000 */
[----:B------:R-:W1:Y:S04]  /*5580*/  LDS R3, [R39+0x20] ;  /* 0x0000200027037984 */ /* 0x000e680000000800 */
[----:B------:R-:W-:Y:S04]  /*5590*/  LDS R4, [R39] ;  /* 0x0000000027047984 */ /* 0x000fe80000000800 */
[----:B------:R-:W2:Y:S04]  /*55a0*/  LDS R6, [R39+0x4] ;  /* 0x0000040027067984 */ /* 0x000ea80000000800 */
[----:B------:R-:W-:Y:S04]  /*55b0*/  LDS R24, [R39+0x8] ;  /* 0x0000080027187984 */ /* 0x000fe80000000800 */
[----:B------:R-:W-:Y:S04]  /*55c0*/  LDS R26, [R39+0xc] ;  /* 0x00000c00271a7984 */ /* 0x000fe80000000800 */
[----:B------:R-:W-:Y:S04]  /*55d0*/  LDS R28, [R39+0x10] ;  /* 0x00001000271c7984 */ /* 0x000fe80000000800 */
[----:B------:R-:W-:Y:S04]  /*55e0*/  LDS R30, [R39+0x14] ;  /* 0x00001400271e7984 */ /* 0x000fe80000000800 */
[----:B------:R-:W-:Y:S04]  /*55f0*/  LDS R32, [R39+0x18] ;  /* 0x0000180027207984 */ /* 0x000fe80000000800 */
[----:B------:R-:W-:Y:S01]  /*5600*/  LDS R34, [R39+0x1c] ;  /* 0x00001c0027227984 */ /* 0x000fe20000000800 */
[----:B------:R-:W-:Y:S01]  /*5610*/  BAR.SYNC.DEFER_BLOCKING 0x0 ;  /* 0x0000000000007b1d */ /* 0x000fe20000010000 */
[----:B0-----:R-:W-:-:S05]  /*5620*/  LEA R12, R0, UR4, 0x2 ;  /* 0x00000004000c7c11 */ /* 0x001fca000f8e10ff */
[----:B------:R-:W-:Y:S04]  /*5630*/  STS [R2], R5 ;  /* 0x0000000502007388 */ /* 0x000fe80000000800 */
[----:B------:R-:W-:Y:S04]  /*5640*/  STS [R2+0x80], R17 ;  /* 0x0000801102007388 */ /* 0x000fe80000000800 */
[----:B------:R-:W-:Y:S04]  /*5650*/  STS [R2+0x100], R18 ;  /* 0x0001001202007388 */ /* 0x000fe80000000800 */
[----:B------:R-:W-:Y:S04]  /*5660*/  STS [R2+0x180], R19 ;  /* 0x0001801302007388 */ /* 0x000fe80000000800 */
        /* <DEDUP_REMOVED lines=8> */
[----:B------:R-:W3:Y:S04]  /*56f0*/  LDS R7, [R39+0x4] ;  /* 0x0000040027077984 */ /* 0x000ee80000000800 */
[----:B------:R-:W4:Y:S04]  /*5700*/  LDS R25, [R39+0x8] ;  /* 0x0000080027197984 */ /* 0x000f280000000800 */
[----:B------:R-:W-:Y:S04]  /*5710*/  LDS R27, [R39+0xc] ;  /* 0x00000c00271b7984 */ /* 0x000fe80000000800 */
[----:B------:R-:W-:Y:S04]  /*5720*/  LDS R29, [R39+0x10] ;  /* 0x00001000271d7984 */ /* 0x000fe80000000800 */
[----:B------:R-:W-:Y:S04]  /*5730*/  LDS R31, [R39+0x14] ;  /* 0x00001400271f7984 */ /* 0x000fe80000000800 */
[----:B------:R-:W-:Y:S04]  /*5740*/  LDS R33, [R39+0x18] ;  /* 0x0000180027217984 */ /* 0x000fe80000000800 */
[----:B------:R-:W-:Y:S01]  /*5750*/  LDS R35, [R39+0x1c] ;  /* 0x00001c0027237984 */ /* 0x000fe20000000800 */
[----:B------:R-:W-:Y:S06]  /*5760*/  BAR.SYNC.DEFER_BLOCKING 0x0 ;  /* 0x0000000000007b1d */ /* 0x000fec0000010000 */
[----:B-1----:R-:W-:Y:S02]  /*5770*/  STS [R12+0x47c], R3 ;  /* 0x00047c030c007388 */ /* 0x002fe40000000800 */
[----:B------:R-:W-:Y:S06]  /*5780*/  BAR.SYNC.DEFER_BLOCKING 0x0 ;  /* 0x0000000000007b1d */ /* 0x000fec0000010000 */
[----:B------:R-:W1:Y:S01]  /*5790*/  @P3 LDS R36, [R12+0x478] ;  /* 0x000478000c243984 */ /* 0x000e620000000800 */
[----:B0-----:R-:W-:Y:S01]  /*57a0*/  IMAD R9, R0, 0x9, RZ ;  /* 0x0000000900097824 */ /* 0x001fe200078e02ff */
[----:B--2---:R-:W-:-:S03]  /*57b0*/  ISETP.NE.AND P0, PT, R4, R6, PT ;  /* 0x000000060400720c */ /* 0x004fc60003f05270 */
[----:B------:R-:W-:Y:S02]  /*57c0*/  VIADD R11, R9, 0x1 ;  /* 0x00000001090b7836 */ /* 0x000fe40000000000 */
[----:B---3--:R-:W-:-:S03]  /*57d0*/  FADD R10, R5, R7 ;  /* 0x00000007050a7221 */ /* 0x008fc60000000000 */
[-C--:B------:R-:W-:Y:S01]  /*57e0*/  ISETP.EQ.OR P0, PT, R11, R38.reuse, P0 ;  /* 0x000000260b00720c */ /* 0x080fe20000702670 */
[----:B------:R-:W-:Y:S01]  /*57f0*/  IMAD.MOV.U32 R11, RZ, RZ, 0x1 ;  /* 0x00000001ff0b7424 */ /* 0x000fe200078e00ff */
[C---:B------:R-:W-:Y:S01]  /*5800*/  ISETP.NE.AND P2, PT, R9.reuse, R38, PT ;  /* 0x000000260900720c */ /* 0x040fe20003f45270 */
[----:B------:R-:W-:Y:S01]  /*5810*/  VIADD R13, R9, 0x2 ;  /* 0x00000002090d7836 */ /* 0x000fe20000000000 */
[----:B------:R-:W-:Y:S02]  /*5820*/  FSEL R10, R7, R10, P0 ;  /* 0x0000000a070a7208 */ /* 0x000fe40000000000 */
[----:B------:R-:W-:-:S03]  /*5830*/  SEL R2, RZ, 0x1, P2 ;  /* 0x00000001ff027807 */ /* 0x000fc60001000000 */
[----:B----4-:R-:W-:Y:S01]  /*5840*/  FADD R10, R25, R10 ;  /* 0x0000000a190a7221 */ /* 0x010fe20000000000 */
[----:B-1----:R-:W-:-:S04]  /*5850*/  @P3 ISETP.NE.AND P1, PT, R36, R4, PT ;  /* 0x000000042400320c */ /* 0x002fc80003f25270 */
[----:B------:R-:W-:Y:S02]  /*5860*/  @P3 SEL R11, RZ, 0x1, !P1 ;  /* 0x00000001ff0b3807 */ /* 0x000fe40004800000 */
[----:B------:R-:W-:-:S04]  /*5870*/  ISETP.NE.AND P1, PT, R6, R24, PT ;  /* 0x000000180600720c */ /* 0x000fc80003f25270 */
[----:B------:R-:W-:Y:S02]  /*5880*/  ISETP.EQ.OR P1, PT, R13, R38, P1 ;  /* 0x000000260d00720c */ /* 0x000fe40000f22670 */
[----:B------:R-:W-:Y:S01]  /*5890*/  @P3 SEL R2, R2, R11, !P2 ;  /* 0x0000000b02023207 */ /* 0x000fe20005000000 */
[----:B------:R-:W-:Y:S01]  /*58a0*/  VIADD R11, R9, 0x3 ;  /* 0x00000003090b7836 */ /* 0x000fe20000000000 */
[----:B------:R-:W-:Y:S02]  /*58b0*/  FSEL R12, R25, R10, P1 ;  /* 0x0000000a190c7208 */ /* 0x000fe40000800000 */
[----:B------:R-:W-:-:S03]  /*58c0*/  ISETP.NE.AND P2, PT, R24, R26, PT ;  /* 0x0000001a1800720c */ /* 0x000fc60003f45270 */
[----:B------:R-:W-:Y:S01]  /*58d0*/  FADD R12, R27, R12 ;  /* 0x0000000c1b0c7221 */ /* 0x000fe20000000000 */
[----:B------:R-:W-:Y:S01]  /*58e0*/  ISETP.EQ.OR P2, PT, R11, R38, P2 ;  /* 0x000000260b00720c */ /* 0x000fe20001742670 */
[----:B------:R-:W-:Y:S01]  /*58f0*/  VIADD R11, R9, 0x4 ;  /* 0x00000004090b7836 */ /* 0x000fe20000000000 */
[----:B------:R-:W-:Y:S02]  /*5900*/  ISETP.NE.AND P3, PT, R26, R28, PT ;  /* 0x0000001c1a00720c */ /* 0x000fe40003f65270 */
[----:B------:R-:W-:Y:S02]  /*5910*/  FSEL R12, R27, R12, P2 ;  /* 0x0000000c1b0c7208 */ /* 0x000fe40001000000 */
[----:B------:R-:W-:-:S03]  /*5920*/  ISETP.EQ.OR P3, PT, R11, R38, P3 ;  /* 0x000000260b00720c */ /* 0x000fc60001f62670 */
[----:B------:R-:W-:Y:S01]  /*5930*/  FADD R12, R29, R12 ;  /* 0x0000000c1d0c7221 */ /* 0x000fe20000000000 */
[----:B------:R-:W-:Y:S01]  /*5940*/  VIADD R11, R9, 0x5 ;  /* 0x00000005090b7836 */ /* 0x000fe20000000000 */
[----:B------:R-:W-:Y:S01]  /*5950*/  ISETP.NE.AND P4, PT, R28, R30, PT ;  /* 0x0000001e1c00720c */ /* 0x000fe20003f85270 */
[C---:B------:R-:W-:Y:S02]  /*5960*/  VIADD R42, R2.reuse, 0x1 ;  /* 0x00000001022a7836 */ /* 0x040fe40000000000 */
[----:B------:R-:W-:Y:S02]  /*5970*/  FSEL R12, R29, R12, P3 ;  /* 0x0000000c1d0c7208 */ /* 0x000fe40001800000 */
[----:B------:R-:W-:Y:S01]  /*5980*/  IMAD.MOV.U32 R10, RZ, RZ, R42 ;  /* 0x000000ffff0a7224 */ /* 0x000fe200078e002a */
[----:B------:R-:W-:Y:S02]  /*5990*/  ISETP.EQ.OR P4, PT, R11, R38, P4 ;  /* 0x000000260b00720c */ /* 0x000fe40002782670 */
[----:B------:R-:W-:Y:S01]  /*59a0*/  FADD R12, R31, R12 ;  /* 0x0000000c1f0c7221 */ /* 0x000fe20000000000 */
[----:B------:R-:W-:Y:S01]  /*59b0*/  @!P0 IADD3 R10, PT, PT, R2, RZ, RZ ;  /* 0x000000ff020a8210 */ /* 0x000fe20007ffe0ff */
[----:B------:R-:W-:Y:S01]  /*59c0*/  VIADD R11, R9, 0x6 ;  /* 0x00000006090b7836 */ /* 0x000fe20000000000 */
[----:B------:R-:W-:-:S02]  /*59d0*/  ISETP.NE.AND P5, PT, R30, R32, PT ;  /* 0x000000201e00720c */ /* 0x000fc40003fa5270 */
[----:B------:R-:W-:Y:S01]  /*59e0*/  FSEL R12, R31, R12, P4 ;  /* 0x0000000c1f0c7208 */ /* 0x000fe20002000000 */
[----:B------:R-:W-:Y:S01]  /*59f0*/  VIADD R13, R10, 0x1 ;  /* 0x000000010a0d7836 */ /* 0x000fe20000000000 */
[----:B------:R-:W-:Y:S01]  /*5a00*/  P2R R14, PR, RZ, 0x1 ;  /* 0x00000001ff0e7803 */ /* 0x000fe20000000000 */
[----:B------:R-:W-:Y:S01]  /*5a10*/  @!P1 IMAD.MOV R13, RZ, RZ, R10 ;  /* 0x000000ffff0d9224 */ /* 0x000fe200078e020a */
[----:B------:R-:W-:Y:S01]  /*5a20*/  ISETP.EQ.OR P0, PT, R11, R38, P5 ;  /* 0x000000260b00720c */ /* 0x000fe20002f02670 */
[----:B------:R-:W-:Y:S01]  /*5a30*/  FADD R12, R33, R12 ;  /* 0x0000000c210c7221 */ /* 0x000fe20000000000 */
[----:B------:R-:W-:Y:S01]  /*5a40*/  VIADD R11, R9, 0x7 ;  /* 0x00000007090b7836 */ /* 0x000fe20000000000 */
[----:B------:R-:W-:Y:S01]  /*5a50*/  ISETP.NE.AND P6, PT, R34, R3, PT ;  /* 0x000000032200720c */ /* 0x000fe20003fc5270 */
[----:B------:R-:W-:Y:S02]  /*5a60*/  VIADD R10, R13, 0x1 ;  /* 0x000000010d0a7836 */ /* 0x000fe40000000000 */
[----:B------:R-:W-:-:S02]  /*5a70*/  VIADD R9, R9, 0x8 ;  /* 0x0000000809097836 */ /* 0x000fc40000000000 */
[----:B------:R-:W-:Y:S01]  /*5a80*/  @!P2 IMAD.MOV R10, RZ, RZ, R13 ;  /* 0x000000ffff0aa224 */ /* 0x000fe200078e020d */
[----:B------:R-:W-:Y:S02]  /*5a90*/  FSEL R12, R33, R12, P0 ;  /* 0x0000000c210c7208 */ /* 0x000fe40000000000 */
[----:B------:R-:W-:Y:S01]  /*5aa0*/  ISETP.NE.AND P5, PT, R32, R34, PT ;  /* 0x000000222000720c */ /* 0x000fe20003fa5270 */
[----:B------:R-:W-:Y:S01]  /*5ab0*/  VIADD R15, R10, 0x1 ;  /* 0x000000010a0f7836 */ /* 0x000fe20000000000 */
[-C--:B------:R-:W-:Y:S01]  /*5ac0*/  ISETP.EQ.OR P6, PT, R9, R38.reuse, P6 ;  /* 0x000000260900720c */ /* 0x080fe200037c2670 */
[----:B------:R-:W-:Y:S02]  /*5ad0*/  @!P3 IMAD.MOV R15, RZ, RZ, R10 ;  /* 0x000000ffff0fb224 */ /* 0x000fe400078e020a */
[----:B------:R-:W-:Y:S01]  /*5ae0*/  FADD R12, R35, R12 ;  /* 0x0000000c230c7221 */ /* 0x000fe20000000000 */
[----:B------:R-:W-:Y:S01]  /*5af0*/  ISETP.EQ.OR P5, PT, R11, R38, P5 ;  /* 0x000000260b00720c */ /* 0x000fe20002fa2670 */
[----:B------:R-:W-:-:S02]  /*5b00*/  VIADD R10, R15, 0x1 ;  /* 0x000000010f0a7836 */ /* 0x000fc40000000000 */
[----:B------:R-:W-:Y:S01]  /*5b10*/  @!P4 IMAD.MOV R10, RZ, RZ, R15 ;  /* 0x000000ffff0ac224 */ /* 0x000fe200078e020f */
[----:B------:R-:W-:-:S03]  /*5b20*/  FSEL R9, R35, R12, P5 ;  /* 0x0000000c23097208 */ /* 0x000fc60002800000 */
[C---:B------:R-:W-:Y:S01]  /*5b30*/  VIADD R11, R10.reuse, 0x1 ;  /* 0x000000010a0b7836 */ /* 0x040fe20000000000 */
[----:B------:R-:W-:Y:S01]  /*5b40*/  @!P0 IADD3 R11, PT, PT, R10, RZ, RZ ;  /* 0x000000ff0a0b8210 */ /* 0x000fe20007ffe0ff */
[----:B------:R-:W-:-:S04]  /*5b50*/  @!P6 FADD R8, R8, R9 ;  /* 0x000000090808e221 */ /* 0x000fc80000000000 */
[----:B------:R-:W-:Y:S02]  /*5b60*/  VIADD R10, R11, 0x1 ;  /* 0x000000010b0a7836 */ /* 0x000fe40000000000 */
[----:B------:R-:W-:Y:S02]  /*5b70*/  @!P5 IMAD.MOV R10, RZ, RZ, R11 ;  /* 0x000000ffff0ad224 */ /* 0x000fe400078e020b */
[----:B------:R-:W0:Y:S01]  /*5b80*/  SHFL.UP PT, R11, R8, 0x1, RZ ;  /* 0x04200000080b7989 */ /* 0x000e2200000e00ff */
[----:B------:R-:W-:Y:S02]  /*5b90*/  P2R R39, PR, RZ, 0x20 ;  /* 0x00000020ff277803 */ /* 0x000fe40000000000 */
[----:B------:R-:W-:Y:S01]  /*5ba0*/  ISETP.GE.AND P5, PT, R37, 0x1, PT ;  /* 0x000000012500780c */ /* 0x000fe20003fa6270 */
[----:B------:R-:W-:Y:S02]  /*5bb0*/  VIADD R9, R10, 0x1 ;  /* 0x000000010a097836 */ /* 0x000fe40000000000 */
[----:B------:R-:W-:-:S05]  /*5bc0*/  @!P6 IMAD.MOV R9, RZ, RZ, R10 ;  /* 0x000000ffff09e224 */ /* 0x000fca00078e020a */
[----:B------:R-:W-:Y:S01]  /*5bd0*/  ISETP.NE.AND P6, PT, R9, RZ, PT ;  /* 0x000000ff0900720c */ /* 0x000fe20003fc5270 */
[----:B------:R-:W1:Y:S01]  /*5be0*/  SHFL.UP PT, R10, R9, 0x1, RZ ;  /* 0x04200000090a7989 */ /* 0x000e6200000e00ff */
[----:B0-----:R-:W-:-:S05]  /*5bf0*/  FADD R11, R8, R11 ;  /* 0x0000000b080b7221 */ /* 0x001fca0000000000 */
[----:B------:R-:W-:-:S05]  /*5c00*/  @P5 FSEL R8, R11, R8, !P6 ;  /* 0x000000080b085208 */ /* 0x000fca0007000000 */
[----:B------:R-:W0:Y:S01]  /*5c10*/  SHFL.UP PT, R11, R8, 0x2, RZ ;  /* 0x04400000080b7989 */ /* 0x000e2200000e00ff */
[----:B-1----:R-:W-:Y:S02]  /*5c20*/  SEL R10, R10, RZ, P5 ;  /* 0x000000ff0a0a7207 */ /* 0x002fe40002800000 */
[----:B------:R-:W-:-:S03]  /*5c30*/  ISETP.GE.AND P5, PT, R37, 0x2, PT ;  /* 0x000000022500780c */ /* 0x000fc60003fa6270 */
[----:B------:R-:W-:-:S05]  /*5c40*/  IMAD.IADD R10, R10, 0x1, R9 ;  /* 0x000000010a0a7824 */ /* 0x000fca00078e0209 */
[----:B------:R-:W-:Y:S01]  /*5c50*/  ISETP.NE.AND P6, PT, R10, RZ, PT ;  /* 0x000000ff0a00720c */ /* 0x000fe20003fc5270 */
[----:B0-----:R-:W-:-:S05]  /*5c60*/  FADD R11, R8, R11 ;  /* 0x0000000b080b7221 */ /* 0x001fca0000000000 */
[----:B------:R-:W-:Y:S02]  /*5c70*/  @P5 FSEL R8, R11, R8, !P6 ;  /* 0x000000080b085208 */ /* 0x000fe40007000000 */
[----:B------:R-:W0:Y:S04]  /*5c80*/  SHFL.UP PT, R11, R10, 0x2, RZ ;  /* 0x044000000a0b7989 */ /* 0x000e2800000e00ff */
[----:B------:R-:W1:Y:S01]  /*5c90*/  SHFL.UP PT, R15, R8, 0x4, RZ ;  /* 0x04800000080f7989 */ /* 0x000e6200000e00ff */
[----:B0-----:R-:W-:-:S05]  /*5ca0*/  SEL R11, R11, RZ, P5 ;  /* 0x000000ff0b0b7207 */ /* 0x001fca0002800000 */
[----:B------:R-:W-:-:S05]  /*5cb0*/  IMAD.IADD R11, R10, 0x1, R11 ;  /* 0x000000010a0b7824 */ /* 0x000fca00078e020b */
[----:B------:R-:W0:Y:S01]  /*5cc0*/  SHFL.UP PT, R9, R11, 0x4, RZ ;  /* 0x048000000b097989 */ /* 0x000e2200000e00ff */
[----:B------:R-:W-:Y:S01]  /*5cd0*/  ISETP.GE.AND P5, PT, R37, 0x4, PT ;  /* 0x000000042500780c */ /* 0x000fe20003fa6270 */
[----:B-1----:R-:W-:Y:S01]  /*5ce0*/  FADD R15, R8, R15 ;  /* 0x0000000f080f7221 */ /* 0x002fe20000000000 */
[----:B------:R-:W-:-:S11]  /*5cf0*/  ISETP.NE.AND P6, PT, R11, RZ, PT ;  /* 0x000000ff0b00720c */ /* 0x000fd60003fc5270 */
        /* <DEDUP_REMOVED lines=8> */
[----:B------:R-:W0:Y:S01]  /*5d80*/  SHFL.UP PT, R9, R12, 0x8, RZ ;  /* 0x050000000c097989 */ /* 0x000e2200000e00ff */
[----:B------:R-:W-:-:S03]  /*5d90*/  P2R R13, PR, RZ, 0x1 ;  /* 0x00000001ff0d7803 */ /* 0x000fc60000000000 */
[----:B------:R-:W1:Y:S01]  /*5da0*/  SHFL.UP PT, R15, R8, 0x10, RZ ;  /* 0x06000000080f7989 */ /* 0x000e6200000e00ff */
[----:B0-----:R-:W-:Y:S02]  /*5db0*/  SEL R9, R9, RZ, P5 ;  /* 0x000000ff09097207 */ /* 0x001fe40002800000 */
[----:B------:R-:W-:-:S03]  /*5dc0*/  ISETP.NE.AND P5, PT, R13, RZ, PT ;  /* 0x000000ff0d00720c */ /* 0x000fc60003fa5270 */
[----:B------:R-:W-:-:S05]  /*5dd0*/  IMAD.IADD R13, R12, 0x1, R9 ;  /* 0x000000010c0d7824 */ /* 0x000fca00078e0209 */
[----:B------:R-:W0:Y:S01]  /*5de0*/  SHFL.UP PT, R9, R13, 0x10, RZ ;  /* 0x060000000d097989 */ /* 0x000e2200000e00ff */
[----:B-1----:R-:W-:Y:S01]  /*5df0*/  FADD R15, R8, R15 ;  /* 0x0000000f080f7221 */ /* 0x002fe20000000000 */
        /* <DEDUP_REMOVED lines=9> */
[----:B------:R-:W-:Y:S01]  /*5e90*/  BAR.SYNC.DEFER_BLOCKING 0x0 ;  /* 0x0000000000007b1d */ /* 0x000fe20000010000 */
[----:B------:R-:W-:-:S05]  /*5ea0*/  ISETP.NE.AND P0, PT, R14, RZ, PT ;  /* 0x000000ff0e00720c */ /* 0x000fca0003f05270 */
[----:B------:R-:W0:Y:S04]  /*5eb0*/  LDS.128 R8, [UR4] ;  /* 0x00000004ff087984 */ /* 0x000e280008000c00 */
[----:B------:R-:W1:Y:S01]  /*5ec0*/  LDS.128 R12, [UR4+0x10] ;  /* 0x00001004ff0c7984 */ /* 0x000e620008000c00 */
[----:B0-----:R-:W-:-:S13]  /*5ed0*/  ISETP.NE.AND P6, PT, R10, RZ, PT ;  /* 0x000000ff0a00720c */ /* 0x001fda0003fc5270 */
[----:B------:R-:W-:Y:S01]  /*5ee0*/  @!P6 FADD R11, R9, R11 ;  /* 0x0000000b090be221 */ /* 0x000fe20000000000 */
[----:B-1----:R-:W-:Y:S01]  /*5ef0*/  ISETP.NE.AND P6, PT, R12, RZ, PT ;  /* 0x000000ff0c00720c */ /* 0x002fe20003fc5270 */
[----:B------:R-:W-:-:S12]  /*5f00*/  IMAD.IADD R17, R8, 0x1, R10 ;  /* 0x0000000108117824 */ /* 0x000fd800078e020a */
[----:B------:R-:W-:Y:S01]  /*5f10*/  @!P6 FADD R13, R11, R13 ;  /* 0x0000000d0b0de221 */ /* 0x000fe20000000000 */
[----:B------:R-:W-:-:S04]  /*5f20*/  ISETP.NE.AND P6, PT, R44, 0x2, PT ;  /* 0x000000022c00780c */ /* 0x000fc80003fc5270 */
[----:B------:R-:W-:Y:S02]  /*5f30*/  FSEL R16, R11, R9, !P6 ;  /* 0x000000090b107208 */ /* 0x000fe40007000000 */
[C---:B------:R-:W-:Y:S02]  /*5f40*/  SEL R9, R17.reuse, R8, !P6 ;  /* 0x0000000811097207 */ /* 0x040fe40007000000 */
[----:B------:R-:W-:Y:S01]  /*5f50*/  ISETP.NE.AND P6, PT, R14, RZ, PT ;  /* 0x000000ff0e00720c */ /* 0x000fe20003fc5270 */
[----:B------:R-:W-:-:S12]  /*5f60*/  IMAD.IADD R11, R17, 0x1, R12 ;  /* 0x00000001110b7824 */ /* 0x000fd800078e020c */
        /* <DEDUP_REMOVED lines=9> */
[----:B------:R-:W-:Y:S02]  /*6000*/  FSEL R20, R15, R20, !P6 ;  /* 0x000000140f147208 */ /* 0x000fe40007000000 */
[----:B------:R-:W-:Y:S02]  /*6010*/  SEL R9, R11, R9, !P6 ;  /* 0x000000090b097207 */ /* 0x000fe40007000000 */
[----:B------:R-:W-:-:S13]  /*6020*/  ISETP.NE.AND P6, PT, R18, RZ, PT ;  /* 0x000000ff1200720c */ /* 0x000fda0003fc5270 */
[----:B------:R-:W-:Y:S01]  /*6030*/  @!P6 FADD R19, R19, R17 ;  /* 0x000000111313e221 */ /* 0x000fe20000000000 */
[----:B------:R-:W-:-:S04]  /*6040*/  ISETP.NE.AND P6, PT, R44, 0x5, PT ;  /* 0x000000052c00780c */ /* 0x000fc80003fc5270 */
[----:B------:R-:W-:Y:S02]  /*6050*/  FSEL R46, R17, R20, !P6 ;  /* 0x00000014112e7208 */ /* 0x000fe40007000000 */
[----:B------:R-:W0:Y:S01]  /*6060*/  LDS.128 R20, [UR4+0x30] ;  /* 0x00003004ff147984 */ /* 0x000e220008000c00 */
[----:B------:R-:W-:-:S05]  /*6070*/  IMAD.IADD R11, R11, 0x1, R16 ;  /* 0x000000010b0b7824 */ /* 0x000fca00078e0210 */
[----:B------:R-:W-:Y:S01]  /*6080*/  SEL R9, R11, R9, !P6 ;  /* 0x000000090b097207 */ /* 0x000fe20007000000 */
[----:B------:R-:W-:Y:S01]  /*6090*/  IMAD.IADD R11, R18, 0x1, R11 ;  /* 0x00000001120b7824 */ /* 0x000fe200078e020b */
[----:B------:R-:W1:Y:S01]  /*60a0*/  SHFL.UP PT, R40, R40, 0x1, RZ ;  /* 0x0420000028287989 */ /* 0x000e6200000e00ff */
[----:B0-----:R-:W-:-:S03]  /*60b0*/  ISETP.NE.AND P6, PT, R20, RZ, PT ;  /* 0x000000ff1400720c */ /* 0x001fc60003fc5270 */
[----:B------:R-:W-:-:S10]  /*60c0*/  IADD3 R41, PT, PT, R11, R20, RZ ;  /* 0x000000140b297210 */ /* 0x000fd40007ffe0ff */
[----:B------:R-:W-:Y:S01]  /*60d0*/  @!P6 FADD R21, R19, R21 ;  /* 0x000000151315e221 */ /* 0x000fe20000000000 */
[----:B------:R-:W-:-:S04]  /*60e0*/  ISETP.NE.AND P6, PT, R44, 0x6, PT ;  /* 0x000000062c00780c */ /* 0x000fc80003fc5270 */
[----:B------:R-:W-:Y:S02]  /*60f0*/  FSEL R48, R19, R46, !P6 ;  /* 0x0000002e13307208 */ /* 0x000fe40007000000 */
[----:B------:R-:W-:Y:S02]  /*6100*/  SEL R46, R11, R9, !P6 ;  /* 0x000000090b2e7207 */ /* 0x000fe40007000000 */
[----:B------:R-:W-:-:S04]  /*6110*/  ISETP.NE.AND P6, PT, R44, 0x7, PT ;  /* 0x000000072c00780c */ /* 0x000fc80003fc5270 */
[----:B------:R-:W-:Y:S02]  /*6120*/  SEL R46, R41, R46, !P6 ;  /* 0x0000002e292e7207 */ /* 0x000fe40007000000 */
[----:B------:R-:W-:Y:S02]  /*6130*/  FSEL R48, R21, R48, !P6 ;  /* 0x0000003015307208 */ /* 0x000fe40007000000 */
[----:B------:R-:W-:Y:S01]  /*6140*/  ISETP.NE.AND P6, PT, R46, RZ, PT ;  /* 0x000000ff2e00720c */ /* 0x000fe20003fc5270 */
[----:B------:R-:W0:-:S12]  /*6150*/  SHFL.UP PT, R9, R43, 0x1, RZ ;  /* 0x042000002b097989 */ /* 0x000e1800000e00ff */
[----:B------:R-:W-:Y:S01]  /*6160*/  @!P6 FADD R48, RZ, R48 ;  /* 0x00000030ff30e221 */ /* 0x000fe20000000000 */
[----:B------:R-:W-:-:S04]  /*6170*/  ISETP.GE.U32.AND P6, PT, R0, 0x20, PT ;  /* 0x000000200000780c */ /* 0x000fc80003fc6070 */
[----:B------:R-:W-:Y:S02]  /*6180*/  SEL R53, R46, RZ, P6 ;  /* 0x000000ff2e357207 */ /* 0x000fe40003000000 */
[----:B------:R-:W-:Y:S02]  /*6190*/  FSEL R48, R48, RZ, P6 ;  /* 0x000000ff30307208 */ /* 0x000fe40003000000 */
[----:B-1----:R-:W-:-:S13]  /*61a0*/  ISETP.NE.AND P6, PT, R40, RZ, PT ;  /* 0x000000ff2800720c */ /* 0x002fda0003fc5270 */
[----:B0-----:R-:W-:Y:S01]  /*61b0*/  @!P6 FADD R9, R9, R48 ;  /* 0x000000300909e221 */ /* 0x001fe20000000000 */
[----:B------:R-:W-:-:S04]  /*61c0*/  ISETP.NE.AND P6, PT, R37, RZ, PT ;  /* 0x000000ff2500720c */ /* 0x000fc80003fc5270 */
[----:B------:R-:W-:Y:S02]  /*61d0*/  SEL R44, R40, RZ, P6 ;  /* 0x000000ff282c7207 */ /* 0x000fe40003000000 */
[----:B------:R-:W-:Y:S02]  /*61e0*/  FSEL R37, R48, R9, !P6 ;  /* 0x0000000930257208 */ /* 0x000fe40007000000 */
[----:B------:R-:W-:Y:S01]  /*61f0*/  ISETP.NE.AND P6, PT, R22, RZ, PT ;  /* 0x000000ff1600720c */ /* 0x000fe20003fc5270 */
[----:B------:R-:W-:Y:S02]  /*6200*/  IMAD.IADD R53, R53, 0x1, R44 ;  /* 0x0000000135357824 */ /* 0x000fe400078e022c */
[----:B------:R-:W-:-:S10]  /*6210*/  @!P0 IMAD.MOV R42, RZ, RZ, R2 ;  /* 0x000000ffff2a8224 */ /* 0x000fd400078e0202 */
[----:B------:R-:W-:Y:S01]  /*6220*/  @!P6 FADD R23, R23, R21 ;  /* 0x000000151717e221 */ /* 0x000fe20000000000 */
[----:B------:R-:W-:Y:S01]  /*6230*/  ISETP.NE.AND P6, PT, R2, RZ, PT ;  /* 0x000000ff0200720c */ /* 0x000fe20003fc5270 */
[----:B------:R-:W-:-:S04]  /*6240*/  IMAD.IADD R19, R53, 0x1, R42 ;  /* 0x0000000135137824 */ /* 0x000fc800078e022a */
[----:B------:R-:W-:Y:S02]  /*6250*/  VIADD R17, R19, 0x1 ;  /* 0x0000000113117836 */ /* 0x000fe40000000000 */
[----:B------:R-:W-:-:S06]  /*6260*/  @!P1 IMAD.MOV R17, RZ, RZ, R19 ;  /* 0x000000ffff119224 */ /* 0x000fcc00078e0213 */
[----:B------:R-:W-:-:S04]  /*6270*/  @!P6 FADD R5, R5, R37 ;  /* 0x000000250505e221 */ /* 0x000fc80000000000 */
[----:B------:R-:W-:Y:S01]  /*6280*/  @!P0 FADD R7, R7, R5 ;  /* 0x0000000507078221 */ /* 0x000fe20000000000 */
[----:B------:R-:W-:Y:S02]  /*6290*/  VIADD R15, R17, 0x1 ;  /* 0x00000001110f7836 */ /* 0x000fe40000000000 */
[----:B------:R-:W-:Y:S02]  /*62a0*/  @!P2 IMAD.MOV R15, RZ, RZ, R17 ;  /* 0x000000ffff0fa224 */ /* 0x000fe400078e0211 */
[----:B------:R-:W-:Y:S02]  /*62b0*/  @!P1 FADD R25, R25, R7 ;  /* 0x0000000719199221 */ /* 0x000fe40000000000 */
[----:B------:R-:W-:Y:S02]  /*62c0*/  VIADD R13, R15, 0x1 ;  /* 0x000000010f0d7836 */ /* 0x000fe40000000000 */
[----:B------:R-:W-:Y:S01]  /*62d0*/  @!P2 FADD R27, R27, R25 ;  /* 0x000000191b1ba221 */ /* 0x000fe20000000000 */
[----:B------:R-:W-:-:S03]  /*62e0*/  @!P3 IMAD.MOV R13, RZ, RZ, R15 ;  /* 0x000000ffff0db224 */ /* 0x000fc600078e020f */
[----:B------:R-:W-:Y:S01]  /*62f0*/  @!P3 FADD R29, R29, R27 ;  /* 0x0000001b1d1db221 */ /* 0x000fe20000000000 */
[----:B------:R-:W-:Y:S02]  /*6300*/  VIADD R11, R13, 0x1 ;  /* 0x000000010d0b7836 */ /* 0x000fe40000000000 */
[----:B------:R-:W-:Y:S02]  /*6310*/  @!P4 IMAD.MOV R11, RZ, RZ, R13 ;  /* 0x000000ffff0bc224 */ /* 0x000fe400078e020d */
[----:B------:R-:W-:Y:S02]  /*6320*/  @!P4 FADD R31, R31, R29 ;  /* 0x0000001d1f1fc221 */ /* 0x000fe40000000000 */
[----:B------:R-:W-:Y:S02]  /*6330*/  VIADD R9, R11, 0x1 ;  /* 0x000000010b097836 */ /* 0x000fe40000000000 */
[----:B------:R-:W-:Y:S01]  /*6340*/  @!P5 FADD R33, R33, R31 ;  /* 0x0000001f2121d221 */ /* 0x000fe20000000000 */
[----:B------:R-:W-:Y:S01]  /*6350*/  @!P5 IMAD.MOV R9, RZ, RZ, R11 ;  /* 0x000000ffff09d224 */ /* 0x000fe200078e020b */
[----:B------:R-:W-:-:S02]  /*6360*/  ISETP.NE.AND P5, PT, R39, RZ, PT ;  /* 0x000000ff2700720c */ /* 0x000fc40003fa5270 */
[----:B------:R-:W-:Y:S01]  /*6370*/  IADD3 R39, PT, PT, R22, R41, RZ ;  /* 0x0000002916277210 */ /* 0x000fe20007ffe0ff */
[----:B------:R-:W-:-:S10]  /*6380*/  VIADD R44, R9, 0x1 ;  /* 0x00000001092c7836 */ /* 0x000fd40000000000 */
[----:B------:R-:W-:Y:S02]  /*6390*/  @!P5 IMAD.MOV R44, RZ, RZ, R9 ;  /* 0x000000ffff2cd224 */ /* 0x000fe400078e0209 */
[----:B------:R-:W-:Y:S01]  /*63a0*/  @!P5 FADD R35, R35, R33 ;  /* 0x000000212323d221 */ /* 0x000fe20000000000 */
[----:B------:R-:W-:Y:S01]  /*63b0*/  ISETP.GE.AND P5, PT, R39, 0x101, PT ;  /* 0x000001012700780c */ /* 0x000fe20003fa6270 */
[----:B------:R-:W-:Y:S01]  /*63c0*/  BSSY.RECONVERGENT B0, `(.L_x_1422) ;  /* 0x0000113000007945 */ /* 0x000fe20003800200 */
[----:B------:R-:W-:-:S11]  /*63d0*/  IMAD.IADD R45, R2, 0x1, R53 ;  /* 0x00000001022d7824 */ /* 0x000fd600078e0235 */
[----:B------:R-:W-:Y:S05]  /*63e0*/  @!P5 BRA `(.L_x_1423) ;  /* 0x0000000c0040d947 */ /* 0x000fea0003800000 */
[----:B------:R-:W-:Y:S01]  /*63f0*/  BAR.SYNC.DEFER_BLOCKING 0x0 ;  /* 0x0000000000007b1d */ /* 0x000fe20000010000 */
[----:B------:R-:W-:Y:S01]  /*6400*/  @P6 LEA R53, R53, UR4, 0x3 ;  /* 0x0000000435356c11 */ /* 0x000fe2000f8e18ff */
[----:B------:R-:W-:Y:S01]  /*6410*/  IMAD.MOV.U32 R43, RZ, RZ, 0x9 ;  /* 0x00000009ff2b7424 */ /* 0x000fe200078e00ff */
[----:B------:R-:W-:Y:S02]  /*6420*/  @P0 LEA R45, R45, UR4, 0x3 ;  /* 0x000000042d2d0c11 */ /* 0x000fe4000f8e18ff */
[----:B------:R-:W-:Y:S01]  /*6430*/  ISETP.NE.AND P5, PT, R30, R32, PT ;  /* 0x000000201e00720c */ /* 0x000fe20003fa5270 */
[CC--:B------:R-:W-:Y:S01]  /*6440*/  IMAD R21, R0.reuse, R43.reuse, 0x6 ;  /* 0x0000000600157424 */ /* 0x0c0fe200078e022b */
[----:B------:R-:W-:Y:S01]  /*6450*/  @P1 LEA R19, R19, UR4, 0x3 ;  /* 0x0000000413131c11 */ /* 0x000fe2000f8e18ff */
[CC--:B------:R-:W-:Y:S01]  /*6460*/  IMAD R41, R0.reuse, R43.reuse, 0x7 ;  /* 0x0000000700297424 */ /* 0x0c0fe200078e022b */
[----:B------:R-:W-:Y:S01]  /*6470*/  @P2 LEA R17, R17, UR4, 0x3 ;  /* 0x0000000411112c11 */ /* 0x000fe2000f8e18ff */
[----:B------:R-:W-:Y:S01]  /*6480*/  IMAD R43, R0, R43, 0x8 ;  /* 0x00000008002b7424 */ /* 0x000fe200078e022b */
[----:B------:R-:W-:-:S02]  /*6490*/  ISETP.NE.AND P5, PT, R21, R38, !P5 ;  /* 0x000000261500720c */ /* 0x000fc40006fa5270 */
[----:B------:R-:W-:Y:S02]  /*64a0*/  @P3 LEA R15, R15, UR4, 0x3 ;  /* 0x000000040f0f3c11 */ /* 0x000fe4000f8e18ff */
[----:B------:R-:W-:Y:S01]  /*64b0*/  @P4 LEA R13, R13, UR4, 0x3 ;  /* 0x000000040d0d4c11 */ /* 0x000fe2000f8e18ff */
[----:B------:R0:W-:Y:S01]  /*64c0*/  @P6 STS.64 [R53], R36 ;  /* 0x0000002435006388 */ /* 0x0001e20000000a00 */
[----:B------:R-:W-:-:S07]  /*64d0*/  ISETP.NE.AND P6, PT, R32, R34, PT ;  /* 0x000000222000720c */ /* 0x000fce0003fc5270 */
[----:B------:R-:W-:Y:S01]  /*64e0*/  @!P5 LEA R11, R11, UR4, 0x3 ;  /* 0x000000040b0bdc11 */ /* 0x000fe2000f8e18ff */
[----:B------:R0:W-:Y:S01]  /*64f0*/  @P0 STS.64 [R45], R4 ;  /* 0x000000042d000388 */ /* 0x0001e20000000a00 */
[----:B------:R-:W-:Y:S02]  /*6500*/  ISETP.NE.AND P0, PT, R34, R3, PT ;  /* 0x000000032200720c */ /* 0x000fe40003f05270 */
[-C--:B------:R-:W-:Y:S01]  /*6510*/  ISETP.NE.AND P6, PT, R41, R38.reuse, !P6 ;  /* 0x000000262900720c */ /* 0x080fe200077c5270 */
[----:B------:R0:W-:Y:S01]  /*6520*/  @P1 STS.64 [R19], R6 ;  /* 0x0000000613001388 */ /* 0x0001e20000000a00 */
[----:B------:R-:W-:-:S03]  /*6530*/  ISETP.NE.AND P0, PT, R43, R38, !P0 ;  /* 0x000000262b00720c */ /* 0x000fc60004705270 */
[----:B------:R0:W-:Y:S04]  /*6540*/  @P2 STS.64 [R17], R24 ;  /* 0x0000001811002388 */ /* 0x0001e80000000a00 */
[----:B------:R0:W-:Y:S04]  /*6550*/  @P3 STS.64 [R15], R26 ;  /* 0x0000001a0f003388 */ /* 0x0001e80000000a00 */
[----:B------:R-:W-:Y:S01]  /*6560*/  @!P6 LEA R9, R9, UR4, 0x3 ;  /* 0x000000040909ec11 */ /* 0x000fe2000f8e18ff */
[----:B------:R0:W-:Y:S01]  /*6570*/  @P4 STS.64 [R13], R28 ;  /* 0x0000001c0d004388 */ /* 0x0001e20000000a00 */
[----:B------:R-:W-:-:S03]  /*6580*/  @!P0 LEA R44, R44, UR4, 0x3 ;  /* 0x000000042c2c8c11 */ /* 0x000fc6000f8e18ff */
[----:B------:R0:W-:Y:S04]  /*6590*/  @!P5 STS.64 [R11], R30 ;  /* 0x0000001e0b00d388 */ /* 0x0001e80000000a00 */
[----:B------:R0:W-:Y:S04]  /*65a0*/  @!P6 STS.64 [R9], R32 ;  /* 0x000000200900e388 */ /* 0x0001e80000000a00 */
[----:B------:R0:W-:Y:S01]  /*65b0*/  @!P0 STS.64 [R44], R34 ;  /* 0x000000222c008388 */ /* 0x0001e20000000a00 */
[----:B------:R-:W-:Y:S01]  /*65c0*/  BAR.SYNC.DEFER_BLOCKING 0x0 ;  /* 0x0000000000007b1d */ /* 0x000fe20000010000 */
[----:B------:R-:W-:-:S13]  /*65d0*/  ISETP.GE.U32.AND P0, PT, R0, R39, PT ;  /* 0x000000270000720c */ /* 0x000fda0003f06070 */
[----:B0-----:R-:W-:Y:S05]  /*65e0*/  @P0 BRA `(.L_x_1424) ;  /* 0x0000000c00c00947 */ /* 0x001fea0003800000 */
[----:B------:R-:W-:Y:S01]  /*65f0*/  IADD3 R5, PT, PT, R14, R10, R12 ;  /* 0x0000000a0e057210 */ /* 0x000fe20007ffe00c */
[----:B------:R-:W-:Y:S01]  /*6600*/  BSSY.RECONVERGENT B1, `(.L_x_1425) ;  /* 0x0000028000017945 */ /* 0x000fe20003800200 */
[----:B------:R-:W-:Y:S02]  /*6610*/  LOP3.LUT R2, RZ, R0, RZ, 0x33, !PT ;  /* 0x00000000ff027212 */ /* 0x000fe400078e33ff */
[----:B------:R-:W-:-:S04]  /*6620*/  IADD3 R5, PT, PT, R18, R5, R16 ;  /* 0x0000000512057210 */ /* 0x000fc80007ffe010 */
[----:B------:R-:W-:-:S04]  /*6630*/  IADD3 R5, PT, PT, R22, R5, R20 ;  /* 0x0000000516057210 */ /* 0x000fc80007ffe014 */
[----:B------:R-:W-:-:S04]  /*6640*/  IADD3 R8, PT, PT, R2, R5, R8 ;  /* 0x0000000502087210 */ /* 0x000fc80007ffe008 */
[C---:B------:R-:W-:Y:S02]  /*6650*/  LOP3.LUT R2, R8.reuse, 0x300, RZ, 0xc0, !PT ;  /* 0x0000030008027812 */ /* 0x040fe400078ec0ff */
[----:B------:R-:W-:Y:S02]  /*6660*/  ISETP.GE.U32.AND P1, PT, R8, 0x300, PT ;  /* 0x000003000800780c */ /* 0x000fe40003f26070 */
[----:B------:R-:W-:Y:S01]  /*6670*/  ISETP.NE.AND P0, PT, R2, 0x300, PT ;  /* 0x000003000200780c */ /* 0x000fe20003f05270 */
[----:B------:R-:W-:-:S12]  /*6680*/  IMAD.MOV.U32 R2, RZ, RZ, R0 ;  /* 0x000000ffff027224 */ /* 0x000fd800078e0000 */
[----:B------:R-:W-:Y:S05]  /*6690*/  @!P0 BRA `(.L_x_1426) ;  /* 0x0000000000788947 */ /* 0x000fea0003800000 */
[----:B------:R-:W0:Y:S01]  /*66a0*/  LDC.64 R4, c[0x0][0x398] ;  /* 0x0000e600ff047b82 */ /* 0x000e220000000a00 */
[----:B------:R-:W-:Y:S02]  /*66b0*/  LEA.HI R8, R8, 0x1, RZ, 0x18 ;  /* 0x0000000108087811 */ /* 0x000fe400078fc0ff */
[----:B------:R-:W-:-:S03]  /*66c0*/  LEA R9, R0, UR4, 0x3 ;  /* 0x0000000400097c11 */ /* 0x000fc6000f8e18ff */
[C---:B------:R-:W-:Y:S01]  /*66d0*/  IMAD.SHL.U32 R2, R8.reuse, 0x100, RZ ;  /* 0x0000010008027824 */ /* 0x040fe200078e00ff */
[----:B------:R-:W-:Y:S01]  /*66e0*/  LOP3.LUT R8, R8, 0x3, RZ, 0xc0, !PT ;  /* 0x0000000308087812 */ /* 0x000fe200078ec0ff */
[----:B------:R-:W1:Y:S04]  /*66f0*/  LDC.64 R6, c[0x0][0x390] ;  /* 0x0000e400ff067b82 */ /* 0x000e680000000a00 */
[----:B------:R-:W-:Y:S02]  /*6700*/  IMAD.MOV R8, RZ, RZ, -R8 ;  /* 0x000000ffff087224 */ /* 0x000fe400078e0a08 */
[----:B0-----:R-:W-:-:S04]  /*6710*/  IMAD.WIDE.U32 R4, R0, 0x4, R4 ;  /* 0x0000000400047825 */ /* 0x001fc800078e0004 */
[----:B------:R-:W-:Y:S01]  /*6720*/  IMAD.MOV.U32 R15, RZ, RZ, R5 ;  /* 0x000000ffff0f7224 */ /* 0x000fe200078e0005 */
[----:B------:R-:W-:Y:S01]  /*6730*/  LOP3.LUT R5, R2, 0x300, RZ, 0xc0, !PT ;  /* 0x0000030002057812 */ /* 0x000fe200078ec0ff */
[----:B------:R-:W-:Y:S02]  /*6740*/  IMAD.MOV.U32 R14, RZ, RZ, R4 ;  /* 0x000000ffff0e7224 */ /* 0x000fe400078e0004 */
[----:B-1----:R-:W-:-:S04]  /*6750*/  IMAD.WIDE.U32 R6, R0, 0x4, R6 ;  /* 0x0000000400067825 */ /* 0x002fc800078e0006 */
[----:B------:R-:W-:Y:S02]  /*6760*/  IMAD.MOV.U32 R12, RZ, RZ, R6 ;  /* 0x000000ffff0c7224 */ /* 0x000fe400078e0006 */
[----:B------:R-:W-:Y:S02]  /*6770*/  IMAD.MOV.U32 R13, RZ, RZ, R7 ;  /* 0x000000ffff0d7224 */ /* 0x000fe400078e0007 */
[----:B------:R-:W-:-:S07]  /*6780*/  IMAD.IADD R2, R5, 0x1, R0 ;  /* 0x0000000105027824 */ /* 0x000fce00078e0200 */
.L_x_1427:
[----:B0-----:R0:W1:Y:S01]  /*6790*/  LDS.64 R10, [R9] ;  /* 0x00000000090a7984 */ /* 0x0010620000000a00 */
[----:B------:R-:W-:Y:S01]  /*67a0*/  IMAD.MOV.U32 R4, RZ, RZ, R12 ;  /* 0x000000ffff047224 */ /* 0x000fe200078e000c */
[----:B------:R-:W-:Y:S01]  /*67b0*/  MOV R7, R15 ;  /* 0x0000000f00077202 */ /* 0x000fe20000000f00 */
[----:B------:R-:W-:Y:S01]  /*67c0*/  IMAD.MOV.U32 R5, RZ, RZ, R13 ;  /* 0x000000ffff057224 */ /* 0x000fe200078e000d */
[----:B------:R-:W-:Y:S01]  /*67d0*/  IADD3 R12, P3, PT, R12, 0x400, RZ ;  /* 0x000004000c0c7810 */ /* 0x000fe20007f7e0ff */
[----:B------:R-:W-:Y:S01]  /*67e0*/  IMAD.MOV.U32 R6, RZ, RZ, R14 ;  /* 0x000000ffff067224 */ /* 0x000fe200078e000e */
[----:B------:R-:W-:Y:S01]  /*67f0*/  IADD3 R14, P2, PT, R14, 0x400, RZ ;  /* 0x000004000e0e7810 */ /* 0x000fe20007f5e0ff */
[----:B------:R-:W-:Y:S02]  /*6800*/  VIADD R8, R8, 0x1 ;  /* 0x0000000108087836 */ /* 0x000fe40000000000 */
[----:B0-----:R-:W-:Y:S02]  /*6810*/  VIADD R9, R9, 0x800 ;  /* 0x0000080009097836 */ /* 0x001fe40000000000 */
[----:B------:R-:W-:Y:S01]  /*6820*/  IMAD.X R15, RZ, RZ, R15, P2 ;  /* 0x000000ffff0f7224 */ /* 0x000fe200010e060f */
[----:B------:R-:W-:Y:S01]  /*6830*/  ISETP.NE.AND P0, PT, R8, RZ, PT ;  /* 0x000000ff0800720c */ /* 0x000fe20003f05270 */
[----:B------:R-:W-:Y:S01]  /*6840*/  IMAD.X R13, RZ, RZ, R13, P3 ;  /* 0x000000ffff0d7224 */ /* 0x000fe200018e060d */
[----:B-1----:R0:W-:Y:S04]  /*6850*/  STG.E desc[UR12][R4.64], R10 ;  /* 0x0000000a04007986 */ /* 0x0021e8000c10190c */
[----:B------:R0:W-:Y:S07]  /*6860*/  STG.E desc[UR12][R6.64], R11 ;  /* 0x0000000b06007986 */ /* 0x0001ee000c10190c */
[----:B------:R-:W-:Y:S05]  /*6870*/  @P0 BRA `(.L_x_1427) ;  /* 0xfffffffc00c40947 */ /* 0x000fea000383ffff */
.L_x_1426:
[----:B------:R-:W-:Y:S05]  /*6880*/  BSYNC.RECONVERGENT B1 ;  /* 0x0000000000017941 */ /* 0x000fea0003800200 */
.L_x_1425:
[----:B------:R-:W-:Y:S05]  /*6890*/  @!P1 BRA `(.L_x_1424) ;  /* 0x0000000c00149947 */ /* 0x000fea0003800000 */
[----:B------:R-:W1:Y:S01]  /*68a0*/  LDCU.128 UR8, c[0x0][0x390] ;  /* 0x00007200ff0877ac */ /* 0x000e620008000c00 */
[----:B0-----:R-:W-:Y:S01]  /*68b0*/  IMAD.IADD R7, R39, 0x1, -R2 ;  /* 0x0000000127077824 */ /* 0x001fe200078e0a02 */
[----:B------:R-:W-:Y:S01]  /*68c0*/  LEA R22, R2, UR4, 0x3 ;  /* 0x0000000402167c11 */ /* 0x000fe2000f8e18ff */
[----:B------:R-:W-:Y:S01]  /*68d0*/  IMAD.MOV.U32 R4, RZ, RZ, 0x800 ;  /* 0x00000800ff047424 */ /* 0x000fe200078e00ff */
[----:B------:R-:W-:Y:S01]  /*68e0*/  BSSY.RECONVERGENT B1, `(.L_x_1428) ;  /* 0x0000049000017945 */ /* 0x000fe20003800200 */
[----:B------:R-:W-:Y:S01]  /*68f0*/  IMAD.MOV.U32 R5, RZ, RZ, 0x0 ;  /* 0x00000000ff057424 */ /* 0x000fe200078e00ff */
[----:B------:R-:W-:Y:S01]  /*6900*/  ISETP.GT.AND P1, PT, R7, 0xc00, PT ;  /* 0x00000c000700780c */ /* 0x000fe20003f24270 */
[----:B------:R-:W-:Y:S02]  /*6910*/  VIADD R22, R22, 0x1000 ;  /* 0x0000100016167836 */ /* 0x000fe40000000000 */
[----:B------:R-:W-:-:S03]  /*6920*/  IMAD.WIDE.U32 R4, R2, 0x4, R4 ;  /* 0x0000000402047825 */ /* 0x000fc600078e0004 */
[C---:B-1----:R-:W-:Y:S02]  /*6930*/  IADD3 R6, P0, PT, R4.reuse, UR8, RZ ;  /* 0x0000000804067c10 */ /* 0x042fe4000ff1e0ff */
[----:B------:R-:W-:Y:S02]  /*6940*/  IADD3 R8, P2, PT, R4, UR10, RZ ;  /* 0x0000000a04087c10 */ /* 0x000fe4000ff5e0ff */
[C---:B------:R-:W-:Y:S02]  /*6950*/  IADD3.X R7, PT, PT, R5.reuse, UR9, RZ, P0, !PT ;  /* 0x0000000905077c10 */ /* 0x040fe400087fe4ff */
[----:B------:R-:W-:Y:S02]  /*6960*/  IADD3.X R9, PT, PT, R5, UR11, RZ, P2, !PT ;  /* 0x0000000b05097c10 */ /* 0x000fe400097fe4ff */
[----:B------:R-:W-:Y:S01]  /*6970*/  PLOP3.LUT P0, PT, PT, PT, PT, 0x80, 0x8 ;  /* 0x000000000008781c */ /* 0x000fe20003f0f070 */
[----:B------:R-:W-:-:S12]  /*6980*/  @!P1 BRA `(.L_x_1429) ;  /* 0x0000000000f89947 */ /* 0x000fd80003800000 */
[----:B------:R-:W-:Y:S01]  /*6990*/  PLOP3.LUT P0, PT, PT, PT, PT, 0x8, 0x80 ;  /* 0x000000000080781c */ /* 0x000fe20003f0e170 */
[----:B------:R-:W-:-:S12]  /*69a0*/  VIADD R45, R39, 0xfffff400 ;  /* 0xfffff400272d7836 */ /* 0x000fd80000000000 */
.L_x_1430:
[----:B------:R-:W0:Y:S01]  /*69b0*/  LDS.64 R42, [R22+-0x1000] ;  /* 0xfff00000162a7984 */ /* 0x000e220000000a00 */
[----:B------:R-:W-:-:S03]  /*69c0*/  VIADD R2, R2, 0x1000 ;  /* 0x0000100002027836 */ /* 0x000fc60000000000 */
[----:B------:R-:W1:Y:S02]  /*69d0*/  LDS.64 R10, [R22+-0x800] ;  /* 0xfff80000160a7984 */ /* 0x000e640000000a00 */
[----:B------:R-:W-:Y:S02]  /*69e0*/  ISETP.GE.AND P1, PT, R2, R45, PT ;  /* 0x0000002d0200720c */ /* 0x000fe40003f26270 */
[----:B------:R-:W2:Y:S04]  /*69f0*/  LDS.64 R12, [R22] ;  /* 0x00000000160c7984 */ /* 0x000ea80000000a00 */
[----:B------:R-:W3:Y:S04]  /*6a00*/  LDS.64 R14, [R22+0x800] ;  /* 0x00080000160e7984 */ /* 0x000ee80000000a00 */
        /* <DEDUP_REMOVED lines=13> */
[----:B------:R-:W-:Y:S01]  /*6ae0*/  STG.E desc[UR12][R8.64+-0x800], R43 ;  /* 0xfff8002b08007986 */ /* 0x000fe2000c10190c */
[----:B-1----:R-:W-:-:S03]  /*6af0*/  VIADD R22, R22, 0x8000 ;  /* 0x0000800016167836 */ /* 0x002fc60000000000 */
[----:B------:R0:W-:Y:S04]  /*6b00*/  STG.E desc[UR12][R6.64+-0x400], R10 ;  /* 0xfffc000a06007986 */ /* 0x0001e8000c10190c */
[----:B------:R1:W-:Y:S04]  /*6b10*/  STG.E desc[UR12][R8.64+-0x400], R11 ;  /* 0xfffc000b08007986 */ /* 0x0003e8000c10190c */
[----:B--2---:R2:W-:Y:S04]  /*6b20*/  STG.E desc[UR12][R6.64], R12 ;  /* 0x0000000c06007986 */ /* 0x0045e8000c10190c */
[----:B------:R4:W-:Y:S01]  /*6b30*/  STG.E desc[UR12][R8.64], R13 ;  /* 0x0000000d08007986 */ /* 0x0009e2000c10190c */
[----:B0-----:R-:W-:-:S03]  /*6b40*/  IADD3 R10, P3, PT, R8, 0x4000, RZ ;  /* 0x00004000080a7810 */ /* 0x001fc60007f7e0ff */
[----:B---3--:R-:W-:Y:S02]  /*6b50*/  STG.E desc[UR12][R6.64+0x400], R14 ;  /* 0x0004000e06007986 */ /* 0x008fe4000c10190c */
[----:B-1----:R-:W-:Y:S02]  /*6b60*/  IMAD.X R11, RZ, RZ, R9, P3 ;  /* 0x000000ffff0b7224 */ /* 0x002fe400018e0609 */
[----:B------:R-:W-:Y:S01]  /*6b70*/  STG.E desc[UR12][R8.64+0x400], R15 ;  /* 0x0004000f08007986 */ /* 0x000fe2000c10190c */
[----:B--2---:R-:W-:-:S03]  /*6b80*/  IADD3 R12, P2, PT, R6, 0x4000, RZ ;  /* 0x00004000060c7810 */ /* 0x004fc60007f5e0ff */
[----:B----4-:R-:W-:Y:S02]  /*6b90*/  STG.E desc[UR12][R6.64+0x800], R16 ;  /* 0x0008001006007986 */ /* 0x010fe4000c10190c */
[----:B------:R-:W-:Y:S02]  /*6ba0*/  IMAD.X R13, RZ, RZ, R7, P2 ;  /* 0x000000ffff0d7224 */ /* 0x000fe400010e0607 */
[----:B------:R-:W-:Y:S04]  /*6bb0*/  STG.E desc[UR12][R8.64+0x800], R17 ;  /* 0x0008001108007986 */ /* 0x000fe8000c10190c */
        /* <DEDUP_REMOVED lines=22> */
[----:B0-----:R-:W-:Y:S01]  /*6d20*/  IMAD.MOV.U32 R6, RZ, RZ, R12 ;  /* 0x000000ffff067224 */ /* 0x001fe200078e000c */
[----:B------:R-:W-:Y:S01]  /*6d30*/  MOV R7, R13 ;  /* 0x0000000d00077202 */ /* 0x000fe20000000f00 */
[----:B-1----:R-:W-:-:S02]  /*6d40*/  IMAD.MOV.U32 R8, RZ, RZ, R10 ;  /* 0x000000ffff087224 */ /* 0x002fc400078e000a */
[----:B------:R-:W-:Y:S01]  /*6d50*/  IMAD.MOV.U32 R9, RZ, RZ, R11 ;  /* 0x000000ffff097224 */ /* 0x000fe200078e000b */
[----:B------:R-:W-:Y:S06]  /*6d60*/  @!P1 BRA `(.L_x_1430) ;  /* 0xfffffffc00109947 */ /* 0x000fec000383ffff */
.L_x_1429:
[----:B------:R-:W-:Y:S05]  /*6d70*/  BSYNC.RECONVERGENT B1 ;  /* 0x0000000000017941 */ /* 0x000fea0003800200 */
.L_x_1428:
[----:B------:R-:W-:Y:S01]  /*6d80*/  IMAD.IADD R4, R39, 0x1, -R2 ;  /* 0x0000000127047824 */ /* 0x000fe200078e0a02 */
[----:B------:R-:W-:Y:S04]  /*6d90*/  BSSY.RECONVERGENT B1, `(.L_x_1431) ;  /* 0x0000026000017945 */ /* 0x000fe80003800200 */
[----:B------:R-:W-:-:S13]  /*6da0*/  ISETP.GT.AND P1, PT, R4, 0x400, PT ;  /* 0x000004000400780c */ /* 0x000fda0003f24270 */
[----:B------:R-:W-:Y:S05]  /*6db0*/  @!P1 BRA `(.L_x_1432) ;  /* 0x00000000008c9947 */ /* 0x000fea0003800000 */
[----:B------:R-:W0:Y:S01]  /*6dc0*/  LDS.64 R4, [R22+-0x1000] ;  /* 0xfff0000016047984 */ /* 0x000e220000000a00 */
[----:B------:R-:W-:Y:S01]  /*6dd0*/  PLOP3.LUT P0, PT, PT, PT, PT, 0x8, 0x80 ;  /* 0x000000000080781c */ /* 0x000fe20003f0e170 */
[----:B------:R-:W-:Y:S02]  /*6de0*/  VIADD R2, R2, 0x800 ;  /* 0x0000080002027836 */ /* 0x000fe40000000000 */
[----:B------:R-:W1:Y:S04]  /*6df0*/  LDS.64 R10, [R22+-0x800] ;  /* 0xfff80000160a7984 */ /* 0x000e680000000a00 */
[----:B------:R-:W2:Y:S04]  /*6e00*/  LDS.64 R12, [R22] ;  /* 0x00000000160c7984 */ /* 0x000ea80000000a00 */
[----:B------:R-:W3:Y:S04]  /*6e10*/  LDS.64 R14, [R22+0x800] ;  /* 0x00080000160e7984 */ /* 0x000ee80000000a00 */
[----:B------:R-:W4:Y:S04]  /*6e20*/  LDS.64 R16, [R22+0x1000] ;  /* 0x0010000016107984 */ /* 0x000f280000000a00 */
[----:B------:R-:W5:Y:S04]  /*6e30*/  LDS.64 R18, [R22+0x1800] ;  /* 0x0018000016127984 */ /* 0x000f680000000a00 */
[----:B------:R-:W5:Y:S04]  /*6e40*/  LDS.64 R20, [R22+0x2000] ;  /* 0x0020000016147984 */ /* 0x000f680000000a00 */
[----:B------:R0:W5:Y:S02]  /*6e50*/  LDS.64 R24, [R22+0x2800] ;  /* 0x0028000016187984 */ /* 0x0001640000000a00 */
[----:B0-----:R-:W-:-:S02]  /*6e60*/  VIADD R22, R22, 0x4000 ;  /* 0x0000400016167836 */ /* 0x001fc40000000000 */
[----:B------:R0:W-:Y:S04]  /*6e70*/  STG.E desc[UR12][R6.64+-0x800], R4 ;  /* 0xfff8000406007986 */ /* 0x0001e8000c10190c */
[----:B------:R3:W-:Y:S04]  /*6e80*/  STG.E desc[UR12][R8.64+-0x800], R5 ;  /* 0xfff8000508007986 */ /* 0x0007e8000c10190c */
[----:B-1----:R1:W-:Y:S04]  /*6e90*/  STG.E desc[UR12][R6.64+-0x400], R10 ;  /* 0xfffc000a06007986 */ /* 0x0023e8000c10190c */
[----:B------:R4:W-:Y:S01]  /*6ea0*/  STG.E desc[UR12][R8.64+-0x400], R11 ;  /* 0xfffc000b08007986 */ /* 0x0009e2000c10190c */
[----:B0-----:R-:W-:-:S03]  /*6eb0*/  IADD3 R4, P2, PT, R8, 0x2000, RZ ;  /* 0x0000200008047810 */ /* 0x001fc60007f5e0ff */
[----:B--2---:R-:W-:Y:S02]  /*6ec0*/  STG.E desc[UR12][R6.64], R12 ;  /* 0x0000000c06007986 */ /* 0x004fe4000c10190c */
[----:B---3--:R-:W-:Y:S02]  /*6ed0*/  IMAD.X R5, RZ, RZ, R9, P2 ;  /* 0x000000ffff057224 */ /* 0x008fe400010e0609 */
[----:B------:R-:W-:Y:S01]  /*6ee0*/  STG.E desc[UR12][R8.64], R13 ;  /* 0x0000000d08007986 */ /* 0x000fe2000c10190c */
[----:B-1----:R-:W-:-:S03]  /*6ef0*/  IADD3 R10, P1, PT, R6, 0x2000, RZ ;  /* 0x00002000060a7810 */ /* 0x002fc60007f3e0ff */
[----:B------:R-:W-:Y:S02]  /*6f00*/  STG.E desc[UR12][R6.64+0x400], R14 ;  /* 0x0004000e06007986 */ /* 0x000fe4000c10190c */
[----:B----4-:R-:W-:Y:S02]  /*6f10*/  IMAD.X R11, RZ, RZ, R7, P1 ;  /* 0x000000ffff0b7224 */ /* 0x010fe400008e0607 */
[----:B------:R-:W-:Y:S04]  /*6f20*/  STG.E desc[UR12][R8.64+0x400], R15 ;  /* 0x0004000f08007986 */ /* 0x000fe8000c10190c */
[----:B------:R-:W-:Y:S04]  /*6f30*/  STG.E desc[UR12][R6.64+0x800], R16 ;  /* 0x0008001006007986 */ /* 0x000fe8000c10190c */
[----:B------:R-:W-:Y:S04]  /*6f40*/  STG.E desc[UR12][R8.64+0x800], R17 ;  /* 0x0008001108007986 */ /* 0x000fe8000c10190c */
[----:B-----5:R-:W-:Y:S04]  /*6f50*/  STG.E desc[UR12][R6.64+0xc00], R18 ;  /* 0x000c001206007986 */ /* 0x020fe8000c10190c */
        /* <DEDUP_REMOVED lines=9> */
.L_x_1432:
[----:B------:R-:W-:Y:S05]  /*6ff0*/  BSYNC.RECONVERGENT B1 ;  /* 0x0000000000017941 */ /* 0x000fea0003800200 */
.L_x_1431:
[----:B------:R-:W-:-:S13]  /*7000*/  ISETP.LT.OR P0, PT, R2, R39, P0 ;  /* 0x000000270200720c */ /* 0x000fda0000701670 */
[----:B------:R-:W-:Y:S05]  /*7010*/  @!P0 BRA `(.L_x_1424) ;  /* 0x0000000400348947 */ /* 0x000fea0003800000 */
[----:B------:R-:W0:Y:S04]  /*7020*/  LDS.64 R4, [R22+-0x1000] ;  /* 0xfff0000016047984 */ /* 0x000e280000000a00 */
[----:B------:R-:W1:Y:S04]  /*7030*/  LDS.64 R10, [R22+-0x800] ;  /* 0xfff80000160a7984 */ /* 0x000e680000000a00 */
[----:B------:R-:W2:Y:S04]  /*7040*/  LDS.64 R12, [R22] ;  /* 0x00000000160c7984 */ /* 0x000ea80000000a00 */
[----:B------:R-:W3:Y:S04]  /*7050*/  LDS.64 R14, [R22+0x800] ;  /* 0x00080000160e7984 */ /* 0x000ee80000000a00 */
        /* <DEDUP_REMOVED lines=8> */
[----:B------:R-:W-:Y:S05]  /*70e0*/  BRA `(.L_x_1424) ;  /* 0x0000000400007947 */ /* 0x000fea0003800000 */
.L_x_1423:
[----:B------:R-:W0:Y:S08]  /*70f0*/  LDC.64 R54, c[0x0][0x390] ;  /* 0x0000e400ff367b82 */ /* 0x000e300000000a00 */
[----:B------:R-:W1:Y:S08]  /*7100*/  LDC.64 R20, c[0x0][0x398] ;  /* 0x0000e600ff147b82 */ /* 0x000e700000000a00 */
[----:B------:R-:W2:Y:S01]  /*7110*/  LDC.64 R46, c[0x0][0x390] ;  /* 0x0000e400ff2e7b82 */ /* 0x000ea20000000a00 */
[----:B0-----:R-:W-:-:S07]  /*7120*/  @P6 IMAD.WIDE R54, R53, 0x4, R54 ;  /* 0x0000000435366825 */ /* 0x001fce00078e0236 */
[----:B------:R-:W0:Y:S01]  /*7130*/  LDC.64 R48, c[0x0][0x398] ;  /* 0x0000e600ff307b82 */ /* 0x000e220000000a00 */
[----:B------:R-:W-:Y:S01]  /*7140*/  @P6 STG.E desc[UR12][R54.64], R36 ;  /* 0x0000002436006986 */ /* 0x000fe2000c10190c */
[----:B-1----:R-:W-:-:S06]  /*7150*/  @P6 IMAD.WIDE R52, R53, 0x4, R20 ;  /* 0x0000000435346825 */ /* 0x002fcc00078e0214 */
[----:B------:R-:W1:Y:S01]  /*7160*/  LDC.64 R40, c[0x0][0x390] ;  /* 0x0000e400ff287b82 */ /* 0x000e620000000a00 */
[----:B------:R0:W-:Y:S01]  /*7170*/  @P6 STG.E desc[UR12][R52.64], R37 ;  /* 0x0000002534006986 */ /* 0x0001e2000c10190c */
[----:B--2---:R-:W-:-:S06]  /*7180*/  @P0 IMAD.WIDE R46, R45, 0x4, R46 ;  /* 0x000000042d2e0825 */ /* 0x004fcc00078e022e */
[----:B------:R-:W2:Y:S01]  /*7190*/  LDC.64 R20, c[0x0][0x398] ;  /* 0x0000e600ff147b82 */ /* 0x000ea20000000a00 */
[----:B------:R-:W-:Y:S07]  /*71a0*/  @P0 STG.E desc[UR12][R46.64], R4 ;  /* 0x000000042e000986 */ /* 0x000fee000c10190c */
[----:B------:R-:W3:Y:S01]  /*71b0*/  LDC.64 R50, c[0x0][0x390] ;  /* 0x0000e400ff327b82 */ /* 0x000ee20000000a00 */
[----:B0-----:R-:W-:-:S07]  /*71c0*/  @P2 IMAD.WIDE R52, R17, 0x4, R48 ;  /* 0x0000000411342825 */ /* 0x001fce00078e0230 */
[----:B------:R-:W0:Y:S01]  /*71d0*/  LDC.64 R42, c[0x0][0x398] ;  /* 0x0000e600ff2a7b82 */ /* 0x000e220000000a00 */
[----:B-1----:R-:W-:-:S04]  /*71e0*/  @P1 IMAD.WIDE R40, R19, 0x4, R40 ;  /* 0x0000000413281825 */ /* 0x002fc800078e0228 */
[----:B--2---:R-:W-:-:S03]  /*71f0*/  @P0 IMAD.WIDE R56, R45, 0x4, R20 ;  /* 0x000000042d380825 */ /* 0x004fc600078e0214 */
[----:B------:R-:W1:Y:S01]  /*7200*/  LDC.64 R36, c[0x0][0x390] ;  /* 0x0000e400ff247b82 */ /* 0x000e620000000a00 */
[----:B------:R-:W-:Y:S01]  /*7210*/  IMAD.MOV.U32 R45, RZ, RZ, 0x9 ;  /* 0x00000009ff2d7424 */ /* 0x000fe200078e00ff */
[----:B------:R2:W-:Y:S01]  /*7220*/  @P0 STG.E desc[UR12][R56.64], R5 ;  /* 0x0000000538000986 */ /* 0x0005e2000c10190c */
[----:B------:R-:W-:Y:S02]  /*7230*/  ISETP.NE.AND P0, PT, R30, R32, PT ;  /* 0x000000201e00720c */ /* 0x000fe40003f05270 */
[----:B------:R-:W-:-:S03]  /*7240*/  IMAD R49, R0, R45, 0x6 ;  /* 0x0000000600317424 */ /* 0x000fc600078e022d */
[----:B------:R-:W4:Y:S01]  /*7250*/  LDC.64 R20, c[0x0][0x390] ;  /* 0x0000e400ff147b82 */ /* 0x000f220000000a00 */
[----:B---3--:R-:W-:Y:S01]  /*7260*/  @P2 IMAD.WIDE R50, R17, 0x4, R50 ;  /* 0x0000000411322825 */ /* 0x008fe200078e0232 */
[----:B------:R-:W-:Y:S01]  /*7270*/  @P1 STG.E desc[UR12][R40.64], R6 ;  /* 0x0000000628001986 */ /* 0x000fe2000c10190c */
[----:B------:R-:W-:Y:S02]  /*7280*/  ISETP.NE.AND P0, PT, R49, R38, !P0 ;  /* 0x000000263100720c */ /* 0x000fe40004705270 */
[CC--:B------:R-:W-:Y:S02]  /*7290*/  IMAD R55, R0.reuse, R45.reuse, 0x7 ;  /* 0x0000000700377424 */ /* 0x0c0fe400078e022d */
[----:B0-----:R-:W-:Y:S01]  /*72a0*/  @P1 IMAD.WIDE R42, R19, 0x4, R42 ;  /* 0x00000004132a1825 */ /* 0x001fe200078e022a */
[----:B------:R-:W0:Y:S03]  /*72b0*/  LDC.64 R16, c[0x0][0x398] ;  /* 0x0000e600ff107b82 */ /* 0x000e260000000a00 */
[----:B------:R-:W-:Y:S01]  /*72c0*/  IMAD R45, R0, R45, 0x8 ;  /* 0x00000008002d7424 */ /* 0x000fe200078e022d */
[----:B------:R3:W-:Y:S01]  /*72d0*/  @P1 STG.E desc[UR12][R42.64], R7 ;  /* 0x000000072a001986 */ /* 0x0007e2000c10190c */
[----:B------:R-:W-:-:S03]  /*72e0*/  ISETP.NE.AND P1, PT, R32, R34, PT ;  /* 0x000000222000720c */ /* 0x000fc60003f25270 */
[----:B------:R-:W5:Y:S01]  /*72f0*/  LDC.64 R18, c[0x0][0x398] ;  /* 0x0000e600ff127b82 */ /* 0x000f620000000a00 */
[----:B------:R0:W-:Y:S01]  /*7300*/  @P2 STG.E desc[UR12][R50.64], R24 ;  /* 0x0000001832002986 */ /* 0x0001e2000c10190c */
[-C--:B------:R-:W-:Y:S01]  /*7310*/  ISETP.NE.AND P1, PT, R55, R38.reuse, !P1 ;  /* 0x000000263700720c */ /* 0x080fe20004f25270 */
[----:B-1----:R-:W-:Y:S02]  /*7320*/  @P3 IMAD.WIDE R36, R15, 0x4, R36 ;  /* 0x000000040f243825 */ /* 0x002fe400078e0224 */
[----:B------:R1:W-:Y:S01]  /*7330*/  @P2 STG.E desc[UR12][R52.64], R25 ;  /* 0x0000001934002986 */ /* 0x0003e2000c10190c */
[----:B------:R-:W-:Y:S02]  /*7340*/  ISETP.NE.AND P2, PT, R34, R3, PT ;  /* 0x000000032200720c */ /* 0x000fe40003f45270 */
[----:B--2---:R-:W2:Y:S01]  /*7350*/  LDC.64 R4, c[0x0][0x390] ;  /* 0x0000e400ff047b82 */ /* 0x004ea20000000a00 */
[----:B----4-:R-:W-:Y:S01]  /*7360*/  @P4 IMAD.WIDE R20, R13, 0x4, R20 ;  /* 0x000000040d144825 */ /* 0x010fe200078e0214 */
[----:B------:R-:W-:Y:S01]  /*7370*/  ISETP.NE.AND P2, PT, R45, R38, !P2 ;  /* 0x000000262d00720c */ /* 0x000fe20005745270 */
[----:B------:R1:W-:Y:S05]  /*7380*/  @P3 STG.E desc[UR12][R36.64], R26 ;  /* 0x0000001a24003986 */ /* 0x0003ea000c10190c */
[----:B------:R-:W4:Y:S01]  /*7390*/  LDC.64 R48, c[0x0][0x398] ;  /* 0x0000e600ff307b82 */ /* 0x000f220000000a00 */
[----:B0-----:R-:W-:-:S05]  /*73a0*/  @P3 IMAD.WIDE R16, R15, 0x4, R16 ;  /* 0x000000040f103825 */ /* 0x001fca00078e0210 */
[----:B------:R1:W-:Y:S02]  /*73b0*/  @P3 STG.E desc[UR12][R16.64], R27 ;  /* 0x0000001b10003986 */ /* 0x0003e4000c10190c */
[----:B------:R-:W0:Y:S01]  /*73c0*/  LDC.64 R46, c[0x0][0x390] ;  /* 0x0000e400ff2e7b82 */ /* 0x000e220000000a00 */
[----:B-----5:R-:W-:Y:S01]  /*73d0*/  @P4 IMAD.WIDE R18, R13, 0x4, R18 ;  /* 0x000000040d124825 */ /* 0x020fe200078e0212 */
[----:B------:R1:W-:Y:S04]  /*73e0*/  @P4 STG.E desc[UR12][R20.64], R28 ;  /* 0x0000001c14004986 */ /* 0x0003e8000c10190c */
[----:B------:R1:W-:Y:S02]  /*73f0*/  @P4 STG.E desc[UR12][R18.64], R29 ;  /* 0x0000001d12004986 */ /* 0x0003e4000c10190c */
[----:B---3--:R-:W3:Y:S01]  /*7400*/  LDC.64 R42, c[0x0][0x398] ;  /* 0x0000e600ff2a7b82 */ /* 0x008ee20000000a00 */
[----:B--2---:R-:W-:-:S05]  /*7410*/  @!P0 IMAD.WIDE R4, R11, 0x4, R4 ;  /* 0x000000040b048825 */ /* 0x004fca00078e0204 */
[----:B------:R1:W-:Y:S02]  /*7420*/  @!P0 STG.E desc[UR12][R4.64], R30 ;  /* 0x0000001e04008986 */ /* 0x0003e4000c10190c */
[----:B------:R-:W2:Y:S01]  /*7430*/  LDC.64 R6, c[0x0][0x390] ;  /* 0x0000e400ff067b82 */ /* 0x000ea20000000a00 */
[----:B----4-:R-:W-:-:S05]  /*7440*/  @!P0 IMAD.WIDE R48, R11, 0x4, R48 ;  /* 0x000000040b308825 */ /* 0x010fca00078e0230 */
[----:B------:R1:W-:Y:S02]  /*7450*/  @!P0 STG.E desc[UR12][R48.64], R31 ;  /* 0x0000001f30008986 */ /* 0x0003e4000c10190c */
[----:B------:R-:W4:Y:S01]  /*7460*/  LDC.64 R40, c[0x0][0x398] ;  /* 0x0000e600ff287b82 */ /* 0x000f220000000a00 */
[----:B0-----:R-:W-:-:S05]  /*7470*/  @!P1 IMAD.WIDE R46, R9, 0x4, R46 ;  /* 0x00000004092e9825 */ /* 0x001fca00078e022e */
[----:B------:R1:W-:Y:S01]  /*7480*/  @!P1 STG.E desc[UR12][R46.64], R32 ;  /* 0x000000202e009986 */ /* 0x0003e2000c10190c */
[----:B---3--:R-:W-:-:S05]  /*7490*/  @!P1 IMAD.WIDE R42, R9, 0x4, R42 ;  /* 0x00000004092a9825 */ /* 0x008fca00078e022a */
[----:B------:R1:W-:Y:S01]  /*74a0*/  @!P1 STG.E desc[UR12][R42.64], R33 ;  /* 0x000000212a009986 */ /* 0x0003e2000c10190c */
[----:B--2---:R-:W-:-:S05]  /*74b0*/  @!P2 IMAD.WIDE R6, R44, 0x4, R6 ;  /* 0x000000042c06a825 */ /* 0x004fca00078e0206 */
[----:B------:R1:W-:Y:S01]  /*74c0*/  @!P2 STG.E desc[UR12][R6.64], R34 ;  /* 0x000000220600a986 */ /* 0x0003e2000c10190c */
[----:B----4-:R-:W-:-:S05]  /*74d0*/  @!P2 IMAD.WIDE R40, R44, 0x4, R40 ;  /* 0x000000042c28a825 */ /* 0x010fca00078e0228 */
[----:B------:R1:W-:Y:S02]  /*74e0*/  @!P2 STG.E desc[UR12][R40.64], R35 ;  /* 0x000000232800a986 */ /* 0x0003e4000c10190c */
.L_x_1424:
[----:B------:R-:W-:Y:S05]  /*74f0*/  BSYNC.RECONVERGENT B0 ;  /* 0x0000000000007941 */ /* 0x000fea0003800200 */
.L_x_1422:
[----:B------:R-:W-:-:S13]  /*7500*/  ISETP.NE.AND P0, PT, R0, 0xff, PT ;  /* 0x000000ff0000780c */ /* 0x000fda0003f05270 */
[----:B------:R-:W-:Y:S05]  /*7510*/  @P0 EXIT ;  /* 0x000000000000094d */ /* 0x000fea0003800000 */
[----:B01--4-:R-:W0:Y:S01]  /*7520*/  LDC.64 R4, c[0x0][0x390] ;  /* 0x0000e400ff047b82 */ /* 0x013e220000000a00 */
[----:B------:R-:W-:-:S07]  /*7530*/  ISETP.NE.AND P0, PT, R38, 0x900, PT ;  /* 0x000009002600780c */ /* 0x000fce0003f05270 */
[----:B------:R-:W1:Y:S08]  /*7540*/  LDC.64 R6, c[0x0][0x398] ;  /* 0x0000e600ff067b82 */ /* 0x000e700000000a00 */
[----:B------:R-:W2:Y:S01]  /*7550*/  LDC.64 R8, c[0x0][0x3a0] ;  /* 0x0000e800ff087b82 */ /* 0x000ea20000000a00 */
[----:B0-----:R-:W-:-:S05]  /*7560*/  @!P0 IMAD.WIDE R4, R39, 0x4, R4 ;  /* 0x0000000427048825 */ /* 0x001fca00078e0204 */
[----:B------:R-:W-:Y:S01]  /*7570*/  @!P0 STG.E desc[UR12][R4.64], R3 ;  /* 0x0000000304008986 */ /* 0x000fe2000c10190c */
[----:B-1----:R-:W-:-:S04]  /*7580*/  @!P0 IMAD.WIDE R6, R39, 0x4, R6 ;  /* 0x0000000427068825 */ /* 0x002fc800078e0206 */
[----:B------:R-:W-:Y:S01]  /*7590*/  @!P0 VIADD R39, R39, 0x1 ;  /* 0x0000000127278836 */ /* 0x000fe20000000000 */
[----:B------:R-:W-:Y:S04]  /*75a0*/  @!P0 STG.E desc[UR12][R6.64], R23 ;  /* 0x0000001706008986 */ /* 0x000fe8000c10190c */
[----:B--2---:R-:W-:Y:S01]  /*75b0*/  STG.E desc[UR12][R8.64], R39 ;  /* 0x0000002708007986 */ /* 0x004fe2000c10190c */
[----:B------:R-:W-:Y:S05]  /*75c0*/  EXIT ;  /* 0x000000000000794d */ /* 0x000fea0003800000 */
.L_x_1421:
        /* <DEDUP_REMOVED lines=12> */
[C---:B------:R-:W-:Y:S01]  /*7690*/  VIADD R15, R17.reuse, 0x60 ;  /* 0x00000060110f7836 */ /* 0x040fe20000000000 */
[C---:B------:R-:W-:Y:S01]  /*76a0*/  IADD3 R9, PT, PT, R17.reuse, 0x40, RZ ;  /* 0x0000004011097810 */ /* 0x040fe20007ffe0ff */
[----:B------:R-:W-:Y:S01]  /*76b0*/  VIADD R21, R17, 0x80 ;  /* 0x0000008011157836 */ /* 0x000fe20000000000 */
[-C--:B------:R-:W-:Y:S02]  /*76c0*/  ISETP.GE.U32.AND P0, PT, R7, R38.reuse, PT ;  /* 0x000000260700720c */ /* 0x080fe40003f06070 */
[-C--:B------:R-:W-:Y:S01]  /*76d0*/  ISETP.GE.U32.AND P1, PT, R9, R38.reuse, PT ;  /* 0x000000260900720c */ /* 0x080fe20003f26070 */
[----:B------:R-:W-:Y:S01]  /*76e0*/  VIADD R9, R17, 0xa0 ;  /* 0x000000a011097836 */ /* 0x000fe20000000000 */
[-C--:B------:R-:W-:Y:S01]  /*76f0*/  ISETP.GE.U32.AND P2, PT, R15, R38.reuse, PT ;  /* 0x000000260f00720c */ /* 0x080fe20003f46070 */
[----:B------:R-:W-:Y:S01]  /*7700*/  VIADD R23, R17, 0xe0 ;  /* 0x000000e011177836 */ /* 0x000fe20000000000 */
[----:B------:R-:W-:-:S02]  /*7710*/  ISETP.GE.U32.AND P3, PT, R21, R38, PT ;  /* 0x000000261500720c */ /* 0x000fc40003f66070 */
[----:B------:R-:W-:Y:S01]  /*7720*/  ISETP.GE.U32.AND P4, PT, R9, R38, PT ;  /* 0x000000260900720c */ /* 0x000fe20003f86070 */
[C-C-:B------:R-:W-:Y:S02]  /*7730*/  @!P6 IMAD.IADD R7, R6.reuse, 0x1, R17.reuse ;  /* 0x000000010607e824 */ /* 0x140fe400078e0211 */
[----:B------:R-:W-:Y:S02]  /*7740*/  @!P6 IMAD.IADD R15, R6, 0x1, R17 ;  /* 0x00000001060fe824 */ /* 0x000fe400078e0211 */
[----:B------:R-:W-:-:S04]  /*7750*/  @!P6 IMAD.WIDE.U32 R18, R7, 0x4, R18 ;  /* 0x000000040712e825 */ /* 0x000fc800078e0012 */
[----:B------:R-:W-:-:S05]  /*7760*/  IMAD.SHL.U32 R7, R17, 0x4, RZ ;  /* 0x0000000411077824 */ /* 0x000fca00078e00ff */
[----:B------:R-:W-:Y:S01]  /*7770*/  IADD3 R8, P5, PT, R2, R7, RZ ;  /* 0x0000000702087210 */ /* 0x000fe20007fbe0ff */
[----:B------:R-:W-:-:S04]  /*7780*/  @!P6 IMAD.WIDE.U32 R12, R15, 0x4, R12 ;  /* 0x000000040f0ce825 */ /* 0x000fc800078e000c */
[----:B------:R-:W-:Y:S01]  /*7790*/  IMAD.X R9, RZ, RZ, R3, P5 ;  /* 0x000000ffff097224 */ /* 0x000fe200028e0603 */
[----:B------:R-:W-:Y:S01]  /*77a0*/  IADD3 R6, P5, PT, R7, R10, RZ ;  /* 0x0000000a07067210 */ /* 0x000fe20007fbe0ff */
[C---:B------:R-:W-:Y:S01]  /*77b0*/  VIADD R21, R17.reuse, 0xc0 ;  /* 0x000000c011157836 */ /* 0x040fe20000000000 */
[----:B------:R-:W-:-:S03]  /*77c0*/  IADD3 R17, PT, PT, R17, 0x100, RZ ;  /* 0x0000010011117810 */ /* 0x000fc60007ffe0ff */
[----:B------:R-:W-:Y:S01]  /*77d0*/  IMAD.X R7, RZ, RZ, R11, P5 ;  /* 0x000000ffff077224 */ /* 0x000fe200028e060b */
[----:B------:R-:W-:Y:S01]  /*77e0*/  ISETP.GE.U32.AND P5, PT, R23, R38, PT ;  /* 0x000000261700720c */ /* 0x000fe20003fa6070 */
[----:B------:R-:W-:Y:S02]  /*77f0*/  IMAD.MOV.U32 R34, RZ, RZ, RZ ;  /* 0x000000ffff227224 */ /* 0x000fe400078e00ff */
[----:B--2---:R-:W-:Y:S02]  /*7800*/  IMAD.MOV.U32 R16, RZ, RZ, R4 ;  /* 0x000000ffff107224 */ /* 0x004fe400078e0004 */
[----:B------:R1:W2:Y:S02]  /*7810*/  @!P6 LDG.E.CONSTANT R4, desc[UR12][R18.64] ;  /* 0x0000000c1204e981 */ /* 0x0002a4000c1e9900 */
[----:B0-----:R-:W-:Y:S02]  /*7820*/  IMAD.MOV.U32 R10, RZ, RZ, R16 ;  /* 0x000000ffff0a7224 */ /* 0x001fe400078e0010 */
[----:B---3--:R-:W-:-:S02]  /*7830*/  IMAD.MOV.U32 R15, RZ, RZ, R5 ;  /* 0x000000ffff0f7224 */ /* 0x008fc400078e0005 */
[----:B------:R0:W3:Y:S01]  /*7840*/  @!P6 LDG.E.CONSTANT R5, desc[UR12][R12.64] ;  /* 0x0000000c0c05e981 */ /* 0x0000e2000c1e9900 */
[-C--:B------:R-:W-:Y:S01]  /*7850*/  ISETP.GE.U32.AND P6, PT, R21, R38.reuse, PT ;  /* 0x000000261500720c */ /* 0x080fe20003fc6070 */
[----:B-1----:R-:W-:Y:S02]  /*7860*/  IMAD.MOV.U32 R19, RZ, RZ, R15 ;  /* 0x000000ffff137224 */ /* 0x002fe400078e000f */
[----:B------:R-:W4:Y:S04]  /*7870*/  @!P0 LDG.E.CONSTANT R10, desc[UR12][R8.64+0x80] ;  /* 0x0000800c080a8981 */ /* 0x000f28000c1e9900 */
[----:B------:R-:W5:Y:S01]  /*7880*/  @!P0 LDG.E.CONSTANT R19, desc[UR12][R6.64+0x80] ;  /* 0x0000800c06138981 */ /* 0x000f62000c1e9900 */
[----:B------:R-:W-:Y:S01]  /*7890*/  ISETP.GE.U32.AND P0, PT, R17, R38, PT ;  /* 0x000000261100720c */ /* 0x000fe20003f06070 */
[----:B------:R-:W-:-:S02]  /*78a0*/  IMAD.MOV.U32 R11, RZ, RZ, R16 ;  /* 0x000000ffff0b7224 */ /* 0x000fc400078e0010 */
[--C-:B0-----:R-:W-:Y:S02]  /*78b0*/  IMAD.MOV.U32 R12, RZ, RZ, R16.reuse ;  /* 0x000000ffff0c7224 */ /* 0x101fe400078e0010 */
        /* <DEDUP_REMOVED lines=24> */
[----:B------:R-:W-:-:S13]  /*7a40*/  ISETP.NE.AND P6, PT, R36, RZ, PT ;  /* 0x000000ff2400720c */ /* 0x000fda0003fc5270 */
[----:B------:R1:W5:Y:S01]  /*7a50*/  @!P6 LDG.E.CONSTANT R34, desc[UR12][R2.64+-0x4] ;  /* 0xfffffc0c0222e981 */ /* 0x000362000c1e9900 */
[----:B------:R-:W1:Y:S01]  /*7a60*/  S2R R39, SR_LANEID ;  /* 0x0000000000277919 */ /* 0x000e620000000000 */
[----:B------:R-:W1:Y:S01]  /*7a70*/  S2UR UR5, SR_CgaCtaId ;  /* 0x00000000000579c3 */ /* 0x000e620000008800 */
[----:B------:R-:W-:Y:S01]  /*7a80*/  SHF.R.U32.HI R42, RZ, 0x5, R36 ;  /* 0x00000005ff2a7819 */ /* 0x000fe20000011624 */
[----:B------:R-:W-:Y:S01]  /*7a90*/  UMOV UR4, 0x400 ;  /* 0x0000040000047882 */ /* 0x000fe20000000000 */
[----:B0-----:R-:W-:Y:S01]  /*7aa0*/  P2R R6, PR, RZ, 0x40 ;  /* 0x00000040ff067803 */ /* 0x001fe20000000000 */
[----:B-1----:R-:W-:Y:S02]  /*7ab0*/  ULEA UR4, UR5, UR4, 0x18 ;  /* 0x0000000405047291 */ /* 0x002fe4000f8ec0ff */
[----:B------:R-:W-:-:S05]  /*7ac0*/  IMAD R8, R42, 0x120, R39 ;  /* 0x000001202a087824 */ /* 0x000fca00078e0227 */
[----:B------:R-:W-:-:S05]  /*7ad0*/  LEA R26, R8, UR4, 0x2 ;  /* 0x00000004081a7c11 */ /* 0x000fca000f8e10ff */
[----:B------:R-:W-:Y:S01]  /*7ae0*/  IMAD R27, R39, 0x20, R26 ;  /* 0x00000020271b7824 */ /* 0x000fe200078e021a */
        /* <DEDUP_REMOVED lines=8> */
[----:B------:R0:W-:Y:S04]  /*7b70*/  STS [R26+0x380], R18 ;  /* 0x000380121a007388 */ /* 0x0001e80000000800 */
        /* <DEDUP_REMOVED lines=26> */
[----:B------:R-:W3:Y:S04]  /*7d20*/  LDS R7, [R27+0x8] ;  /* 0x000008001b077984 */ /* 0x000ee80000000800 */
        /* <DEDUP_REMOVED lines=9> */
[----:B------:R-:W-:Y:S01]  /*7dc0*/  IMAD R17, R36, 0x9, RZ ;  /* 0x0000000924117824 */ /* 0x000fe200078e02ff */
[----:B--2---:R-:W-:Y:S01]  /*7dd0*/  ISETP.NE.AND P1, PT, R2, R4, PT ;  /* 0x000000040200720c */ /* 0x004fe20003f25270 */
[----:B0-----:R-:W-:-:S03]  /*7de0*/  FADD R16, R3, R5 ;  /* 0x0000000503107221 */ /* 0x001fc60000000000 */
[----:B------:R-:W-:-:S04]  /*7df0*/  IADD3 R19, PT, PT, R17, 0x1, RZ ;  /* 0x0000000111137810 */ /* 0x000fc80007ffe0ff */
[----:B------:R-:W-:Y:S01]  /*7e00*/  ISETP.EQ.OR P1, PT, R19, R38, P1 ;  /* 0x000000261300720c */ /* 0x000fe20000f22670 */
[----:B------:R-:W-:Y:S01]  /*7e10*/  VIADD R19, R17, 0x2 ;  /* 0x0000000211137836 */ /* 0x000fe20000000000 */
[----:B------:R-:W-:Y:S02]  /*7e20*/  ISETP.NE.AND P2, PT, R4, R6, PT ;  /* 0x000000060400720c */ /* 0x000fe40003f45270 */
[----:B------:R-:W-:-:S05]  /*7e30*/  FSEL R16, R5, R16, P1 ;  /* 0x0000001005107208 */ /* 0x000fca0000800000 */
[----:B---3--:R-:W-:Y:S01]  /*7e40*/  FADD R16, R7, R16 ;  /* 0x0000001007107221 */ /* 0x008fe20000000000 */
[----:B------:R-:W-:Y:S01]  /*7e50*/  IMAD.MOV.U32 R20, RZ, RZ, 0x2 ;  /* 0x00000002ff147424 */ /* 0x000fe200078e00ff */
[----:B-1----:R-:W-:-:S04]  /*7e60*/  ISETP.NE.AND P0, PT, R34, R2, PT ;  /* 0x000000022200720c */ /* 0x002fc80003f05270 */
[-C--:B------:R-:W-:Y:S02]  /*7e70*/  ISETP.EQ.OR P3, PT, R17, R38.reuse, P0 ;  /* 0x000000261100720c */ /* 0x080fe40000762670 */
[----:B------:R-:W-:Y:S01]  /*7e80*/  ISETP.EQ.OR P0, PT, R19, R38, P2 ;  /* 0x000000261300720c */ /* 0x000fe20001702670 */
[----:B------:R-:W-:Y:S01]  /*7e90*/  VIADD R19, R17, 0x3 ;  /* 0x0000000311137836 */ /* 0x000fe20000000000 */
[----:B------:R-:W-:Y:S02]  /*7ea0*/  ISETP.NE.AND P2, PT, R6, R8, PT ;  /* 0x000000080600720c */ /* 0x000fe40003f45270 */
[----:B------:R-:W-:Y:S02]  /*7eb0*/  FSEL R16, R7, R16, P0 ;  /* 0x0000001007107208 */ /* 0x000fe40000000000 */
[----:B------:R-:W-:-:S03]  /*7ec0*/  SEL R18, RZ, 0x1, !P3 ;  /* 0x00000001ff127807 */ /* 0x000fc60005800000 */
[----:B------:R-:W-:Y:S02]  /*7ed0*/  FADD R16, R9, R16 ;  /* 0x0000001009107221 */ /* 0x000fe40000000000 */
[----:B------:R-:W-:Y:S01]  /*7ee0*/  @!P3 IMAD.MOV R20, RZ, RZ, 0x1 ;  /* 0x00000001ff14b424 */ /* 0x000fe200078e02ff */
[----:B------:R-:W-:Y:S01]  /*7ef0*/  ISETP.EQ.OR P3, PT, R19, R38, P2 ;  /* 0x000000261300720c */ /* 0x000fe20001762670 */
[----:B------:R-:W-:Y:S01]  /*7f00*/  VIADD R19, R17, 0x4 ;  /* 0x0000000411137836 */ /* 0x000fe20000000000 */
[----:B------:R-:W-:Y:S02]  /*7f10*/  ISETP.NE.AND P2, PT, R8, R10, PT ;  /* 0x0000000a0800720c */ /* 0x000fe40003f45270 */
[----:B------:R-:W-:Y:S01]  /*7f20*/  FSEL R16, R9, R16, P3 ;  /* 0x0000001009107208 */ /* 0x000fe20001800000 */
[----:B------:R-:W-:Y:S01]  /*7f30*/  @!P1 IMAD.MOV R20, RZ, RZ, R18 ;  /* 0x000000ffff149224 */ /* 0x000fe200078e0212 */
[----:B------:R-:W-:-:S03]  /*7f40*/  ISETP.EQ.OR P2, PT, R19, R38, P2 ;  /* 0x000000261300720c */ /* 0x000fc60001742670 */
[C---:B------:R-:W-:Y:S01]  /*7f50*/  FADD R16, R11.reuse, R16 ;  /* 0x000000100b107221 */ /* 0x040fe20000000000 */
[----:B------:R-:W-:Y:S02]  /*7f60*/  VIADD R18, R20, 0x1 ;  /* 0x0000000114127836 */ /* 0x000fe40000000000 */
[----:B------:R-:W-:Y:S02]  /*7f70*/  @!P0 IMAD.MOV R18, RZ, RZ, R20 ;  /* 0x000000ffff128224 */ /* 0x000fe400078e0214 */
[----:B------:R-:W-:Y:S01]  /*7f80*/  FSEL R16, R11, R16, P2 ;  /* 0x000000100b107208 */ /* 0x000fe20001000000 */
[----:B------:R-:W-:Y:S01]  /*7f90*/  VIADD R19, R17, 0x5 ;  /* 0x0000000511137836 */ /* 0x000fe20000000000 */
[----:B------:R-:W-:Y:S01]  /*7fa0*/  ISETP.NE.AND P0, PT, R10, R12, PT ;  /* 0x0000000c0a00720c */ /* 0x000fe20003f05270 */
[----:B------:R-:W-:Y:S02]  /*7fb0*/  VIADD R20, R18, 0x1 ;  /* 0x0000000112147836 */ /* 0x000fe40000000000 */
[----:B------:R-:W-:Y:S01]  /*7fc0*/  FADD R16, R13, R16 ;  /* 0x000000100d107221 */ /* 0x000fe20000000000 */
[----:B------:R-:W-:Y:S01]  /*7fd0*/  @!P3 IMAD.MOV R20, RZ, RZ, R18 ;  /* 0x000000ffff14b224 */ /* 0x000fe200078e0212 */
[----:B------:R-:W-:Y:S01]  /*7fe0*/  ISETP.EQ.OR P0, PT, R19, R38, P0 ;  /* 0x000000261300720c */ /* 0x000fe20000702670 */
[----:B------:R-:W-:Y:S01]  /*7ff0*/  VIADD R19, R17, 0x6 ;  /* 0x0000000611137836 */ /* 0x000fe20000000000 */
[----:B------:R-:W-:Y:S01]  /*8000*/  ISETP.NE.AND P3, PT, R12, R14, PT ;  /* 0x0000000e0c00720c */ /* 0x000fe20003f65270 */
[----:B------:R-:W-:Y:S01]  /*8010*/  VIADD R18, R20, 0x1 ;  /* 0x0000000114127836 */ /* 0x000fe20000000000 */
[----:B------:R-:W-:Y:S01]  /*8020*/  FSEL R16, R13, R16, P0 ;  /* 0x000000100d107208 */ /* 0x000fe20000000000 */
[----:B------:R-:W-:Y:S01]  /*8030*/  @!P2 IMAD.MOV R18, RZ, RZ, R20 ;  /* 0x000000ffff12a224 */ /* 0x000fe200078e0214 */
[----:B------:R-:W-:-:S02]  /*8040*/  ISETP.EQ.OR P2, PT, R19, R38, P3 ;  /* 0x000000261300720c */ /* 0x000fc40001f42670 */
[----:B------:R-:W-:Y:S02]  /*8050*/  IADD3 R19, PT, PT, R17, 0x7, RZ ;  /* 0x0000000711137810 */ /* 0x000fe40007ffe0ff */
[----:B------:R-:W-:Y:S01]  /*8060*/  ISETP.NE.AND P3, PT, R14, R32, PT ;  /* 0x000000200e00720c */ /* 0x000fe20003f65270 */
[----:B------:R-:W-:Y:S01]  /*8070*/  FADD R16, R15, R16 ;  /* 0x000000100f107221 */ /* 0x000fe20000000000 */
[----:B------:R-:W-:Y:S01]  /*8080*/  VIADD R17, R17, 0x8 ;  /* 0x0000000811117836 */ /* 0x000fe20000000000 */
[----:B------:R-:W-:Y:S02]  /*8090*/  ISETP.NE.AND P4, PT, R32, R37, PT ;  /* 0x000000252000720c */ /* 0x000fe40003f85270 */
[----:B------:R-:W-:Y:S01]  /*80a0*/  ISETP.EQ.OR P3, PT, R19, R38, P3 ;  /* 0x000000261300720c */ /* 0x000fe20001f62670 */
[----:B------:R-:W-:Y:S01]  /*80b0*/  VIADD R20, R18, 0x1 ;  /* 0x0000000112147836 */ /* 0x000fe20000000000 */
[----:B------:R-:W-:Y:S01]  /*80c0*/  FSEL R16, R15, R16, P2 ;  /* 0x000000100f107208 */ /* 0x000fe20001000000 */
[----:B------:R-:W-:Y:S01]  /*80d0*/  @!P0 IMAD.MOV R20, RZ, RZ, R18 ;  /* 0x000000ffff148224 */ /* 0x000fe200078e0212 */
[----:B------:R-:W-:-:S03]  /*80e0*/  ISETP.EQ.OR P4, PT, R17, R38, P4 ;  /* 0x000000261100720c */ /* 0x000fc60002782670 */
[----:B------:R-:W-:Y:S02]  /*80f0*/  VIADD R18, R20, 0x1 ;  /* 0x0000000114127836 */ /* 0x000fe40000000000 */
[----:B------:R-:W-:Y:S01]  /*8100*/  FADD R16, R33, R16 ;  /* 0x0000001021107221 */ /* 0x000fe20000000000 */
[----:B------:R-:W-:-:S04]  /*8110*/  @!P2 IMAD.MOV R18, RZ, RZ, R20 ;  /* 0x000000ffff12a224 */ /* 0x000fc800078e0214 */
[----:B------:R-:W-:Y:S01]  /*8120*/  VIADD R20, R18, 0x1 ;  /* 0x0000000112147836 */ /* 0x000fe20000000000 */
[----:B------:R-:W-:Y:S01]  /*8130*/  FSEL R17, R33, R16, P3 ;  /* 0x0000001021117208 */ /* 0x000fe20001800000 */
[----:B------:R-:W-:-:S04]  /*8140*/  @!P3 IMAD.MOV R20, RZ, RZ, R18 ;  /* 0x000000ffff14b224 */ /* 0x000fc800078e0212 */
[----:B------:R-:W-:Y:S02]  /*8150*/  VIADD R16, R20, 0x1 ;  /* 0x0000000114107836 */ /* 0x000fe40000000000 */
[----:B------:R-:W-:Y:S01]  /*8160*/  @!P4 FADD R44, R44, R17 ;  /* 0x000000112c2cc221 */ /* 0x000fe20000000000 */
[----:B------:R-:W-:-:S04]  /*8170*/  @!P4 IMAD.MOV R16, RZ, RZ, R20 ;  /* 0x000000ffff10c224 */ /* 0x000fc800078e0214 */
[----:B------:R-:W0:Y:S04]  /*8180*/  SHFL.UP PT, R19, R44, 0x1, RZ ;  /* 0x042000002c137989 */ /* 0x000e2800000e00ff */
[----:B------:R-:W1:Y:S01]  /*8190*/  SHFL.UP PT, R17, R16, 0x1, RZ ;  /* 0x0420000010117989 */ /* 0x000e6200000e00ff */
[----:B------:R-:W-:Y:S02]  /*81a0*/  ISETP.GE.AND P4, PT, R39, 0x1, PT ;  /* 0x000000012700780c */ /* 0x000fe40003f86270 */
[----:B------:R-:W-:Y:S01]  /*81b0*/  ISETP.NE.AND P0, PT, R16, RZ, PT ;  /* 0x000000ff1000720c */ /* 0x000fe20003f05270 */
[----:B0-----:R-:W-:Y:S01]  /*81c0*/  FADD R19, R44, R19 ;  /* 0x000000132c137221 */ /* 0x001fe20000000000 */
[----:B-1----:R-:W-:-:S09]  /*81d0*/  SEL R17, R17, RZ, P4 ;  /* 0x000000ff11117207 */ /* 0x002fd20002000000 */
[----:B------:R-:W-:Y:S01]  /*81e0*/  @P4 FSEL R44, R19, R44, !P0 ;  /* 0x0000002c132c4208 */ /* 0x000fe20004000000 */
[----:B------:R-:W-:-:S04]  /*81f0*/  IMAD.IADD R17, R17, 0x1, R16 ;  /* 0x0000000111117824 */ /* 0x000fc800078e0210 */
        /* <DEDUP_REMOVED lines=26> */
[C---:B------:R-:W-:Y:S02]  /*83a0*/  ISETP.NE.AND P5, PT, R39.reuse, 0x1f, PT ;  /* 0x0000001f2700780c */ /* 0x040fe40003fa5270 */
[----:B------:R-:W-:Y:S02]  /*83b0*/  ISETP.GE.AND P4, PT, R39, 0x10, PT ;  /* 0x000000102700780c */ /* 0x000fe40003f86270 */
[----:B------:R-:W-:-:S09]  /*83c0*/  ISETP.NE.AND P0, PT, R16, RZ, PT ;  /* 0x000000ff1000720c */ /* 0x000fd20003f05270 */
[----:B------:R-:W-:Y:S01]  /*83d0*/  @!P5 LEA R45, R42, UR4, 0x3 ;  /* 0x000000042a2ddc11 */ /* 0x000fe2000f8e18ff */
[----:B0-----:R-:W-:Y:S01]  /*83e0*/  FADD R19, R44, R19 ;  /* 0x000000132c137221 */ /* 0x001fe20000000000 */
[----:B-1----:R-:W-:-:S04]  /*83f0*/  SEL R17, R18, RZ, P4 ;  /* 0x000000ff12117207 */ /* 0x002fc80002000000 */
[----:B------:R-:W-:Y:S01]  /*8400*/  FSEL R41, R19, R44, !P0 ;  /* 0x0000002c13297208 */ /* 0x000fe20004000000 */
[----:B------:R-:W-:-:S05]  /*8410*/  IMAD.IADD R40, R16, 0x1, R17 ;  /* 0x0000000110287824 */ /* 0x000fca00078e0211 */
[----:B------:R-:W-:Y:S01]  /*8420*/  @!P5 STS.64 [R45], R40 ;  /* 0x000000282d00d388 */ /* 0x000fe20000000a00 */
[----:B------:R-:W-:Y:S06]  /*8430*/  BAR.SYNC.DEFER_BLOCKING 0x0 ;  /* 0x0000000000007b1d */ /* 0x000fec0000010000 */
[----:B------:R-:W0:Y:S04]  /*8440*/  LDS.128 R16, [UR4] ;  /* 0x00000004ff107984 */ /* 0x000e280008000c00 */
[----:B------:R-:W1:Y:S04]  /*8450*/  LDS.128 R20, [UR4+0x10] ;  /* 0x00001004ff147984 */ /* 0x000e680008000c00 */
[----:B------:R-:W2:Y:S04]  /*8460*/  LDS.128 R24, [UR4+0x20] ;  /* 0x00002004ff187984 */ /* 0x000ea80008000c00 */
[----:B------:R-:W3:Y:S01]  /*8470*/  LDS.128 R28, [UR4+0x30] ;  /* 0x00003004ff1c7984 */ /* 0x000ee20008000c00 */
[----:B------:R-:W-:-:S02]  /*8480*/  FSEL R35, R44, R41, !P4 ;  /* 0x000000292c237208 */ /* 0x000fc40006000000 */
[----:B------:R-:W-:Y:S02]  /*8490*/  ISETP.NE.AND P4, PT, R42, 0x2, PT ;  /* 0x000000022a00780c */ /* 0x000fe40003f85270 */
[----:B0-----:R-:W-:Y:S02]  /*84a0*/  ISETP.NE.AND P0, PT, R18, RZ, PT ;  /* 0x000000ff1200720c */ /* 0x001fe40003f05270 */
[----:B-1----:R-:W-:Y:S02]  /*84b0*/  ISETP.NE.AND P5, PT, R20, RZ, PT ;  /* 0x000000ff1400720c */ /* 0x002fe40003fa5270 */
[----:B------:R-:W-:-:S09]  /*84c0*/  IADD3 R43, PT, PT, R16, R18, RZ ;  /* 0x00000012102b7210 */ /* 0x000fd20007ffe0ff */
[----:B------:R-:W-:Y:S01]  /*84d0*/  @!P0 FADD R19, R17, R19 ;  /* 0x0000001311138221 */ /* 0x000fe20000000000 */
[----:B------:R-:W-:Y:S02]  /*84e0*/  ISETP.NE.AND P0, PT, R22, RZ, PT ;  /* 0x000000ff1600720c */ /* 0x000fe40003f05270 */
[----:B------:R-:W-:Y:S01]  /*84f0*/  SEL R16, R43, R16, !P4 ;  /* 0x000000102b107207 */ /* 0x000fe20006000000 */
[----:B------:R-:W-:Y:S01]  /*8500*/  @!P5 FADD R21, R19, R21 ;  /* 0x000000151315d221 */ /* 0x000fe20000000000 */
[----:B--2---:R-:W-:Y:S01]  /*8510*/  ISETP.NE.AND P5, PT, R24, RZ, PT ;  /* 0x000000ff1800720c */ /* 0x004fe20003fa5270 */
[----:B------:R-:W-:Y:S01]  /*8520*/  IMAD.IADD R43, R43, 0x1, R20 ;  /* 0x000000012b2b7824 */ /* 0x000fe200078e0214 */
[----:B------:R-:W-:Y:S02]  /*8530*/  FSEL R18, R19, R17, !P4 ;  /* 0x0000001113127208 */ /* 0x000fe40006000000 */
[----:B------:R-:W-:Y:S01]  /*8540*/  ISETP.NE.AND P4, PT, R42, 0x3, PT ;  /* 0x000000032a00780c */ /* 0x000fe20003f85270 */
[----:B------:R-:W0:Y:S03]  /*8550*/  SHFL.UP PT, R41, R40, 0x1, RZ ;  /* 0x0420000028297989 */ /* 0x000e2600000e00ff */
[----:B------:R-:W-:Y:S01]  /*8560*/  SEL R16, R43, R16, !P4 ;  /* 0x000000102b107207 */ /* 0x000fe20006000000 */
[----:B------:R-:W-:Y:S01]  /*8570*/  IMAD.IADD R43, R22, 0x1, R43 ;  /* 0x00000001162b7824 */ /* 0x000fe200078e022b */
[----:B------:R-:W-:Y:S01]  /*8580*/  FSEL R18, R21, R18, !P4 ;  /* 0x0000001215127208 */ /* 0x000fe20006000000 */
[----:B------:R-:W-:Y:S01]  /*8590*/  @!P0 FADD R23, R23, R21 ;  /* 0x0000001517178221 */ /* 0x000fe20000000000 */
[----:B------:R-:W-:-:S02]  /*85a0*/  ISETP.NE.AND P4, PT, R42, 0x4, PT ;  /* 0x000000042a00780c */ /* 0x000fc40003f85270 */
[----:B------:R-:W-:Y:S01]  /*85b0*/  ISETP.NE.AND P0, PT, R26, RZ, PT ;  /* 0x000000ff1a00720c */ /* 0x000fe20003f05270 */
[----:B------:R-:W-:Y:S01]  /*85c0*/  @!P5 FADD R25, R23, R25 ;  /* 0x000000191719d221 */ /* 0x000fe20000000000 */
[C---:B------:R-:W-:Y:S01]  /*85d0*/  SEL R16, R43.reuse, R16, !P4 ;  /* 0x000000102b107207 */ /* 0x040fe20006000000 */
[----:B------:R-:W-:Y:S01]  /*85e0*/  IMAD.IADD R43, R43, 0x1, R24 ;  /* 0x000000012b2b7824 */ /* 0x000fe200078e0218 */
[----:B------:R-:W-:Y:S02]  /*85f0*/  FSEL R18, R23, R18, !P4 ;  /* 0x0000001217127208 */ /* 0x000fe40006000000 */
[----:B------:R-:W-:Y:S02]  /*8600*/  ISETP.NE.AND P4, PT, R42, 0x5, PT ;  /* 0x000000052a00780c */ /* 0x000fe40003f85270 */
[----:B---3--:R-:W-:Y:S02]  /*8610*/  ISETP.NE.AND P5, PT, R28, RZ, PT ;  /* 0x000000ff1c00720c */ /* 0x008fe40003fa5270 */
[----:B------:R-:W-:-:S02]  /*8620*/  SEL R16, R43, R16, !P4 ;  /* 0x000000102b107207 */ /* 0x000fc40006000000 */
[----:B------:R-:W-:Y:S02]  /*8630*/  FSEL R18, R25, R18, !P4 ;  /* 0x0000001219127208 */ /* 0x000fe40006000000 */
[----:B------:R-:W-:Y:S01]  /*8640*/  ISETP.GE.U32.AND P4, PT, R36, 0x20, PT ;  /* 0x000000202400780c */ /* 0x000fe20003f86070 */
[----:B------:R-:W-:Y:S02]  /*8650*/  IMAD.IADD R43, R26, 0x1, R43 ;  /* 0x000000011a2b7824 */ /* 0x000fe400078e022b */
[----:B------:R-:W-:Y:S01]  /*8660*/  @!P0 FADD R27, R27, R25 ;  /* 0x000000191b1b8221 */ /* 0x000fe20000000000 */
[C---:B------:R-:W-:Y:S01]  /*8670*/  ISETP.NE.AND P0, PT, R42.reuse, 0x6, PT ;  /* 0x000000062a00780c */ /* 0x040fe20003f05270 */
[----:B------:R-:W1:Y:S03]  /*8680*/  SHFL.UP PT, R35, R35, 0x1, RZ ;  /* 0x0420000023237989 */ /* 0x000e6600000e00ff */
[C---:B------:R-:W-:Y:S01]  /*8690*/  SEL R16, R43.reuse, R16, !P0 ;  /* 0x000000102b107207 */ /* 0x040fe20004000000 */
[----:B------:R-:W-:Y:S01]  /*86a0*/  IMAD.IADD R43, R43, 0x1, R28 ;  /* 0x000000012b2b7824 */ /* 0x000fe200078e021c */
[C---:B------:R-:W-:Y:S01]  /*86b0*/  FSEL R18, R27.reuse, R18, !P0 ;  /* 0x000000121b127208 */ /* 0x040fe20004000000 */
[----:B------:R-:W-:Y:S01]  /*86c0*/  @!P5 FADD R29, R27, R29 ;  /* 0x0000001d1b1dd221 */ /* 0x000fe20000000000 */
[----:B------:R-:W-:-:S02]  /*86d0*/  ISETP.NE.AND P0, PT, R42, 0x7, PT ;  /* 0x000000072a00780c */ /* 0x000fc40003f05270 */
[----:B0-----:R-:W-:Y:S02]  /*86e0*/  @P4 ISETP.NE.AND P5, PT, R41, RZ, PT ;  /* 0x000000ff2900420c */ /* 0x001fe40003fa5270 */
[----:B------:R-:W-:Y:S02]  /*86f0*/  SEL R16, R43, R16, !P0 ;  /* 0x000000102b107207 */ /* 0x000fe40004000000 */
[----:B------:R-:W-:Y:S02]  /*8700*/  FSEL R18, R29, R18, !P0 ;  /* 0x000000121d127208 */ /* 0x000fe40004000000 */
[----:B------:R-:W-:Y:S02]  /*8710*/  PLOP3.LUT P0, PT, PT, PT, PT, 0x80, 0x8 ;  /* 0x000000000008781c */ /* 0x000fe40003f0f070 */
[----:B------:R-:W-:Y:S02]  /*8720*/  @P4 PLOP3.LUT P0, PT, P5, PT, PT, 0x80, 0x8 ;  /* 0x000000000008481c */ /* 0x000fe40002f0f070 */
[C---:B------:R-:W-:Y:S01]  /*8730*/  ISETP.NE.AND P5, PT, R30.reuse, RZ, PT ;  /* 0x000000ff1e00720c */ /* 0x040fe20003fa5270 */
[----:B------:R-:W-:-:S10]  /*8740*/  IMAD.IADD R30, R30, 0x1, R43 ;  /* 0x000000011e1e7824 */ /* 0x000fd400078e022b */
[----:B-1----:R-:W-:Y:S01]  /*8750*/  @!P0 FADD R35, R35, R18 ;  /* 0x0000001223238221 */ /* 0x002fe20000000000 */
[----:B------:R-:W-:-:S04]  /*8760*/  @P4 ISETP.NE.AND P0, PT, R39, RZ, PT ;  /* 0x000000ff2700420c */ /* 0x000fc80003f05270 */
[----:B------:R-:W-:Y:S01]  /*8770*/  @P4 SEL R17, R41, RZ, P0 ;  /* 0x000000ff29114207 */ /* 0x000fe20000000000 */
[----:B------:R-:W-:Y:S01]  /*8780*/  @!P5 FADD R31, R31, R29 ;  /* 0x0000001d1f1fd221 */ /* 0x000fe20000000000 */
[----:B------:R-:W-:-:S03]  /*8790*/  @P4 FSEL R35, R18, R35, !P0 ;  /* 0x0000002312234208 */ /* 0x000fc60004000000 */
[----:B------:R-:W-:Y:S01]  /*87a0*/  @P4 IMAD.IADD R41, R16, 0x1, R17 ;  /* 0x0000000110294824 */ /* 0x000fe200078e0211 */
[----:B------:R-:W-:Y:S06]  /*87b0*/  @P4 BRA `(.L_x_1433) ;  /* 0x0000000c00044947 */ /* 0x000fec0003800000 */
[----:B------:R-:W0:Y:S01]  /*87c0*/  LDC.64 R24, c[0x0][0x3a8] ;  /* 0x0000ea00ff187b82 */ /* 0x000e220000000a00 */
[----:B------:R-:W1:Y:S01]  /*87d0*/  LDCU UR5, c[0x0][0x370] ;  /* 0x00006e00ff0577ac */ /* 0x000e620008000800 */
        /* <DEDUP_REMOVED lines=12> */
.L_x_1434:
[----:B------:R-:W-:Y:S05]  /*88a0*/  NANOSLEEP 0x1c2 ;  /* 0x000001c20000795d */ /* 0x000fea0003800000 */
[----:B------:R-:W-:Y:S01]  /*88b0*/  NOP ;  /* 0x0000000000007918 */ /* 0x000fe20000000000 */
.L_x_1435:
[----:B--2---:R-:W-:-:S03]  /*88c0*/  IMAD.WIDE.U32 R16, R36, 0x10, RZ ;  /* 0x0000001024107825 */ /* 0x004fc600078e00ff */
[----:B------:R-:W-:Y:S02]  /*88d0*/  LOP3.LUT R23, R16, 0xfffffff0, RZ, 0x3c, !PT ;  /* 0xfffffff010177812 */ /* 0x000fe400078e3cff */
[----:B------:R-:W-:Y:S02]  /*88e0*/  LOP3.LUT R17, RZ, R17, RZ, 0x33, !PT ;  /* 0x00000011ff117212 */ /* 0x000fe400078e33ff */
[----:B------:R-:W-:-:S05]  /*88f0*/  IADD3 R22, P0, PT, R24, R23, RZ ;  /* 0x0000001718167210 */ /* 0x000fca0007f1e0ff */
[----:B------:R-:W-:-:S08]  /*8900*/  IMAD.X R23, R25, 0x1, R17, P0 ;  /* 0x0000000119177824 */ /* 0x000fd000000e0611 */
.L_x_1437:
[----:B------:R-:W2:Y:S01]  /*8910*/  LD.E.128.STRONG.GPU R16, desc[UR12][R22.64+0x200] ;  /* 0x0002000c16107980 */ /* 0x000ea2000c10fd00 */
[----:B------:R-:W-:Y:S05]  /*8920*/  YIELD ;  /* 0x0000000000007946 */ /* 0x000fea0003800000 */
[----:B------:R-:W-:Y:S01]  /*8930*/  UMOV UR5, 0xffffffff ;  /* 0xffffffff00057882 */ /* 0x000fe20000000000 */
[----:B--2---:R-:W-:-:S04]  /*8940*/  ISETP.NE.U32.AND P0, PT, R18, 0x63, PT ;  /* 0x000000631200780c */ /* 0x004fc80003f05070 */
[----:B------:R-:W-:Y:S01]  /*8950*/  ISETP.NE.AND.EX P0, PT, R19, RZ, PT, P0 ;  /* 0x000000ff1300720c */ /* 0x000fe20003f05300 */
[----:B------:R-:W-:-:S12]  /*8960*/  BRA.DIV UR5, `(.L_x_1436) ;  /* 0x0000002e05ac7947 */ /* 0x000fd8000b800000 */
[----:B------:R-:W-:-:S13]  /*8970*/  VOTE.ANY P0, !P0 ;  /* 0x0000000000ff7806 */ /* 0x000fda0004000100 */
.L_x_1493:
[----:B------:R-:W-:Y:S05]  /*8980*/  @P0 BRA `(.L_x_1437) ;  /* 0xfffffffc00e00947 */ /* 0x000fea000383ffff */
[----:B------:R-:W-:Y:S01]  /*8990*/  UMOV UR5, 0xffffffff ;  /* 0xffffffff00057882 */ /* 0x000fe20000000000 */
[----:B------:R-:W-:-:S04]  /*89a0*/  ISETP.NE.U32.AND P0, PT, R18, 0x65, PT ;  /* 0x000000651200780c */ /* 0x000fc80003f05070 */
[----:B------:R-:W-:Y:S01]  /*89b0*/  ISETP.NE.AND.EX P0, PT, R19, RZ, PT, P0 ;  /* 0x000000ff1300720c */ /* 0x000fe20003f05300 */
[----:B------:R-:W-:-:S12]  /*89c0*/  BRA.DIV UR5, `(.L_x_1438) ;  /* 0x0000002e05b47947 */ /* 0x000fd8000b800000 */
[----:B------:R-:W0:Y:S01]  /*89d0*/  S2R R26, SR_GEMASK ;  /* 0x00000000001a7919 */ /* 0x000e220000003c00 */
[----:B------:R-:W-:Y:S02]  /*89e0*/  VOTE.ANY R20, PT, !P0 ;  /* 0x0000000000147806 */ /* 0x000fe400040e0100 */
[----:B------:R-:W-:Y:S02]  /*89f0*/  ISETP.NE.AND P4, PT, R16, RZ, PT ;  /* 0x000000ff1000720c */ /* 0x000fe40003f85270 */
[----:B0-----:R-:W-:-:S05]  /*8a00*/  LOP3.LUT R20, R20, 0x80000000, R26, 0xec, !PT ;  /* 0x8000000014147812 */ /* 0x001fca00078eec1a */
[----:B------:R-:W-:-:S05]  /*8a10*/  VIADD R21, R20, 0xffffffff ;  /* 0xffffffff14157836 */ /* 0x000fca0000000000 */
        /* <DEDUP_REMOVED lines=10> */
[----:B------:R-:W-:Y:S02]  /*8ac0*/  FSEL R27, R23, R17, !P0 ;  /* 0x00000011171b7208 */ /* 0x000fe40004000000 */
[----:B------:R-:W-:Y:S01]  /*8ad0*/  IADD3 R17, PT, PT, R39, 0x2, RZ ;  /* 0x0000000227117810 */ /* 0x000fe20007ffe0ff */
[----:B------:R-:W0:Y:S01]  /*8ae0*/  SHFL.DOWN PT, R23, R29, 0x2, R22 ;  /* 0x084000001d177989 */ /* 0x000e2200000e0016 */
[----:B------:R-:W-:Y:S02]  /*8af0*/  ISETP.NE.AND P4, PT, R29, RZ, PT ;  /* 0x000000ff1d00720c */ /* 0x000fe40003f85270 */
[----:B------:R-:W-:Y:S01]  /*8b00*/  ISETP.GT.AND P0, PT, R17, R22, PT ;  /* 0x000000161100720c */ /* 0x000fe20003f04270 */
[----:B------:R-:W1:Y:S03]  /*8b10*/  SHFL.DOWN PT, R28, R27, 0x2, R22 ;  /* 0x084000001b1c7989 */ /* 0x000e6600000e0016 */
        /* <DEDUP_REMOVED lines=20> */
[----:B------:R-:W-:Y:S02]  /*8c60*/  IMAD.IADD R29, R43, 0x1, R16 ;  /* 0x000000012b1d7824 */ /* 0x000fe400078e0210 */
[----:B------:R-:W0:Y:S02]  /*8c70*/  LDC.64 R16, c[0x0][0x3a8] ;  /* 0x0000ea00ff107b82 */ /* 0x000e240000000a00 */
[----:B------:R-:W-:Y:S02]  /*8c80*/  @!P0 FSEL R27, R28, R27, !P4 ;  /* 0x0000001b1c1b8208 */ /* 0x000fe40006000000 */
[----:B------:R-:W1:Y:S01]  /*8c90*/  SHFL.DOWN PT, R28, R29, 0x10, R22 ;  /* 0x0a0000001d1c7989 */ /* 0x000e6200000e0016 */
[----:B------:R-:W-:Y:S02]  /*8ca0*/  ISETP.GT.AND P0, PT, R21, R22, PT ;  /* 0x000000161500720c */ /* 0x000fe40003f04270 */
[----:B------:R-:W-:Y:S01]  /*8cb0*/  ISETP.NE.U32.AND P4, PT, R18, 0x65, PT ;  /* 0x000000651200780c */ /* 0x000fe20003f85070 */
[----:B------:R1:W2:Y:S01]  /*8cc0*/  SHFL.DOWN PT, R23, R27, 0x10, R22 ;  /* 0x0a0000001b177989 */ /* 0x0002a200000e0016 */
[----:B------:R-:W-:-:S02]  /*8cd0*/  ISETP.NE.AND P5, PT, R29, RZ, PT ;  /* 0x000000ff1d00720c */ /* 0x000fc40003fa5270 */
[----:B------:R-:W-:Y:S02]  /*8ce0*/  ISETP.NE.AND.EX P4, PT, R19, RZ, PT, P4 ;  /* 0x000000ff1300720c */ /* 0x000fe40003f85340 */
[----:B------:R-:W-:-:S05]  /*8cf0*/  LOP3.LUT R19, RZ, R36, RZ, 0x33, !PT ;  /* 0x00000024ff137212 */ /* 0x000fca00078e33ff */
[----:B------:R-:W-:-:S06]  /*8d00*/  IMAD.IADD R0, R19, 0x1, R0 ;  /* 0x0000000113007824 */ /* 0x000fcc00078e0200 */
[----:B------:R-:W-:Y:S02]  /*8d10*/  VOTE.ALL P4, P4 ;  /* 0x0000000000ff7806 */ /* 0x000fe40002080000 */
[----:B-1----:R-:W-:Y:S01]  /*8d20*/  SEL R22, R28, RZ, !P0 ;  /* 0x000000ff1c167207 */ /* 0x002fe20004000000 */
[----:B--2---:R-:W-:-:S04]  /*8d30*/  FADD R18, R27, R23 ;  /* 0x000000171b127221 */ /* 0x004fc80000000000 */
[----:B------:R-:W-:Y:S01]  /*8d40*/  IMAD.IADD R22, R29, 0x1, R22 ;  /* 0x000000011d167824 */ /* 0x000fe200078e0216 */
[----:B------:R-:W-:Y:S02]  /*8d50*/  @!P0 FSEL R27, R18, R27, !P5 ;  /* 0x0000001b121b8208 */ /* 0x000fe40006800000 */
[----:B0-----:R-:W-:-:S03]  /*8d60*/  IADD3 R40, P5, PT, R16, 0x200, RZ ;  /* 0x0000020010287810 */ /* 0x001fc60007fbe0ff */
[----:B------:R-:W-:Y:S02]  /*8d70*/  IMAD.MOV.U32 R20, RZ, RZ, R27 ;  /* 0x000000ffff147224 */ /* 0x000fe400078e001b */
[----:B------:R-:W-:-:S08]  /*8d80*/  IMAD.X R43, RZ, RZ, R17, P5 ;  /* 0x000000ffff2b7224 */ /* 0x000fd000028e0611 */
.L_x_1507:
[----:B------:R-:W-:Y:S05]  /*8d90*/  @!P4 BRA `(.L_x_1439) ;  /* 0x000000040024c947 */ /* 0x000fea0003800000 */
.L_x_1443:
[----:B------:R-:W-:Y:S02]  /*8da0*/  IMAD.MOV.U32 R42, RZ, RZ, R40 ;  /* 0x000000ffff2a7224 */ /* 0x000fe400078e0028 */
[----:B------:R-:W-:Y:S02]  /*8db0*/  IMAD.MOV.U32 R27, RZ, RZ, R20 ;  /* 0x000000ffff1b7224 */ /* 0x000fe400078e0014 */
[----:B------:R-:W-:-:S07]  /*8dc0*/  IMAD.WIDE R28, R0, 0x10, R42 ;  /* 0x00000010001c7825 */ /* 0x000fce00078e022a */
.L_x_1441:
[----:B------:R-:W2:Y:S01]  /*8dd0*/  LD.E.128.STRONG.GPU R16, desc[UR12][R28.64+-0x200] ;  /* 0xfffe000c1c107980 */ /* 0x000ea2000c10fd00 */
[----:B------:R-:W-:Y:S05]  /*8de0*/  YIELD ;  /* 0x0000000000007946 */ /* 0x000fea0003800000 */
[----:B------:R-:W-:Y:S01]  /*8df0*/  UMOV UR5, 0xffffffff ;  /* 0xffffffff00057882 */ /* 0x000fe20000000000 */
[----:B--2---:R-:W-:-:S04]  /*8e00*/  ISETP.NE.U32.AND P0, PT, R18, 0x63, PT ;  /* 0x000000631200780c */ /* 0x004fc80003f05070 */
[----:B------:R-:W-:Y:S01]  /*8e10*/  ISETP.NE.AND.EX P0, PT, R19, RZ, PT, P0 ;  /* 0x000000ff1300720c */ /* 0x000fe20003f05300 */
[----:B------:R-:W-:-:S12]  /*8e20*/  BRA.DIV UR5, `(.L_x_1440) ;  /* 0x0000003205587947 */ /* 0x000fd8000b800000 */
[----:B------:R-:W-:-:S13]  /*8e30*/  VOTE.ANY P0, !P0 ;  /* 0x0000000000ff7806 */ /* 0x000fda0004000100 */
.L_x_1510:
        /* <DEDUP_REMOVED lines=8> */
[----:B------:R-:W-:-:S05]  /*8ec0*/  LOP3.LUT R20, R20, 0x80000000, R26, 0xec, !PT ;  /* 0x8000000014147812 */ /* 0x000fca00078eec1a */
[----:B------:R-:W-:-:S05]  /*8ed0*/  VIADD R21, R20, 0xffffffff ;  /* 0xffffffff14157836 */ /* 0x000fca0000000000 */
[----:B------:R-:W-:Y:S02]  /*8ee0*/  LOP3.LUT R21, R20, R21, RZ, 0xc, !PT ;  /* 0x0000001514157212 */ /* 0x000fe400078e0cff */
[C---:B------:R-:W-:Y:S02]  /*8ef0*/  IADD3 R20, PT, PT, R39.reuse, 0x2, RZ ;  /* 0x0000000227147810 */ /* 0x040fe40007ffe0ff */
[----:B------:R-:W0:Y:S02]  /*8f00*/  POPC R29, R21 ;  /* 0x00000015001d7309 */ /* 0x000e240000000000 */
[----:B0-----:R-:W0:Y:S01]  /*8f10*/  SHFL.DOWN PT, R23, R17, 0x1, R29 ;  /* 0x0820000011177989 */ /* 0x001e2200000e001d */
[----:B------:R-:W-:-:S03]  /*8f20*/  ISETP.GE.AND P0, PT, R39, R29, PT ;  /* 0x0000001d2700720c */ /* 0x000fc60003f06270 */
[----:B------:R-:W1:Y:S01]  /*8f30*/  SHFL.DOWN PT, R42, R16, 0x1, R29 ;  /* 0x08200000102a7989 */ /* 0x000e6200000e001d */
[----:B0-----:R-:W-:Y:S01]  /*8f40*/  FADD R23, R17, R23 ;  /* 0x0000001711177221 */ /* 0x001fe20000000000 */
[----:B-1----:R-:W-:-:S04]  /*8f50*/  SEL R45, R42, RZ, !P0 ;  /* 0x000000ff2a2d7207 */ /* 0x002fc80004000000 */
[----:B------:R-:W-:Y:S01]  /*8f60*/  FSEL R23, R23, R17, !P4 ;  /* 0x0000001117177208 */ /* 0x000fe20006000000 */
[----:B------:R-:W-:-:S03]  /*8f70*/  IMAD.IADD R42, R16, 0x1, R45 ;  /* 0x00000001102a7824 */ /* 0x000fc600078e022d */
[----:B------:R-:W-:Y:S02]  /*8f80*/  FSEL R28, R23, R17, !P0 ;  /* 0x00000011171c7208 */ /* 0x000fe40004000000 */
[----:B------:R-:W-:Y:S01]  /*8f90*/  ISETP.GT.AND P0, PT, R20, R29, PT ;  /* 0x0000001d1400720c */ /* 0x000fe20003f04270 */
[----:B------:R-:W-:Y:S01]  /*8fa0*/  VIADD R20, R39, 0x4 ;  /* 0x0000000427147836 */ /* 0x000fe20000000000 */
[----:B------:R-:W0:Y:S01]  /*8fb0*/  SHFL.DOWN PT, R16, R42, 0x2, R29 ;  /* 0x084000002a107989 */ /* 0x000e2200000e001d */
[----:B------:R-:W-:-:S03]  /*8fc0*/  ISETP.NE.AND P4, PT, R42, RZ, PT ;  /* 0x000000ff2a00720c */ /* 0x000fc60003f85270 */
[----:B------:R-:W1:Y:S01]  /*8fd0*/  SHFL.DOWN PT, R23, R28, 0x2, R29 ;  /* 0x084000001c177989 */ /* 0x000e6200000e001d */
[----:B0-----:R-:W-:Y:S01]  /*8fe0*/  SEL R17, R16, RZ, !P0 ;  /* 0x000000ff10117207 */ /* 0x001fe20004000000 */
[----:B-1----:R-:W-:-:S04]  /*8ff0*/  FADD R23, R28, R23 ;  /* 0x000000171c177221 */ /* 0x002fc80000000000 */
[----:B------:R-:W-:Y:S01]  /*9000*/  IMAD.IADD R16, R42, 0x1, R17 ;  /* 0x000000012a107824 */ /* 0x000fe200078e0211 */
[----:B------:R-:W-:Y:S02]  /*9010*/  @!P0 FSEL R28, R23, R28, !P4 ;  /* 0x0000001c171c8208 */ /* 0x000fe40006000000 */
[----:B------:R-:W-:Y:S02]  /*9020*/  ISETP.GT.AND P0, PT, R20, R29, PT ;  /* 0x0000001d1400720c */ /* 0x000fe40003f04270 */
[----:B------:R-:W0:Y:S01]  /*9030*/  SHFL.DOWN PT, R23, R16, 0x4, R29 ;  /* 0x0880000010177989 */ /* 0x000e2200000e001d */
[----:B------:R-:W-:Y:S01]  /*9040*/  ISETP.NE.AND P4, PT, R16, RZ, PT ;  /* 0x000000ff1000720c */ /* 0x000fe20003f85270 */
[----:B------:R-:W-:Y:S02]  /*9050*/  VIADD R20, R39, 0x8 ;  /* 0x0000000827147836 */ /* 0x000fe40000000000 */
[----:B------:R-:W1:Y:S01]  /*9060*/  SHFL.DOWN PT, R45, R28, 0x4, R29 ;  /* 0x088000001c2d7989 */ /* 0x000e6200000e001d */
[----:B0-----:R-:W-:Y:S01]  /*9070*/  SEL R23, R23, RZ, !P0 ;  /* 0x000000ff17177207 */ /* 0x001fe20004000000 */
[----:B-1----:R-:W-:-:S04]  /*9080*/  FADD R45, R28, R45 ;  /* 0x0000002d1c2d7221 */ /* 0x002fc80000000000 */
[----:B------:R-:W-:Y:S01]  /*9090*/  IMAD.IADD R42, R16, 0x1, R23 ;  /* 0x00000001102a7824 */ /* 0x000fe200078e0217 */
[----:B------:R-:W-:-:S04]  /*90a0*/  @!P0 FSEL R28, R45, R28, !P4 ;  /* 0x0000001c2d1c8208 */ /* 0x000fc80006000000 */
[----:B------:R-:W0:Y:S01]  /*90b0*/  SHFL.DOWN PT, R23, R42, 0x8, R29 ;  /* 0x090000002a177989 */ /* 0x000e2200000e001d */
[-C--:B------:R-:W-:Y:S01]  /*90c0*/  ISETP.GT.AND P0, PT, R20, R29.reuse, PT ;  /* 0x0000001d1400720c */ /* 0x080fe20003f04270 */
[----:B------:R-:W-:Y:S01]  /*90d0*/  VIADD R20, R39, 0x10 ;  /* 0x0000001027147836 */ /* 0x000fe20000000000 */
[----:B------:R-:W-:Y:S01]  /*90e0*/  ISETP.NE.AND P4, PT, R42, RZ, PT ;  /* 0x000000ff2a00720c */ /* 0x000fe20003f85270 */
[----:B------:R-:W1:Y:S03]  /*90f0*/  SHFL.DOWN PT, R45, R28, 0x8, R29 ;  /* 0x090000001c2d7989 */ /* 0x000e6600000e001d */
[----:B------:R-:W-:Y:S02]  /*9100*/  ISETP.GT.AND P5, PT, R20, R29, PT ;  /* 0x0000001d1400720c */ /* 0x000fe40003fa4270 */
[----:B0-----:R-:W-:Y:S01]  /*9110*/  SEL R17, R23, RZ, !P0 ;  /* 0x000000ff17117207 */ /* 0x001fe20004000000 */
[----:B-1----:R-:W-:-:S04]  /*9120*/  FADD R45, R28, R45 ;  /* 0x0000002d1c2d7221 */ /* 0x002fc80000000000 */
[----:B------:R-:W-:Y:S01]  /*9130*/  IMAD.IADD R17, R42, 0x1, R17 ;  /* 0x000000012a117824 */ /* 0x000fe200078e0211 */
[----:B------:R-:W-:-:S04]  /*9140*/  @!P0 FSEL R28, R45, R28, !P4 ;  /* 0x0000001c2d1c8208 */ /* 0x000fc80006000000 */
[----:B------:R-:W0:Y:S01]  /*9150*/  SHFL.DOWN PT, R16, R17, 0x10, R29 ;  /* 0x0a00000011107989 */ /* 0x000e2200000e001d */
[----:B------:R-:W-:Y:S02]  /*9160*/  ISETP.NE.AND P0, PT, R17, RZ, PT ;  /* 0x000000ff1100720c */ /* 0x000fe40003f05270 */
[----:B------:R-:W-:Y:S01]  /*9170*/  ISETP.NE.U32.AND P4, PT, R18, 0x65, PT ;  /* 0x000000651200780c */ /* 0x000fe20003f85070 */
[----:B------:R-:W1:Y:S03]  /*9180*/  SHFL.DOWN PT, R45, R28, 0x10, R29 ;  /* 0x0a0000001c2d7989 */ /* 0x000e6600000e001d */
[----:B------:R-:W-:-:S13]  /*9190*/  ISETP.NE.AND.EX P4, PT, R19, RZ, PT, P4 ;  /* 0x000000ff1300720c */ /* 0x000fda0003f85340 */
[----:B------:R-:W-:Y:S02]  /*91a0*/  VOTE.ALL P4, P4 ;  /* 0x0000000000ff7806 */ /* 0x000fe40002080000 */
[----:B0-----:R-:W-:Y:S01]  /*91b0*/  SEL R16, R16, RZ, !P5 ;  /* 0x000000ff10107207 */ /* 0x001fe20006800000 */
[----:B-1----:R-:W-:-:S05]  /*91c0*/  FADD R45, R28, R45 ;  /* 0x0000002d1c2d7221 */ /* 0x002fca0000000000 */
[----:B------:R-:W-:Y:S02]  /*91d0*/  @!P5 FSEL R28, R45, R28, !P0 ;  /* 0x0000001c2d1cd208 */ /* 0x000fe40004000000 */
[----:B------:R-:W-:Y:S02]  /*91e0*/  ISETP.NE.AND P0, PT, R22, RZ, PT ;  /* 0x000000ff1600720c */ /* 0x000fe40003f05270 */
[----:B------:R-:W-:-:S11]  /*91f0*/  IADD3 R22, PT, PT, R17, R16, R22 ;  /* 0x0000001011167210 */ /* 0x000fd60007ffe016 */
[----:B------:R-:W-:-:S04]  /*9200*/  @!P0 FADD R27, R28, R27 ;  /* 0x0000001b1c1b8221 */ /* 0x000fc80000000000 */
[----:B------:R-:W-:-:S07]  /*9210*/  IMAD.MOV.U32 R20, RZ, RZ, R27 ;  /* 0x000000ffff147224 */ /* 0x000fce00078e001b */
.L_x_1524:
[----:B------:R-:W-:Y:S05]  /*9220*/  @P4 BRA `(.L_x_1443) ;  /* 0xfffffff800dc4947 */ /* 0x000fea000383ffff */
.L_x_1439:
[----:B------:R-:W-:Y:S01]  /*9230*/  ISETP.NE.AND P4, PT, R39, RZ, PT ;  /* 0x000000ff2700720c */ /* 0x000fe20003f85270 */
[----:B------:R-:W-:Y:S01]  /*9240*/  BSSY.RECONVERGENT B0, `(.L_x_1444) ;  /* 0x0000015000007945 */ /* 0x000fe20003800200 */
[----:B------:R-:W-:Y:S01]  /*9250*/  ISETP.NE.AND P0, PT, R36, RZ, PT ;  /* 0x000000ff2400720c */ /* 0x000fe20003f05270 */
[----:B------:R-:W-:-:S10]  /*9260*/  IMAD.MOV.U32 R23, RZ, RZ, R20 ;  /* 0x000000ffff177224 */ /* 0x000fd400078e0014 */
        /* <DEDUP_REMOVED lines=18> */
.L_x_1445:
[----:B------:R-:W-:Y:S05]  /*9390*/  BSYNC.RECONVERGENT B0 ;  /* 0x0000000000007941 */ /* 0x000fea0003800200 */
.L_x_1444:
[----:B------:R0:W-:Y:S01]  /*93a0*/  @!P4 STS.64 [R26+0x48], R22 ;  /* 0x000048161a00c388 */ /* 0x0001e20000000a00 */
[----:B------:R-:W-:Y:S01]  /*93b0*/  @!P4 IMAD.MOV.U32 R41, RZ, RZ, R22 ;  /* 0x000000ffff29c224 */ /* 0x000fe200078e0016 */
[----:B------:R-:W-:-:S07]  /*93c0*/  @!P4 MOV R35, R20 ;  /* 0x000000140023c202 */ /* 0x000fce0000000f00 */
.L_x_1433:
[----:B------:R-:W-:Y:S05]  /*93d0*/  WARPSYNC.ALL ;  /* 0x0000000000007948 */ /* 0x000fea0003800000 */
[C---:B------:R-:W-:Y:S01]  /*93e0*/  ISETP.NE.AND P4, PT, R36.reuse, RZ, PT ;  /* 0x000000ff2400720c */ /* 0x040fe20003f85270 */
[----:B------:R-:W2:Y:S08]  /*93f0*/  S2UR UR5, SR_CgaCtaId ;  /* 0x00000000000579c3 */ /* 0x000eb00000008800 */
[----:B------:R-:W-:Y:S01]  /*9400*/  BAR.SYNC.DEFER_BLOCKING 0x0 ;  /* 0x0000000000007b1d */ /* 0x000fe20000010000 */
[----:B0-----:R-:W-:Y:S01]  /*9410*/  IMAD R23, R36, 0x9, RZ ;  /* 0x0000000924177824 */ /* 0x001fe200078e02ff */
[----:B------:R-:W-:-:S02]  /*9420*/  ISETP.NE.AND P0, PT, R34, R2, PT ;  /* 0x000000022200720c */ /* 0x000fc40003f05270 */
[----:B------:R-:W-:Y:S01]  /*9430*/  ISETP.NE.OR P5, PT, R41, RZ, !P4 ;  /* 0x000000ff2900720c */ /* 0x000fe200067a5670 */
[C---:B-1----:R-:W-:Y:S01]  /*9440*/  VIADD R19, R23.reuse, 0x2 ;  /* 0x0000000217137836 */ /* 0x042fe20000000000 */
[----:B------:R-:W-:Y:S01]  /*9450*/  UMOV UR4, 0x400 ;  /* 0x0000040000047882 */ /* 0x000fe20000000000 */
[----:B------:R-:W-:Y:S01]  /*9460*/  ISETP.EQ.OR P0, PT, R23, R38, P0 ;  /* 0x000000261700720c */ /* 0x000fe20000702670 */
[----:B------:R-:W-:Y:S01]  /*9470*/  BSSY.RECONVERGENT B0, `(.L_x_1446) ;  /* 0x0000140000007945 */ /* 0x000fe20003800200 */
[----:B------:R-:W-:Y:S02]  /*9480*/  ISETP.NE.AND P6, PT, R4, R6, PT ;  /* 0x000000060400720c */ /* 0x000fe40003fc5270 */
[----:B------:R-:W-:Y:S02]  /*9490*/  SEL R42, RZ, 0x1, !P0 ;  /* 0x00000001ff2a7807 */ /* 0x000fe40004000000 */
[----:B------:R-:W-:Y:S01]  /*94a0*/  ISETP.EQ.OR P6, PT, R19, R38, P6 ;  /* 0x000000261300720c */ /* 0x000fe200037c2670 */
[----:B------:R-:W-:-:S02]  /*94b0*/  VIADD R19, R23, 0x5 ;  /* 0x0000000517137836 */ /* 0x000fc40000000000 */
[----:B------:R-:W-:Y:S02]  /*94c0*/  VIADD R0, R42, 0x1 ;  /* 0x000000012a007836 */ /* 0x000fe40000000000 */
[----:B------:R-:W-:Y:S01]  /*94d0*/  @!P1 IMAD.MOV R0, RZ, RZ, R42 ;  /* 0x000000ffff009224 */ /* 0x000fe200078e022a */
[----:B--2---:R-:W-:-:S09]  /*94e0*/  ULEA UR4, UR5, UR4, 0x18 ;  /* 0x0000000405047291 */ /* 0x004fd2000f8ec0ff */
[----:B------:R-:W0:Y:S04]  /*94f0*/  @P4 LDS.64 R16, [UR4+0x48] ;  /* 0x00004804ff104984 */ /* 0x000e280008000a00 */
[----:B------:R-:W1:Y:S01]  /*9500*/  LDS.64 R20, [UR4+0x70] ;  /* 0x00007004ff147984 */ /* 0x000e620008000a00 */
[----:B0-----:R-:W-:Y:S02]  /*9510*/  @P4 IMAD.IADD R16, R41, 0x1, R16 ;  /* 0x0000000129104824 */ /* 0x001fe400078e0210 */
[----:B------:R-:W-:Y:S01]  /*9520*/  @!P5 FADD R35, R35, R17 ;  /* 0x000000112323d221 */ /* 0x000fe20000000000 */
[----:B------:R-:W-:Y:S01]  /*9530*/  VIADD R17, R23, 0x3 ;  /* 0x0000000317117836 */ /* 0x000fe20000000000 */
[----:B------:R-:W-:Y:S01]  /*9540*/  ISETP.NE.AND P5, PT, R6, R8, PT ;  /* 0x000000080600720c */ /* 0x000fe20003fa5270 */
[----:B------:R-:W-:Y:S01]  /*9550*/  @P4 IMAD.MOV.U32 R41, RZ, RZ, R16 ;  /* 0x000000ffff294224 */ /* 0x000fe200078e0010 */
[----:B------:R-:W-:Y:S01]  /*9560*/  ISETP.NE.AND P4, PT, R8, R10, PT ;  /* 0x0000000a0800720c */ /* 0x000fe20003f85270 */
[----:B------:R-:W-:Y:S01]  /*9570*/  @!P0 FADD R3, R3, R35 ;  /* 0x0000002303038221 */ /* 0x000fe20000000000 */
[----:B------:R-:W-:Y:S01]  /*9580*/  ISETP.EQ.OR P5, PT, R17, R38, P5 ;  /* 0x000000261100720c */ /* 0x000fe20002fa2670 */
[----:B------:R-:W-:Y:S01]  /*9590*/  IMAD.IADD R45, R41, 0x1, R0 ;  /* 0x00000001292d7824 */ /* 0x000fe200078e0200 */
[----:B------:R-:W-:Y:S01]  /*95a0*/  ISETP.NE.AND P0, PT, R10, R12, PT ;  /* 0x0000000c0a00720c */ /* 0x000fe20003f05270 */
[----:B------:R-:W0:Y:S01]  /*95b0*/  LDS R0, [UR4+0x6c] ;  /* 0x00006c04ff007984 */ /* 0x000e220008000800 */
[----:B------:R-:W-:-:S02]  /*95c0*/  VIADD R17, R23, 0x4 ;  /* 0x0000000417117836 */ /* 0x000fc40000000000 */
[----:B------:R-:W-:Y:S01]  /*95d0*/  @!P1 FADD R5, R5, R3 ;  /* 0x0000000305059221 */ /* 0x000fe20000000000 */
[----:B------:R-:W-:Y:S01]  /*95e0*/  VIADD R43, R45, 0x1 ;  /* 0x000000012d2b7836 */ /* 0x000fe20000000000 */
[-C--:B------:R-:W-:Y:S01]  /*95f0*/  ISETP.EQ.OR P0, PT, R19, R38.reuse, P0 ;  /* 0x000000261300720c */ /* 0x080fe20000702670 */
[----:B------:R-:W-:Y:S01]  /*9600*/  @!P6 IMAD.MOV R43, RZ, RZ, R45 ;  /* 0x000000ffff2be224 */ /* 0x000fe200078e022d */
[----:B------:R-:W-:Y:S01]  /*9610*/  ISETP.EQ.OR P4, PT, R17, R38, P4 ;  /* 0x000000261100720c */ /* 0x000fe20002782670 */
[----:B------:R-:W-:Y:S01]  /*9620*/  @!P6 FADD R7, R7, R5 ;  /* 0x000000050707e221 */ /* 0x000fe20000000000 */
[----:B-1----:R-:W-:Y:S01]  /*9630*/  ISETP.GE.AND P6, PT, R21, 0x101, PT ;  /* 0x000001011500780c */ /* 0x002fe20003fc6270 */
[----:B------:R-:W-:Y:S02]  /*9640*/  VIADD R17, R43, 0x1 ;  /* 0x000000012b117836 */ /* 0x000fe40000000000 */
[----:B------:R-:W-:Y:S02]  /*9650*/  @!P5 IMAD.MOV R17, RZ, RZ, R43 ;  /* 0x000000ffff11d224 */ /* 0x000fe400078e022b */
[----:B------:R-:W-:Y:S01]  /*9660*/  @!P5 FADD R9, R9, R7 ;  /* 0x000000070909d221 */ /* 0x000fe20000000000 */
[----:B------:R-:W-:-:S02]  /*9670*/  IMAD.IADD R42, R42, 0x1, R41 ;  /* 0x000000012a2a7824 */ /* 0x000fc400078e0229 */
[----:B------:R-:W-:-:S03]  /*9680*/  VIADD R16, R17, 0x1 ;  /* 0x0000000111107836 */ /* 0x000fc60000000000 */
[----:B------:R-:W-:Y:S01]  /*9690*/  @!P4 IADD3 R16, PT, PT, R17, RZ, RZ ;  /* 0x000000ff1110c210 */ /* 0x000fe20007ffe0ff */
[----:B------:R-:W-:-:S04]  /*96a0*/  @!P4 FADD R11, R11, R9 ;  /* 0x000000090b0bc221 */ /* 0x000fc80000000000 */
        /* <DEDUP_REMOVED lines=8> */
[----:B------:R-:W-:Y:S01]  /*9730*/  @!P3 IMAD.MOV R18, RZ, RZ, R19 ;  /* 0x000000ffff12b224 */ /* 0x000fe200078e0213 */
[----:B0-----:R-:W-:Y:S06]  /*9740*/  @!P6 BRA `(.L_x_1447) ;  /* 0x0000000c004ce947 */ /* 0x001fec0003800000 */
[----:B------:R-:W0:Y:S01]  /*9750*/  LDS R22, [UR4+0x64] ;  /* 0x00006404ff167984 */ /* 0x000e220008000800 */
[----:B------:R-:W-:Y:S01]  /*9760*/  BAR.SYNC.DEFER_BLOCKING 0x0 ;  /* 0x0000000000007b1d */ /* 0x000fe20000010000 */
[----:B------:R-:W-:-:S04]  /*9770*/  ISETP.NE.AND P6, PT, R34, R2, PT ;  /* 0x000000022200720c */ /* 0x000fc80003fc5270 */
[----:B------:R-:W-:Y:S01]  /*9780*/  ISETP.NE.AND P6, PT, R23, R38, !P6 ;  /* 0x000000261700720c */ /* 0x000fe200077c5270 */
[----:B------:R-:W-:-:S04]  /*9790*/  IMAD.MOV.U32 R23, RZ, RZ, 0x2 ;  /* 0x00000002ff177424 */ /* 0x000fc800078e00ff */
[----:B------:R-:W-:-:S08]  /*97a0*/  IMAD R23, R36, 0x9, R23 ;  /* 0x0000000924177824 */ /* 0x000fd000078e0217 */
[--C-:B0-----:R-:W-:Y:S01]  /*97b0*/  @!P6 IMAD.IADD R41, R41, 0x1, -R22.reuse ;  /* 0x000000012929e824 */ /* 0x101fe200078e0a16 */
[----:B------:R-:W-:Y:S01]  /*97c0*/  @P0 IADD3 R16, PT, PT, R16, -R22, RZ ;  /* 0x8000001610100210 */ /* 0x000fe20007ffe0ff */
        /* <DEDUP_REMOVED lines=8> */
[----:B------:R-:W-:Y:S01]  /*9850*/  ISETP.NE.AND P6, PT, R4, R6, PT ;  /* 0x000000060400720c */ /* 0x000fe20003fc5270 */
[----:B------:R-:W-:Y:S01]  /*9860*/  @P3 IMAD.IADD R19, R19, 0x1, -R22 ;  /* 0x0000000113133824 */ /* 0x000fe200078e0a16 */
[----:B------:R-:W-:Y:S01]  /*9870*/  @P4 LEA R17, R17, UR4, 0x3 ;  /* 0x0000000411114c11 */ /* 0x000fe2000f8e18ff */
[----:B------:R0:W-:Y:S01]  /*9880*/  @P1 STS.64 [R42], R2 ;  /* 0x000000022a001388 */ /* 0x0001e20000000a00 */
[----:B------:R-:W-:Y:S01]  /*9890*/  ISETP.NE.AND P6, PT, R23, R38, !P6 ;  /* 0x000000261700720c */ /* 0x000fe200077c5270 */
[----:B------:R-:W-:Y:S01]  /*98a0*/  IMAD.MOV.U32 R23, RZ, RZ, 0x9 ;  /* 0x00000009ff177424 */ /* 0x000fe200078e00ff */
[----:B------:R-:W-:-:S02]  /*98b0*/  ISETP.NE.AND P1, PT, R32, R37, PT ;  /* 0x000000252000720c */ /* 0x000fc40003f25270 */
[----:B------:R-:W-:Y:S01]  /*98c0*/  @P0 LEA R16, R16, UR4, 0x3 ;  /* 0x0000000410100c11 */ /* 0x000fe2000f8e18ff */
[----:B------:R-:W-:Y:S01]  /*98d0*/  IMAD R23, R36, R23, 0x8 ;  /* 0x0000000824177424 */ /* 0x000fe200078e0217 */
[----:B------:R-:W-:Y:S02]  /*98e0*/  @P2 LEA R39, R39, UR4, 0x3 ;  /* 0x0000000427272c11 */ /* 0x000fe4000f8e18ff */
[----:B------:R-:W-:Y:S02]  /*98f0*/  @P3 LEA R19, R19, UR4, 0x3 ;  /* 0x0000000413133c11 */ /* 0x000fe4000f8e18ff */
[----:B------:R-:W-:-:S03]  /*9900*/  ISETP.NE.AND P1, PT, R23, R38, !P1 ;  /* 0x000000261700720c */ /* 0x000fc60004f25270 */
[----:B------:R-:W-:-:S05]  /*9910*/  @!P6 IMAD.IADD R45, R45, 0x1, -R22 ;  /* 0x000000012d2de824 */ /* 0x000fca00078e0a16 */
[----:B------:R-:W-:-:S05]  /*9920*/  @!P6 LEA R45, R45, UR4, 0x3 ;  /* 0x000000042d2dec11 */ /* 0x000fca000f8e18ff */
[----:B------:R0:W-:Y:S01]  /*9930*/  @!P6 STS.64 [R45], R4 ;  /* 0x000000042d00e388 */ /* 0x0001e20000000a00 */
[----:B------:R-:W-:-:S03]  /*9940*/  @!P1 IMAD.IADD R18, R18, 0x1, -R22 ;  /* 0x0000000112129824 */ /* 0x000fc600078e0a16 */
[----:B------:R0:W-:Y:S02]  /*9950*/  @P5 STS.64 [R43], R6 ;  /* 0x000000062b005388 */ /* 0x0001e40000000a00 */
[----:B------:R-:W-:Y:S02]  /*9960*/  @!P1 LEA R18, R18, UR4, 0x3 ;  /* 0x0000000412129c11 */ /* 0x000fe4000f8e18ff */
[----:B------:R0:W-:Y:S04]  /*9970*/  @P4 STS.64 [R17], R8 ;  /* 0x0000000811004388 */ /* 0x0001e80000000a00 */
[----:B------:R0:W-:Y:S01]  /*9980*/  @P0 STS.64 [R16], R10 ;  /* 0x0000000a10000388 */ /* 0x0001e20000000a00 */
[----:B------:R-:W-:-:S03]  /*9990*/  ISETP.GE.AND P0, PT, R36, R21, PT ;  /* 0x000000152400720c */ /* 0x000fc60003f06270 */
[----:B------:R0:W-:Y:S04]  /*99a0*/  @P2 STS.64 [R39], R12 ;  /* 0x0000000c27002388 */ /* 0x0001e80000000a00 */
[----:B------:R0:W-:Y:S04]  /*99b0*/  @P3 STS.64 [R19], R14 ;  /* 0x0000000e13003388 */ /* 0x0001e80000000a00 */
[----:B------:R0:W-:Y:S01]  /*99c0*/  @!P1 STS.64 [R18], R32 ;  /* 0x0000002012009388 */ /* 0x0001e20000000a00 */
[----:B------:R-:W-:Y:S06]  /*99d0*/  BAR.SYNC.DEFER_BLOCKING 0x0 ;  /* 0x0000000000007b1d */ /* 0x000fec0000010000 */
[----:B------:R-:W-:Y:S05]  /*99e0*/  @P0 BRA `(.L_x_1448) ;  /* 0x0000000c00a00947 */ /* 0x000fea0003800000 */
[----:B0-----:R-:W-:Y:S01]  /*99f0*/  LOP3.LUT R2, RZ, R36, RZ, 0x33, !PT ;  /* 0x00000024ff027212 */ /* 0x001fe200078e33ff */
[----:B------:R-:W-:Y:S01]  /*9a00*/  BSSY.RECONVERGENT B1, `(.L_x_1449) ;  /* 0x000001b000017945 */ /* 0x000fe20003800200 */
[----:B------:R-:W-:-:S03]  /*9a10*/  IMAD.MOV.U32 R44, RZ, RZ, R36 ;  /* 0x000000ffff2c7224 */ /* 0x000fc600078e0024 */
        /* <DEDUP_REMOVED lines=8> */
[----:B------:R-:W-:-:S03]  /*9aa0*/  LEA R10, R36, UR4, 0x3 ;  /* 0x00000004240a7c11 */ /* 0x000fc6000f8e18ff */
[C---:B------:R-:W-:Y:S01]  /*9ab0*/  IMAD.SHL.U32 R3, R2.reuse, 0x100, RZ ;  /* 0x0000010002037824 */ /* 0x040fe200078e00ff */
[----:B------:R-:W-:Y:S01]  /*9ac0*/  LOP3.LUT R2, R2, 0x3, RZ, 0xc0, !PT ;  /* 0x0000000302027812 */ /* 0x000fe200078ec0ff */
[----:B------:R-:W1:Y:S03]  /*9ad0*/  LDC.64 R6, c[0x0][0x398] ;  /* 0x0000e600ff067b82 */ /* 0x000e660000000a00 */
[----:B------:R-:W-:Y:S01]  /*9ae0*/  LOP3.LUT R3, R3, 0x300, RZ, 0xc0, !PT ;  /* 0x0000030003037812 */ /* 0x000fe200078ec0ff */
[----:B------:R-:W-:-:S04]  /*9af0*/  IMAD.MOV R12, RZ, RZ, -R2 ;  /* 0x000000ffff0c7224 */ /* 0x000fc800078e0a02 */
[----:B------:R-:W-:-:S07]  /*9b00*/  IMAD.IADD R44, R3, 0x1, R36 ;  /* 0x00000001032c7824 */ /* 0x000fce00078e0224 */
.L_x_1451:
        /* <DEDUP_REMOVED lines=10> */
.L_x_1450:
[----:B------:R-:W-:Y:S05]  /*9bb0*/  BSYNC.RECONVERGENT B1 ;  /* 0x0000000000017941 */ /* 0x000fea0003800200 */
.L_x_1449:
[----:B------:R-:W-:Y:S05]  /*9bc0*/  @!P1 BRA `(.L_x_1448) ;  /* 0x0000000c00289947 */ /* 0x000fea0003800000 */
[----:B------:R-:W0:Y:S01]  /*9bd0*/  LDCU.128 UR8, c[0x0][0x390] ;  /* 0x00007200ff0877ac */ /* 0x000e220008000c00 */
[----:B--2---:R-:W-:Y:S01]  /*9be0*/  IMAD.IADD R2, R21, 0x1, -R44 ;  /* 0x0000000115027824 */ /* 0x004fe200078e0a2c */
[----:B------:R-:W-:Y:S01]  /*9bf0*/  LEA R3, R44, UR4, 0x3 ;  /* 0x000000042c037c11 */ /* 0x000fe2000f8e18ff */
[----:B------:R-:W-:Y:S01]  /*9c00*/  BSSY.RECONVERGENT B1, `(.L_x_1452) ;  /* 0x0000050000017945 */ /* 0x000fe20003800200 */
[----:B------:R-:W-:Y:S02]  /*9c10*/  PLOP3.LUT P0, PT, PT, PT, PT, 0x80, 0x8 ;  /* 0x000000000008781c */ /* 0x000fe40003f0f070 */
[----:B------:R-:W-:Y:S01]  /*9c20*/  ISETP.GT.AND P1, PT, R2, 0xc00, PT ;  /* 0x00000c000200780c */ /* 0x000fe20003f24270 */
[----:B------:R-:W-:Y:S02]  /*9c30*/  IMAD.IADD R2, R44, 0x1, R22 ;  /* 0x000000012c027824 */ /* 0x000fe400078e0216 */
[----:B------:R-:W-:Y:S01]  /*9c40*/  VIADD R3, R3, 0x1000 ;  /* 0x0000100003037836 */ /* 0x000fe20000000000 */
[----:B0-----:R-:W-:-:S02]  /*9c50*/  UIADD3 UR8, UP0, UPT, UR8, 0x800, URZ ;  /* 0x0000080008087890 */ /* 0x001fc4000ff1e0ff */
[----:B------:R-:W-:Y:S02]  /*9c60*/  UIADD3 UR10, UP1, UPT, UR10, 0x800, URZ ;  /* 0x000008000a0a7890 */ /* 0x000fe4000ff3e0ff */
[----:B------:R-:W-:Y:S02]  /*9c70*/  UIADD3.X UR9, UPT, UPT, URZ, UR9, URZ, UP0, !UPT ;  /* 0x00000009ff097290 */ /* 0x000fe400087fe4ff */
[----:B------:R-:W-:Y:S01]  /*9c80*/  UIADD3.X UR11, UPT, UPT, URZ, UR11, URZ, UP1, !UPT ;  /* 0x0000000bff0b7290 */ /* 0x000fe20008ffe4ff */
[----:B------:R-:W-:Y:S01]  /*9c90*/  IMAD.U32 R6, RZ, RZ, UR8 ;  /* 0x00000008ff067e24 */ /* 0x000fe2000f8e00ff */
[----:B------:R-:W-:Y:S02]  /*9ca0*/  MOV R8, UR10 ;  /* 0x0000000a00087c02 */ /* 0x000fe40008000f00 */
[----:B------:R-:W-:Y:S02]  /*9cb0*/  IMAD.U32 R7, RZ, RZ, UR9 ;  /* 0x00000009ff077e24 */ /* 0x000fe4000f8e00ff */
[----:B------:R-:W-:Y:S01]  /*9cc0*/  IMAD.U32 R9, RZ, RZ, UR11 ;  /* 0x0000000bff097e24 */ /* 0x000fe2000f8e00ff */
[----:B------:R-:W-:Y:S06]  /*9cd0*/  @!P1 BRA `(.L_x_1453) ;  /* 0x0000000400089947 */ /* 0x000fec0003800000 */
[----:B------:R-:W-:Y:S01]  /*9ce0*/  PLOP3.LUT P0, PT, PT, PT, PT, 0x8, 0x80 ;  /* 0x000000000080781c */ /* 0x000fe20003f0e170 */
[----:B------:R-:W-:-:S12]  /*9cf0*/  VIADD R4, R21, 0xfffff400 ;  /* 0xfffff40015047836 */ /* 0x000fd80000000000 */
.L_x_1454:
[----:B---3--:R-:W0:Y:S01]  /*9d00*/  LDS.64 R40, [R3+-0x1000] ;  /* 0xfff0000003287984 */ /* 0x008e220000000a00 */
[----:B------:R-:W-:-:S03]  /*9d10*/  IMAD.WIDE R50, R2, 0x4, R6 ;  /* 0x0000000402327825 */ /* 0x000fc600078e0206 */
        /* <DEDUP_REMOVED lines=8> */
[----:B------:R-:W-:-:S03]  /*9da0*/  ISETP.GE.AND P1, PT, R44, R4, PT ;  /* 0x000000042c00720c */ /* 0x000fc60003f26270 */
        /* <DEDUP_REMOVED lines=8> */
[----:B0-----:R-:W-:Y:S04]  /*9e30*/  STG.E desc[UR12][R50.64+-0x800], R40 ;  /* 0xfff8002832007986 */ /* 0x001fe8000c10190c */
[----:B------:R-:W0:Y:S04]  /*9e40*/  LDS.64 R12, [R3+0x5800] ;  /* 0x00580000030c7984 */ /* 0x000e280000000a00 */
[----:B------:R-:W-:Y:S04]  /*9e50*/  STG.E desc[UR12][R34.64+-0x800], R41 ;  /* 0xfff8002922007986 */ /* 0x000fe8000c10190c */
[----:B------:R-:W0:Y:S04]  /*9e60*/  LDS.64 R40, [R3+0x6000] ;  /* 0x0060000003287984 */ /* 0x000e280000000a00 */
[----:B------:R2:W0:Y:S04]  /*9e70*/  LDS.64 R42, [R3+0x6800] ;  /* 0x00680000032a7984 */ /* 0x0004280000000a00 */
[----:B-1----:R-:W-:Y:S04]  /*9e80*/  STG.E desc[UR12][R50.64+-0x400], R48 ;  /* 0xfffc003032007986 */ /* 0x002fe8000c10190c */
[----:B------:R1:W-:Y:S01]  /*9e90*/  STG.E desc[UR12][R34.64+-0x400], R49 ;  /* 0xfffc003122007986 */ /* 0x0003e2000c10190c */
[----:B--2---:R-:W-:-:S03]  /*9ea0*/  VIADD R3, R3, 0x8000 ;  /* 0x0000800003037836 */ /* 0x004fc60000000000 */
[----:B------:R-:W-:Y:S04]  /*9eb0*/  STG.E desc[UR12][R50.64], R46 ;  /* 0x0000002e32007986 */ /* 0x000fe8000c10190c */
[----:B------:R-:W-:Y:S01]  /*9ec0*/  STG.E desc[UR12][R34.64], R47 ;  /* 0x0000002f22007986 */ /* 0x000fe2000c10190c */
[----:B-1----:R-:W-:-:S03]  /*9ed0*/  IMAD.WIDE R48, R5, 0x4, R8 ;  /* 0x0000000405307825 */ /* 0x002fc600078e0208 */
[----:B---3--:R-:W-:Y:S01]  /*9ee0*/  STG.E desc[UR12][R50.64+0x400], R32 ;  /* 0x0004002032007986 */ /* 0x008fe2000c10190c */
[----:B------:R-:W-:-:S03]  /*9ef0*/  VIADD R5, R2, 0x800 ;  /* 0x0000080002057836 */ /* 0x000fc60000000000 */
[----:B------:R1:W-:Y:S04]  /*9f00*/  STG.E desc[UR12][R34.64+0x400], R33 ;  /* 0x0004002122007986 */ /* 0x0003e8000c10190c */
[----:B----4-:R-:W-:Y:S04]  /*9f10*/  STG.E desc[UR12][R52.64+-0x800], R16 ;  /* 0xfff8001034007986 */ /* 0x010fe8000c10190c */
[----:B------:R2:W-:Y:S04]  /*9f20*/  STG.E desc[UR12][R48.64+-0x800], R17 ;  /* 0xfff8001130007986 */ /* 0x0005e8000c10190c */
[----:B-----5:R-:W-:Y:S01]  /*9f30*/  STG.E desc[UR12][R52.64+-0x400], R10 ;  /* 0xfffc000a34007986 */ /* 0x020fe2000c10190c */
[----:B-1----:R-:W-:-:S03]  /*9f40*/  IMAD.WIDE R32, R5, 0x4, R6 ;  /* 0x0000000405207825 */ /* 0x002fc600078e0206 */
[----:B------:R1:W-:Y:S01]  /*9f50*/  STG.E desc[UR12][R48.64+-0x400], R11 ;  /* 0xfffc000b30007986 */ /* 0x0003e2000c10190c */
[----:B------:R-:W-:-:S03]  /*9f60*/  IMAD.WIDE R34, R5, 0x4, R8 ;  /* 0x0000000405227825 */ /* 0x000fc600078e0208 */
[----:B------:R3:W-:Y:S01]  /*9f70*/  STG.E desc[UR12][R52.64], R22 ;  /* 0x0000001634007986 */ /* 0x0007e2000c10190c */
[C---:B--2---:R-:W-:Y:S02]  /*9f80*/  VIADD R17, R2.reuse, 0xc00 ;  /* 0x00000c0002117836 */ /* 0x044fe40000000000 */
[----:B------:R-:W-:Y:S01]  /*9f90*/  VIADD R2, R2, 0x1000 ;  /* 0x0000100002027836 */ /* 0x000fe20000000000 */
[----:B------:R3:W-:Y:S04]  /*9fa0*/  STG.E desc[UR12][R48.64], R23 ;  /* 0x0000001730007986 */ /* 0x0007e8000c10190c */
[----:B------:R3:W-:Y:S01]  /*9fb0*/  STG.E desc[UR12][R52.64+0x400], R30 ;  /* 0x0004001e34007986 */ /* 0x0007e2000c10190c */
[----:B-1----:R-:W-:-:S03]  /*9fc0*/  IMAD.WIDE R10, R17, 0x4, R6 ;  /* 0x00000004110a7825 */ /* 0x002fc600078e0206 */
[----:B------:R3:W-:Y:S01]  /*9fd0*/  STG.E desc[UR12][R48.64+0x400], R31 ;  /* 0x0004001f30007986 */ /* 0x0007e2000c10190c */
[----:B------:R-:W-:-:S03]  /*9fe0*/  IMAD.WIDE R16, R17, 0x4, R8 ;  /* 0x0000000411107825 */ /* 0x000fc600078e0208 */
        /* <DEDUP_REMOVED lines=10> */
[----:B0-----:R3:W-:Y:S04]  /*a090*/  STG.E desc[UR12][R10.64+-0x400], R12 ;  /* 0xfffc000c0a007986 */ /* 0x0017e8000c10190c */
[----:B------:R3:W-:Y:S04]  /*a0a0*/  STG.E desc[UR12][R16.64+-0x400], R13 ;  /* 0xfffc000d10007986 */ /* 0x0007e8000c10190c */
[----:B------:R3:W-:Y:S04]  /*a0b0*/  STG.E desc[UR12][R10.64], R40 ;  /* 0x000000280a007986 */ /* 0x0007e8000c10190c */
[----:B------:R3:W-:Y:S04]  /*a0c0*/  STG.E desc[UR12][R16.64], R41 ;  /* 0x0000002910007986 */ /* 0x0007e8000c10190c */
[----:B------:R3:W-:Y:S04]  /*a0d0*/  STG.E desc[UR12][R10.64+0x400], R42 ;  /* 0x0004002a0a007986 */ /* 0x0007e8000c10190c */
[----:B------:R3:W-:Y:S01]  /*a0e0*/  STG.E desc[UR12][R16.64+0x400], R43 ;  /* 0x0004002b10007986 */ /* 0x0007e2000c10190c */
[----:B------:R-:W-:Y:S05]  /*a0f0*/  @!P1 BRA `(.L_x_1454) ;  /* 0xfffffffc00009947 */ /* 0x000fea000383ffff */
.L_x_1453:
[----:B------:R-:W-:Y:S05]  /*a100*/  BSYNC.RECONVERGENT B1 ;  /* 0x0000000000017941 */ /* 0x000fea0003800200 */
.L_x_1452:
[----:B------:R-:W-:Y:S01]  /*a110*/  IMAD.IADD R4, R21, 0x1, -R44 ;  /* 0x0000000115047824 */ /* 0x000fe200078e0a2c */
[----:B------:R-:W-:Y:S04]  /*a120*/  BSSY.RECONVERGENT B1, `(.L_x_1455) ;  /* 0x0000024000017945 */ /* 0x000fe80003800200 */
[----:B------:R-:W-:-:S13]  /*a130*/  ISETP.GT.AND P1, PT, R4, 0x400, PT ;  /* 0x000004000400780c */ /* 0x000fda0003f24270 */
[----:B------:R-:W-:Y:S05]  /*a140*/  @!P1 BRA `(.L_x_1456) ;  /* 0x0000000000849947 */ /* 0x000fea0003800000 */
[----:B---3--:R-:W0:Y:S01]  /*a150*/  LDS.64 R30, [R3+-0x1000] ;  /* 0xfff00000031e7984 */ /* 0x008e220000000a00 */
[C---:B------:R-:W-:Y:S01]  /*a160*/  IMAD.WIDE R22, R2.reuse, 0x4, R6 ;  /* 0x0000000402167825 */ /* 0x040fe200078e0206 */
[----:B------:R-:W-:Y:S02]  /*a170*/  PLOP3.LUT P0, PT, PT, PT, PT, 0x8, 0x80 ;  /* 0x000000000080781c */ /* 0x000fe40003f0e170 */
[----:B------:R-:W1:Y:S01]  /*a180*/  LDS.64 R32, [R3+-0x800] ;  /* 0xfff8000003207984 */ /* 0x000e620000000a00 */
[----:B------:R-:W-:-:S03]  /*a190*/  IMAD.WIDE R16, R2, 0x4, R8 ;  /* 0x0000000402107825 */ /* 0x000fc600078e0208 */
[----:B------:R-:W2:Y:S01]  /*a1a0*/  LDS.64 R24, [R3] ;  /* 0x0000000003187984 */ /* 0x000ea20000000a00 */
[C---:B------:R-:W-:Y:S01]  /*a1b0*/  VIADD R29, R2.reuse, 0x400 ;  /* 0x00000400021d7836 */ /* 0x040fe20000000000 */
[----:B------:R-:W-:Y:S01]  /*a1c0*/  IADD3 R2, PT, PT, R2, 0x800, RZ ;  /* 0x0000080002027810 */ /* 0x000fe20007ffe0ff */
[----:B------:R-:W-:Y:S01]  /*a1d0*/  VIADD R44, R44, 0x800 ;  /* 0x000008002c2c7836 */ /* 0x000fe20000000000 */
[----:B------:R-:W3:Y:S01]  /*a1e0*/  LDS.64 R18, [R3+0x800] ;  /* 0x0008000003127984 */ /* 0x000ee20000000a00 */
[----:B------:R-:W-:-:S03]  /*a1f0*/  IMAD.WIDE R26, R29, 0x4, R6 ;  /* 0x000000041d1a7825 */ /* 0x000fc600078e0206 */
[----:B------:R-:W4:Y:S01]  /*a200*/  LDS.64 R14, [R3+0x1000] ;  /* 0x00100000030e7984 */ /* 0x000f220000000a00 */
[----:B------:R-:W-:-:S03]  /*a210*/  IMAD.WIDE R28, R29, 0x4, R8 ;  /* 0x000000041d1c7825 */ /* 0x000fc600078e0208 */
[----:B------:R-:W5:Y:S04]  /*a220*/  LDS.64 R12, [R3+0x1800] ;  /* 0x00180000030c7984 */ /* 0x000f680000000a00 */
[----:B------:R-:W5:Y:S04]  /*a230*/  LDS.64 R10, [R3+0x2000] ;  /* 0x00200000030a7984 */ /* 0x000f680000000a00 */
[----:B------:R0:W5:Y:S02]  /*a240*/  LDS.64 R4, [R3+0x2800] ;  /* 0x0028000003047984 */ /* 0x0001640000000a00 */
[----:B0-----:R-:W-:-:S02]  /*a250*/  VIADD R3, R3, 0x4000 ;  /* 0x0000400003037836 */ /* 0x001fc40000000000 */
        /* <DEDUP_REMOVED lines=16> */
.L_x_1456:
[----:B------:R-:W-:Y:S05]  /*a360*/  BSYNC.RECONVERGENT B1 ;  /* 0x0000000000017941 */ /* 0x000fea0003800200 */
.L_x_1455:
[----:B------:R-:W-:-:S13]  /*a370*/  ISETP.LT.OR P0, PT, R44, R21, P0 ;  /* 0x000000152c00720c */ /* 0x000fda0000701670 */
[----:B------:R-:W-:Y:S05]  /*a380*/  @!P0 BRA `(.L_x_1448) ;  /* 0x0000000400388947 */ /* 0x000fea0003800000 */
[----:B0-----:R-:W0:Y:S01]  /*a390*/  LDS.64 R4, [R3+-0x1000] ;  /* 0xfff0000003047984 */ /* 0x001e220000000a00 */
[----:B------:R-:W-:-:S03]  /*a3a0*/  IMAD.WIDE R6, R2, 0x4, R6 ;  /* 0x0000000402067825 */ /* 0x000fc600078e0206 */
[----:B---3--:R-:W1:Y:S01]  /*a3b0*/  LDS.64 R10, [R3+-0x800] ;  /* 0xfff80000030a7984 */ /* 0x008e620000000a00 */
[----:B------:R-:W-:-:S03]  /*a3c0*/  IMAD.WIDE R8, R2, 0x4, R8 ;  /* 0x0000000402087825 */ /* 0x000fc600078e0208 */
        /* <DEDUP_REMOVED lines=11> */
.L_x_1447:
[----:B------:R-:W0:Y:S01]  /*a480*/  LDC.64 R46, c[0x0][0x390] ;  /* 0x0000e400ff2e7b82 */ /* 0x000e220000000a00 */
[----:B------:R-:W-:Y:S01]  /*a490*/  ISETP.NE.AND P6, PT, R34, R2, PT ;  /* 0x000000022200720c */ /* 0x000fe20003fc5270 */
[----:B------:R-:W-:-:S03]  /*a4a0*/  IMAD.MOV.U32 R21, RZ, RZ, 0x9 ;  /* 0x00000009ff157424 */ /* 0x000fc600078e00ff */
[----:B------:R-:W-:Y:S01]  /*a4b0*/  ISETP.NE.AND P6, PT, R23, R38, !P6 ;  /* 0x000000261700720c */ /* 0x000fe200077c5270 */
[CC--:B------:R-:W-:Y:S02]  /*a4c0*/  IMAD R29, R36.reuse, R21.reuse, 0x2 ;  /* 0x00000002241d7424 */ /* 0x0c0fe400078e0215 */
[----:B------:R-:W1:Y:S01]  /*a4d0*/  LDC.64 R48, c[0x0][0x398] ;  /* 0x0000e600ff307b82 */ /* 0x000e620000000a00 */
[----:B------:R-:W-:-:S07]  /*a4e0*/  IMAD R21, R36, R21, 0x8 ;  /* 0x0000000824157424 */ /* 0x000fce00078e0215 */
[----:B------:R-:W2:Y:S02]  /*a4f0*/  LDC.64 R22, c[0x0][0x390] ;  /* 0x0000e400ff167b82 */ /* 0x000ea40000000a00 */
[----:B0-----:R-:W-:-:S06]  /*a500*/  @!P6 IMAD.WIDE R46, R41, 0x4, R46 ;  /* 0x00000004292ee825 */ /* 0x001fcc00078e022e */
[----:B------:R-:W0:Y:S01]  /*a510*/  LDC.64 R24, c[0x0][0x398] ;  /* 0x0000e600ff187b82 */ /* 0x000e220000000a00 */
[----:B------:R0:W-:Y:S01]  /*a520*/  @!P6 STG.E desc[UR12][R46.64], R34 ;  /* 0x000000222e00e986 */ /* 0x0001e2000c10190c */
[----:B-1----:R-:W-:-:S06]  /*a530*/  @!P6 IMAD.WIDE R48, R41, 0x4, R48 ;  /* 0x000000042930e825 */ /* 0x002fcc00078e0230 */
[----:B------:R-:W1:Y:S01]  /*a540*/  LDC.64 R26, c[0x0][0x390] ;  /* 0x0000e400ff1a7b82 */ /* 0x000e620000000a00 */
[----:B------:R1:W-:Y:S01]  /*a550*/  @!P6 STG.E desc[UR12][R48.64], R35 ;  /* 0x000000233000e986 */ /* 0x0003e2000c10190c */
[----:B------:R-:W-:Y:S01]  /*a560*/  ISETP.NE.AND P6, PT, R4, R6, PT ;  /* 0x000000060400720c */ /* 0x000fe20003fc5270 */
[----:B--2---:R-:W-:-:S05]  /*a570*/  @P1 IMAD.WIDE R22, R42, 0x4, R22 ;  /* 0x000000042a161825 */ /* 0x004fca00078e0216 */
[----:B------:R-:W2:Y:S01]  /*a580*/  LDC.64 R40, c[0x0][0x398] ;  /* 0x0000e600ff287b82 */ /* 0x000ea20000000a00 */
[----:B------:R-:W-:Y:S01]  /*a590*/  ISETP.NE.AND P6, PT, R29, R38, !P6 ;  /* 0x000000261d00720c */ /* 0x000fe200077c5270 */
[----:B------:R3:W-:Y:S06]  /*a5a0*/  @P1 STG.E desc[UR12][R22.64], R2 ;  /* 0x0000000216001986 */ /* 0x0007ec000c10190c */
[----:B------:R-:W4:Y:S01]  /*a5b0*/  LDC.64 R28, c[0x0][0x398] ;  /* 0x0000e600ff1c7b82 */ /* 0x000f220000000a00 */
[----:B0-----:R-:W-:-:S05]  /*a5c0*/  @P1 IMAD.WIDE R46, R42, 0x4, R24 ;  /* 0x000000042a2e1825 */ /* 0x001fca00078e0218 */
[----:B------:R-:W-:Y:S01]  /*a5d0*/  @P1 STG.E desc[UR12][R46.64], R3 ;  /* 0x000000032e001986 */ /* 0x000fe2000c10190c */
[----:B------:R-:W-:Y:S01]  /*a5e0*/  ISETP.NE.AND P1, PT, R32, R37, PT ;  /* 0x000000252000720c */ /* 0x000fe20003f25270 */
[----:B------:R-:W0:Y:S01]  /*a5f0*/  LDC.64 R30, c[0x0][0x390] ;  /* 0x0000e400ff1e7b82 */ /* 0x000e220000000a00 */
[----:B-1----:R-:W-:Y:S02]  /*a600*/  @!P6 IMAD.WIDE R48, R45, 0x4, R26 ;  /* 0x000000042d30e825 */ /* 0x002fe400078e021a */
[----:B------:R-:W-:-:S03]  /*a610*/  ISETP.NE.AND P1, PT, R21, R38, !P1 ;  /* 0x000000261500720c */ /* 0x000fc60004f25270 */
[----:B------:R1:W-:Y:S01]  /*a620*/  @!P6 STG.E desc[UR12][R48.64], R4 ;  /* 0x000000043000e986 */ /* 0x0003e2000c10190c */
[----:B--2---:R-:W-:Y:S01]  /*a630*/  @P5 IMAD.WIDE R50, R43, 0x4, R40 ;  /* 0x000000042b325825 */ /* 0x004fe200078e0228 */
[----:B------:R-:W2:Y:S03]  /*a640*/  LDC.64 R34, c[0x0][0x398] ;  /* 0x0000e600ff227b82 */ /* 0x000ea60000000a00 */
[----:B----4-:R-:W-:-:S05]  /*a650*/  @!P6 IMAD.WIDE R28, R45, 0x4, R28 ;  /* 0x000000042d1ce825 */ /* 0x010fca00078e021c */
[----:B------:R-:W4:Y:S01]  /*a660*/  LDC.64 R40, c[0x0][0x390] ;  /* 0x0000e400ff287b82 */ /* 0x000f220000000a00 */
[----:B------:R0:W-:Y:S02]  /*a670*/  @!P6 STG.E desc[UR12][R28.64], R5 ;  /* 0x000000051c00e986 */ /* 0x0001e4000c10190c */
[----:B0-----:R-:W-:-:S05]  /*a680*/  @P5 IMAD.WIDE R30, R43, 0x4, R30 ;  /* 0x000000042b1e5825 */ /* 0x001fca00078e021e */
[----:B------:R-:W0:Y:S01]  /*a690*/  LDC.64 R26, c[0x0][0x390] ;  /* 0x0000e400ff1a7b82 */ /* 0x000e220000000a00 */
[----:B------:R0:W-:Y:S07]  /*a6a0*/  @P5 STG.E desc[UR12][R30.64], R6 ;  /* 0x000000061e005986 */ /* 0x0001ee000c10190c */
[----:B---3--:R-:W3:Y:S01]  /*a6b0*/  LDC.64 R22, c[0x0][0x398] ;  /* 0x0000e600ff167b82 */ /* 0x008ee20000000a00 */
[C---:B--2---:R-:W-:Y:S01]  /*a6c0*/  @P4 IMAD.WIDE R34, R17.reuse, 0x4, R34 ;  /* 0x0000000411224825 */ /* 0x044fe200078e0222 */
[----:B------:R2:W-:Y:S06]  /*a6d0*/  @P5 STG.E desc[UR12][R50.64], R7 ;  /* 0x0000000732005986 */ /* 0x0005ec000c10190c */
[----:B------:R-:W5:Y:S01]  /*a6e0*/  LDC.64 R24, c[0x0][0x390] ;  /* 0x0000e400ff187b82 */ /* 0x000f620000000a00 */
[----:B----4-:R-:W-:-:S05]  /*a6f0*/  @P4 IMAD.WIDE R40, R17, 0x4, R40 ;  /* 0x0000000411284825 */ /* 0x010fca00078e0228 */
[----:B------:R2:W-:Y:S02]  /*a700*/  @P4 STG.E desc[UR12][R40.64], R8 ;  /* 0x0000000828004986 */ /* 0x0005e4000c10190c */
[----:B-1----:R-:W1:Y:S01]  /*a710*/  LDC.64 R48, c[0x0][0x398] ;  /* 0x0000e600ff307b82 */ /* 0x002e620000000a00 */
[C---:B0-----:R-:W-:Y:S01]  /*a720*/  @P0 IMAD.WIDE R26, R16.reuse, 0x4, R26 ;  /* 0x00000004101a0825 */ /* 0x041fe200078e021a */
[----:B------:R2:W-:Y:S04]  /*a730*/  @P4 STG.E desc[UR12][R34.64], R9 ;  /* 0x0000000922004986 */ /* 0x0005e8000c10190c */
[----:B------:R2:W-:Y:S02]  /*a740*/  @P0 STG.E desc[UR12][R26.64], R10 ;  /* 0x0000000a1a000986 */ /* 0x0005e4000c10190c */
[----:B------:R-:W0:Y:S01]  /*a750*/  LDC.64 R46, c[0x0][0x390] ;  /* 0x0000e400ff2e7b82 */ /* 0x000e220000000a00 */
[----:B---3--:R-:W-:-:S05]  /*a760*/  @P0 IMAD.WIDE R22, R16, 0x4, R22 ;  /* 0x0000000410160825 */ /* 0x008fca00078e0216 */
[----:B------:R2:W-:Y:S02]  /*a770*/  @P0 STG.E desc[UR12][R22.64], R11 ;  /* 0x0000000b16000986 */ /* 0x0005e4000c10190c */
[----:B------:R-:W3:Y:S01]  /*a780*/  LDC.64 R44, c[0x0][0x398] ;  /* 0x0000e600ff2c7b82 */ /* 0x000ee20000000a00 */
[----:B-----5:R-:W-:-:S05]  /*a790*/  @P2 IMAD.WIDE R24, R39, 0x4, R24 ;  /* 0x0000000427182825 */ /* 0x020fca00078e0218 */
[----:B------:R2:W-:Y:S02]  /*a7a0*/  @P2 STG.E desc[UR12][R24.64], R12 ;  /* 0x0000000c18002986 */ /* 0x0005e4000c10190c */
[----:B------:R-:W4:Y:S01]  /*a7b0*/  LDC.64 R42, c[0x0][0x390] ;  /* 0x0000e400ff2a7b82 */ /* 0x000f220000000a00 */
[----:B-1----:R-:W-:-:S05]  /*a7c0*/  @P2 IMAD.WIDE R48, R39, 0x4, R48 ;  /* 0x0000000427302825 */ /* 0x002fca00078e0230 */
[----:B------:R2:W-:Y:S02]  /*a7d0*/  @P2 STG.E desc[UR12][R48.64], R13 ;  /* 0x0000000d30002986 */ /* 0x0005e4000c10190c */
[----:B------:R-:W1:Y:S01]  /*a7e0*/  LDC.64 R2, c[0x0][0x398] ;  /* 0x0000e600ff027b82 */ /* 0x000e620000000a00 */
[----:B0-----:R-:W-:-:S05]  /*a7f0*/  @P3 IMAD.WIDE R46, R19, 0x4, R46 ;  /* 0x00000004132e3825 */ /* 0x001fca00078e022e */
[----:B------:R2:W-:Y:S01]  /*a800*/  @P3 STG.E desc[UR12][R46.64], R14 ;  /* 0x0000000e2e003986 */ /* 0x0005e2000c10190c */
[----:B---3--:R-:W-:-:S05]  /*a810*/  @P3 IMAD.WIDE R44, R19, 0x4, R44 ;  /* 0x00000004132c3825 */ /* 0x008fca00078e022c */
[----:B------:R2:W-:Y:S01]  /*a820*/  @P3 STG.E desc[UR12][R44.64], R15 ;  /* 0x0000000f2c003986 */ /* 0x0005e2000c10190c */
[----:B----4-:R-:W-:-:S05]  /*a830*/  @!P1 IMAD.WIDE R42, R18, 0x4, R42 ;  /* 0x00000004122a9825 */ /* 0x010fca00078e022a */
[----:B------:R2:W-:Y:S01]  /*a840*/  @!P1 STG.E desc[UR12][R42.64], R32 ;  /* 0x000000202a009986 */ /* 0x0005e2000c10190c */
[----:B-1----:R-:W-:-:S05]  /*a850*/  @!P1 IMAD.WIDE R2, R18, 0x4, R2 ;  /* 0x0000000412029825 */ /* 0x002fca00078e0202 */
[----:B------:R2:W-:Y:S02]  /*a860*/  @!P1 STG.E desc[UR12][R2.64], R33 ;  /* 0x0000002102009986 */ /* 0x0005e4000c10190c */
.L_x_1448:
[----:B------:R-:W-:Y:S05]  /*a870*/  BSYNC.RECONVERGENT B0 ;  /* 0x0000000000007941 */ /* 0x000fea0003800200 */
.L_x_1446:
[----:B------:R-:W-:-:S13]  /*a880*/  ISETP.NE.AND P0, PT, R36, 0xff, PT ;  /* 0x000000ff2400780c */ /* 0x000fda0003f05270 */
[----:B------:R-:W-:Y:S05]  /*a890*/  @P0 EXIT ;  /* 0x000000000000094d */ /* 0x000fea0003800000 */
[----:B0-2---:R-:W0:Y:S01]  /*a8a0*/  LDC.64 R2, c[0x0][0x390] ;  /* 0x0000e400ff027b82 */ /* 0x005e220000000a00 */
[----:B------:R-:W-:-:S07]  /*a8b0*/  ISETP.NE.AND P0, PT, R38, 0x900, PT ;  /* 0x000009002600780c */ /* 0x000fce0003f05270 */
[----:B----4-:R-:W1:Y:S08]  /*a8c0*/  LDC.64 R4, c[0x0][0x398] ;  /* 0x0000e600ff047b82 */ /* 0x010e700000000a00 */
        /* <DEDUP_REMOVED lines=8> */
.L_x_1402:
[----:B------:R-:W-:Y:S01]  /*a950*/  BSSY B0, `(.L_x_1457) ;  /* 0x0000006000007945 */ /* 0x000fe20003800000 */
[----:B------:R-:W-:Y:S01]  /*a960*/  PLOP3.LUT P0, PT, P0, PT, PT, 0x8, 0x80 ;  /* 0x000000000080781c */ /* 0x000fe2000070e170 */
[----:B------:R-:W-:-:S12]  /*a970*/  IMAD.MOV.U32 R20, RZ, RZ, -0x1 ;  /* 0xffffffffff147424 */ /* 0x000fd800078e00ff */
[----:B------:R-:W-:Y:S05]  /*a980*/  WARPSYNC.COLLECTIVE R20, `(.L_x_1458) ;  /* 0x0000000014087348 */ /* 0x000fea0003c00000 */
[----:B------:R-:W-:Y:S01]  /*a990*/  VOTE.ANY P0, P0 ;  /* 0x0000000000ff7806 */ /* 0x000fe20000000100 */
[----:B------:R-:W-:-:S12]  /*a9a0*/  ENDCOLLECTIVE ;  /* 0x000000000000791b */ /* 0x000fd80003800000 */
.L_x_1458:
[----:B------:R-:W-:Y:S05]  /*a9b0*/  BSYNC B0 ;  /* 0x0000000000007941 */ /* 0x000fea0003800000 */
.L_x_1457:
[----:B------:R-:W-:Y:S05]  /*a9c0*/  BRA `(.L_x_1459) ;  /* 0xffffff8400f07947 */ /* 0x000fea000383ffff */
.L_x_1404:
[----:B------:R-:W0:Y:S01]  /*a9d0*/  S2R R26, SR_GEMASK ;  /* 0x00000000001a7919 */ /* 0x000e220000003c00 */
[----:B------:R-:W-:Y:S01]  /*a9e0*/  ISETP.NE.U32.AND P1, PT, R18, 0x65, PT ;  /* 0x000000651200780c */ /* 0x000fe20003f25070 */
[----:B------:R-:W-:Y:S01]  /*a9f0*/  BSSY B0, `(.L_x_1460) ;  /* 0x0000007000007945 */ /* 0x000fe20003800000 */
[----:B------:R-:W-:Y:S01]  /*aa00*/  PLOP3.LUT P0, PT, P0, PT, PT, 0x8, 0x80 ;  /* 0x000000000080781c */ /* 0x000fe2000070e170 */
[----:B------:R-:W-:Y:S01]  /*aa10*/  IMAD.MOV.U32 R20, RZ, RZ, -0x1 ;  /* 0xffffffffff147424 */ /* 0x000fe200078e00ff */
[----:B------:R-:W-:-:S13]  /*aa20*/  ISETP.NE.AND.EX P1, PT, R19, RZ, PT, P1 ;  /* 0x000000ff1300720c */ /* 0x000fda0003f25310 */
[----:B0-----:R-:W-:Y:S05]  /*aa30*/  WARPSYNC.COLLECTIVE R20, `(.L_x_1461) ;  /* 0x0000000014087348 */ /* 0x001fea0003c00000 */
[----:B------:R-:W-:Y:S01]  /*aa40*/  VOTE.ANY R20, PT, P0 ;  /* 0x0000000000147806 */ /* 0x000fe200000e0100 */
[----:B0-----:R-:W-:Y:S06]  /*aa50*/  ENDCOLLECTIVE ;  /* 0x000000000000791b */ /* 0x001fec0003800000 */
.L_x_1461:
[----:B------:R-:W-:Y:S05]  /*aa60*/  BSYNC B0 ;  /* 0x0000000000007941 */ /* 0x000fea0003800000 */
.L_x_1460:
[----:B------:R-:W-:Y:S01]  /*aa70*/  LOP3.LUT R20, R20, 0x80000000, R26, 0xec, !PT ;  /* 0x8000000014147812 */ /* 0x000fe200078eec1a */
[----:B------:R-:W-:Y:S01]  /*aa80*/  IMAD.MOV.U32 R21, RZ, RZ, R16 ;  /* 0x000000ffff157224 */ /* 0x000fe200078e0010 */
[----:B------:R-:W-:Y:S01]  /*aa90*/  ISETP.NE.AND P3, PT, R16, RZ, PT ;  /* 0x000000ff1000720c */ /* 0x000fe20003f65270 */
[----:B------:R-:W-:Y:S01]  /*aaa0*/  IMAD.MOV.U32 R18, RZ, RZ, 0x1 ;  /* 0x00000001ff127424 */ /* 0x000fe200078e00ff */
[----:B------:R-:W0:Y:S01]  /*aab0*/  LDC.64 R40, c[0x0][0x3a8] ;  /* 0x0000ea00ff287b82 */ /* 0x000e220000000a00 */
[----:B------:R-:W-:Y:S01]  /*aac0*/  VIADD R19, R20, 0xffffffff ;  /* 0xffffffff14137836 */ /* 0x000fe20000000000 */
[----:B------:R-:W-:-:S04]  /*aad0*/  PLOP3.LUT P4, PT, P1, PT, PT, 0x80, 0x8 ;  /* 0x000000000008781c */ /* 0x000fc80000f8f070 */
[----:B------:R-:W-:Y:S01]  /*aae0*/  LOP3.LUT R22, R20, R19, RZ, 0xc, !PT ;  /* 0x0000001314167212 */ /* 0x000fe200078e0cff */
[----:B------:R-:W-:-:S05]  /*aaf0*/  IMAD.MOV.U32 R20, RZ, RZ, -0x1 ;  /* 0xffffffffff147424 */ /* 0x000fca00078e00ff */
[----:B------:R-:W1:Y:S02]  /*ab00*/  POPC R22, R22 ;  /* 0x0000001600167309 */ /* 0x000e640000000000 */
[----:B-1----:R-:W-:-:S07]  /*ab10*/  IMAD.MOV.U32 R19, RZ, RZ, R22 ;  /* 0x000000ffff137224 */ /* 0x002fce00078e0016 */
[----:B0-----:R-:W-:Y:S05]  /*ab20*/  WARPSYNC.COLLECTIVE R20, `(.L_x_1462) ;  /* 0x0000000014087348 */ /* 0x001fea0003c00000 */
[----:B------:R1:W2:Y:S02]  /*ab30*/  SHFL.DOWN P0, R23, R21, R18, R19 ;  /* 0x0800001215177389 */ /* 0x0002a40000000013 */
[----:B012---:R-:W-:Y:S05]  /*ab40*/  ENDCOLLECTIVE ;  /* 0x000000000000791b */ /* 0x007fea0003800000 */
.L_x_1462:
[----:B------:R-:W-:Y:S02]  /*ab50*/  IMAD.MOV.U32 R21, RZ, RZ, R17 ;  /* 0x000000ffff157224 */ /* 0x000fe400078e0011 */
[----:B------:R-:W-:-:S07]  /*ab60*/  IMAD.MOV.U32 R27, RZ, RZ, R23 ;  /* 0x000000ffff1b7224 */ /* 0x000fce00078e0017 */
[----:B------:R-:W-:Y:S05]  /*ab70*/  WARPSYNC.COLLECTIVE R20, `(.L_x_1463) ;  /* 0x0000000014087348 */ /* 0x000fea0003c00000 */
[----:B------:R0:W1:Y:S02]  /*ab80*/  SHFL.DOWN P0, R23, R21, R18, R19 ;  /* 0x0800001215177389 */ /* 0x0000640000000013 */
[----:B01----:R-:W-:Y:S05]  /*ab90*/  ENDCOLLECTIVE ;  /* 0x000000000000791b */ /* 0x003fea0003800000 */
.L_x_1463:
[----:B------:R-:W-:Y:S01]  /*aba0*/  IMAD.MOV.U32 R18, RZ, RZ, 0x2 ;  /* 0x00000002ff127424 */ /* 0x000fe200078e00ff */
[----:B------:R-:W-:Y:S01]  /*abb0*/  ISETP.GE.AND P0, PT, R38, R22, PT ;  /* 0x000000162600720c */ /* 0x000fe20003f06270 */
[----:B------:R-:W-:-:S03]  /*abc0*/  FADD R23, R17, R23 ;  /* 0x0000001711177221 */ /* 0x000fc60000000000 */
[----:B------:R-:W-:Y:S02]  /*abd0*/  SEL R27, R27, RZ, !P0 ;  /* 0x000000ff1b1b7207 */ /* 0x000fe40004000000 */
[----:B------:R-:W-:-:S03]  /*abe0*/  FSEL R23, R23, R17, !P3 ;  /* 0x0000001117177208 */ /* 0x000fc60005800000 */
[----:B------:R-:W-:Y:S01]  /*abf0*/  IMAD.IADD R29, R16, 0x1, R27 ;  /* 0x00000001101d7824 */ /* 0x000fe200078e021b */
[----:B------:R-:W-:Y:S01]  /*ac00*/  FSEL R27, R23, R17, !P0 ;  /* 0x00000011171b7208 */ /* 0x000fe20004000000 */
[----:B------:R-:W-:-:S03]  /*ac10*/  VIADD R17, R38, 0x2 ;  /* 0x0000000226117836 */ /* 0x000fc60000000000 */
[----:B------:R-:W-:Y:S02]  /*ac20*/  MOV R21, R29 ;  /* 0x0000001d00157202 */ /* 0x000fe40000000f00 */
[----:B------:R-:W-:-:S13]  /*ac30*/  ISETP.GT.AND P3, PT, R17, R22, PT ;  /* 0x000000161100720c */ /* 0x000fda0003f64270 */
[----:B------:R-:W-:Y:S05]  /*ac40*/  WARPSYNC.COLLECTIVE R20, `(.L_x_1464) ;  /* 0x0000000014087348 */ /* 0x000fea0003c00000 */
[----:B------:R0:W1:Y:S02]  /*ac50*/  SHFL.DOWN P0, R23, R21, R18, R19 ;  /* 0x0800001215177389 */ /* 0x0000640000000013 */
[----:B01----:R-:W-:Y:S05]  /*ac60*/  ENDCOLLECTIVE ;  /* 0x000000000000791b */ /* 0x003fea0003800000 */
.L_x_1464:
[----:B------:R-:W-:Y:S02]  /*ac70*/  IMAD.MOV.U32 R21, RZ, RZ, R27 ;  /* 0x000000ffff157224 */ /* 0x000fe400078e001b */
[----:B------:R-:W-:-:S07]  /*ac80*/  IMAD.MOV.U32 R28, RZ, RZ, R23 ;  /* 0x000000ffff1c7224 */ /* 0x000fce00078e0017 */
[----:B------:R-:W-:Y:S05]  /*ac90*/  WARPSYNC.COLLECTIVE R20, `(.L_x_1465) ;  /* 0x0000000014087348 */ /* 0x000fea0003c00000 */
[----:B------:R0:W1:Y:S02]  /*aca0*/  SHFL.DOWN P0, R23, R21, R18, R19 ;  /* 0x0800001215177389 */ /* 0x0000640000000013 */
[----:B01----:R-:W-:Y:S05]  /*acb0*/  ENDCOLLECTIVE ;  /* 0x000000000000791b */ /* 0x003fea0003800000 */
.L_x_1465:
[----:B------:R-:W-:-:S05]  /*acc0*/  SEL R28, R28, RZ, !P3 ;  /* 0x000000ff1c1c7207 */ /* 0x000fca0005800000 */
[----:B------:R-:W-:-:S04]  /*acd0*/  IMAD.IADD R17, R29, 0x1, R28 ;  /* 0x000000011d117824 */ /* 0x000fc800078e021c */
[----:B------:R-:W-:Y:S02]  /*ace0*/  IMAD.MOV.U32 R21, RZ, RZ, R17 ;  /* 0x000000ffff157224 */ /* 0x000fe400078e0011 */
[----:B------:R-:W-:Y:S01]  /*acf0*/  IMAD.MOV.U32 R18, RZ, RZ, 0x4 ;  /* 0x00000004ff127424 */ /* 0x000fe200078e00ff */
[----:B------:R-:W-:Y:S01]  /*ad00*/  ISETP.NE.AND P0, PT, R29, RZ, PT ;  /* 0x000000ff1d00720c */ /* 0x000fe20003f05270 */
[----:B------:R-:W-:Y:S01]  /*ad10*/  FADD R16, R27, R23 ;  /* 0x000000171b107221 */ /* 0x000fe20000000000 */
[----:B------:R-:W-:-:S04]  /*ad20*/  VIADD R23, R38, 0x4 ;  /* 0x0000000426177836 */ /* 0x000fc80000000000 */
[----:B------:R-:W-:Y:S02]  /*ad30*/  @!P3 FSEL R27, R16, R27, !P0 ;  /* 0x0000001b101bb208 */ /* 0x000fe40004000000 */
[----:B------:R-:W-:-:S13]  /*ad40*/  ISETP.GT.AND P3, PT, R23, R22, PT ;  /* 0x000000161700720c */ /* 0x000fda0003f64270 */
[----:B------:R-:W-:Y:S05]  /*ad50*/  WARPSYNC.COLLECTIVE R20, `(.L_x_1466) ;  /* 0x0000000014087348 */ /* 0x000fea0003c00000 */
[----:B------:R0:W1:Y:S02]  /*ad60*/  SHFL.DOWN P0, R23, R21, R18, R19 ;  /* 0x0800001215177389 */ /* 0x0000640000000013 */
[----:B01----:R-:W-:Y:S05]  /*ad70*/  ENDCOLLECTIVE ;  /* 0x000000000000791b */ /* 0x003fea0003800000 */
.L_x_1466:
[----:B------:R-:W-:Y:S02]  /*ad80*/  IMAD.MOV.U32 R21, RZ, RZ, R27 ;  /* 0x000000ffff157224 */ /* 0x000fe400078e001b */
[----:B------:R-:W-:-:S07]  /*ad90*/  IMAD.MOV.U32 R16, RZ, RZ, R23 ;  /* 0x000000ffff107224 */ /* 0x000fce00078e0017 */
[----:B------:R-:W-:Y:S05]  /*ada0*/  WARPSYNC.COLLECTIVE R20, `(.L_x_1467) ;  /* 0x0000000014087348 */ /* 0x000fea0003c00000 */
[----:B------:R0:W1:Y:S02]  /*adb0*/  SHFL.DOWN P0, R23, R21, R18, R19 ;  /* 0x0800001215177389 */ /* 0x0000640000000013 */
[----:B01----:R-:W-:Y:S05]  /*adc0*/  ENDCOLLECTIVE ;  /* 0x000000000000791b */ /* 0x003fea0003800000 */
.L_x_1467:
        /* <DEDUP_REMOVED lines=12> */
.L_x_1468:
[----:B------:R-:W-:Y:S01]  /*ae90*/  MOV R21, R27 ;  /* 0x0000001b00157202 */ /* 0x000fe20000000f00 */
[----:B------:R-:W-:-:S07]  /*aea0*/  IMAD.MOV.U32 R16, RZ, RZ, R23 ;  /* 0x000000ffff107224 */ /* 0x000fce00078e0017 */
[----:B------:R-:W-:Y:S05]  /*aeb0*/  WARPSYNC.COLLECTIVE R20, `(.L_x_1469) ;  /* 0x0000000014087348 */ /* 0x000fea0003c00000 */
[----:B------:R0:W1:Y:S02]  /*aec0*/  SHFL.DOWN P0, R23, R21, R18, R19 ;  /* 0x0800001215177389 */ /* 0x0000640000000013 */
[----:B01----:R-:W-:Y:S05]  /*aed0*/  ENDCOLLECTIVE ;  /* 0x000000000000791b */ /* 0x003fea0003800000 */
.L_x_1469:
        /* <DEDUP_REMOVED lines=8> */
[----:B------:R-:W-:-:S13]  /*af60*/  ISETP.NE.AND P3, PT, R17, RZ, PT ;  /* 0x000000ff1100720c */ /* 0x000fda0003f65270 */
[----:B------:R-:W-:Y:S05]  /*af70*/  WARPSYNC.COLLECTIVE R20, `(.L_x_1470) ;  /* 0x0000000014087348 */ /* 0x000fea0003c00000 */
[----:B------:R0:W1:Y:S02]  /*af80*/  SHFL.DOWN P0, R23, R21, R18, R19 ;  /* 0x0800001215177389 */ /* 0x0000640000000013 */
[----:B01----:R-:W-:Y:S05]  /*af90*/  ENDCOLLECTIVE ;  /* 0x000000000000791b */ /* 0x003fea0003800000 */
.L_x_1470:
[----:B------:R-:W-:Y:S02]  /*afa0*/  IMAD.MOV.U32 R21, RZ, RZ, R27 ;  /* 0x000000ffff157224 */ /* 0x000fe400078e001b */
[----:B------:R-:W-:-:S07]  /*afb0*/  IMAD.MOV.U32 R16, RZ, RZ, R23 ;  /* 0x000000ffff107224 */ /* 0x000fce00078e0017 */
[----:B------:R-:W-:Y:S05]  /*afc0*/  WARPSYNC.COLLECTIVE R20, `(.L_x_1471) ;  /* 0x0000000014087348 */ /* 0x000fea0003c00000 */
[----:B------:R0:W1:Y:S02]  /*afd0*/  SHFL.DOWN P0, R23, R21, R18, R19 ;  /* 0x0800001215177389 */ /* 0x0000640000000013 */
[----:B01----:R-:W-:Y:S05]  /*afe0*/  ENDCOLLECTIVE ;  /* 0x000000000000791b */ /* 0x003fea0003800000 */
.L_x_1471:
[----:B------:R-:W-:Y:S05]  /*aff0*/  WARPSYNC.COLLECTIVE R20, `(.L_x_1472) ;  /* 0x0000000014087348 */ /* 0x000fea0003c00000 */
[----:B------:R-:W-:Y:S01]  /*b000*/  VOTE.ALL P4, P4 ;  /* 0x0000000000ff7806 */ /* 0x000fe20002080000 */
[----:B------:R-:W-:-:S12]  /*b010*/  ENDCOLLECTIVE ;  /* 0x000000000000791b */ /* 0x000fd80003800000 */
.L_x_1472:
[----:B------:R-:W-:Y:S01]  /*b020*/  ISETP.GT.AND P0, PT, R29, R22, PT ;  /* 0x000000161d00720c */ /* 0x000fe20003f04270 */
[----:B------:R-:W-:-:S03]  /*b030*/  FADD R22, R27, R23 ;  /* 0x000000171b167221 */ /* 0x000fc60000000000 */
[----:B------:R-:W-:-:S09]  /*b040*/  SEL R16, R16, RZ, !P0 ;  /* 0x000000ff10107207 */ /* 0x000fd20004000000 */
[----:B------:R-:W-:Y:S01]  /*b050*/  @!P0 FSEL R27, R22, R27, !P3 ;  /* 0x0000001b161b8208 */ /* 0x000fe20005800000 */
[----:B------:R-:W-:Y:S01]  /*b060*/  IMAD.IADD R22, R17, 0x1, R16 ;  /* 0x0000000111167824 */ /* 0x000fe200078e0210 */
[----:B------:R-:W-:Y:S02]  /*b070*/  IADD3 R40, P0, PT, R40, 0x200, RZ ;  /* 0x0000020028287810 */ /* 0x000fe40007f1e0ff */
[----:B------:R-:W-:Y:S01]  /*b080*/  LOP3.LUT R17, RZ, R36, RZ, 0x33, !PT ;  /* 0x00000024ff117212 */ /* 0x000fe200078e33ff */
[----:B------:R-:W-:Y:S02]  /*b090*/  IMAD.MOV.U32 R20, RZ, RZ, R27 ;  /* 0x000000ffff147224 */ /* 0x000fe400078e001b */
[----:B------:R-:W-:Y:S02]  /*b0a0*/  IMAD.X R41, RZ, RZ, R41, P0 ;  /* 0x000000ffff297224 */ /* 0x000fe400000e0629 */
[----:B------:R-:W-:Y:S01]  /*b0b0*/  IMAD.IADD R0, R17, 0x1, R0 ;  /* 0x0000000111007824 */ /* 0x000fe200078e0200 */
[----:B------:R-:W-:Y:S06]  /*b0c0*/  BRA `(.L_x_1473) ;  /* 0xffffff8400347947 */ /* 0x000fec000383ffff */
.L_x_1406:
[----:B------:R-:W-:Y:S01]  /*b0d0*/  BSSY B0, `(.L_x_1474) ;  /* 0x0000006000007945 */ /* 0x000fe20003800000 */
[----:B------:R-:W-:Y:S01]  /*b0e0*/  PLOP3.LUT P0, PT, P0, PT, PT, 0x8, 0x80 ;  /* 0x000000000080781c */ /* 0x000fe2000070e170 */
[----:B------:R-:W-:-:S12]  /*b0f0*/  IMAD.MOV.U32 R20, RZ, RZ, -0x1 ;  /* 0xffffffffff147424 */ /* 0x000fd800078e00ff */
[----:B------:R-:W-:Y:S05]  /*b100*/  WARPSYNC.COLLECTIVE R20, `(.L_x_1475) ;  /* 0x0000000014087348 */ /* 0x000fea0003c00000 */
[----:B------:R-:W-:Y:S01]  /*b110*/  VOTE.ANY P0, P0 ;  /* 0x0000000000ff7806 */ /* 0x000fe20000000100 */
[----:B------:R-:W-:-:S12]  /*b120*/  ENDCOLLECTIVE ;  /* 0x000000000000791b */ /* 0x000fd80003800000 */
.L_x_1475:
[----:B------:R-:W-:Y:S05]  /*b130*/  BSYNC B0 ;  /* 0x0000000000007941 */ /* 0x000fea0003800000 */
.L_x_1474:
[----:B------:R-:W-:Y:S05]  /*b140*/  BRA `(.L_x_1476) ;  /* 0xffffff84003c7947 */ /* 0x000fea000383ffff */
.L_x_1408:
[----:B------:R-:W-:Y:S01]  /*b150*/  ISETP.NE.U32.AND P1, PT, R18, 0x65, PT ;  /* 0x000000651200780c */ /* 0x000fe20003f25070 */
[----:B------:R-:W-:Y:S01]  /*b160*/  BSSY B0, `(.L_x_1477) ;  /* 0x0000007000007945 */ /* 0x000fe20003800000 */
[----:B------:R-:W-:Y:S01]  /*b170*/  PLOP3.LUT P0, PT, P0, PT, PT, 0x8, 0x80 ;  /* 0x000000000080781c */ /* 0x000fe2000070e170 */
[----:B------:R-:W-:Y:S01]  /*b180*/  IMAD.MOV.U32 R20, RZ, RZ, -0x1 ;  /* 0xffffffffff147424 */ /* 0x000fe200078e00ff */
[----:B------:R-:W-:-:S13]  /*b190*/  ISETP.NE.AND.EX P1, PT, R19, RZ, PT, P1 ;  /* 0x000000ff1300720c */ /* 0x000fda0003f25310 */
[----:B------:R-:W-:Y:S05]  /*b1a0*/  WARPSYNC.COLLECTIVE R20, `(.L_x_1478) ;  /* 0x0000000014087348 */ /* 0x000fea0003c00000 */
[----:B------:R-:W-:Y:S01]  /*b1b0*/  VOTE.ANY R20, PT, P0 ;  /* 0x0000000000147806 */ /* 0x000fe200000e0100 */
[----:B------:R-:W-:Y:S06]  /*b1c0*/  ENDCOLLECTIVE ;  /* 0x000000000000791b */ /* 0x000fec0003800000 */
.L_x_1478:
[----:B------:R-:W-:Y:S05]  /*b1d0*/  BSYNC B0 ;  /* 0x0000000000007941 */ /* 0x000fea0003800000 */
.L_x_1477:
[----:B------:R-:W-:Y:S01]  /*b1e0*/  LOP3.LUT R20, R20, 0x80000000, R26, 0xec, !PT ;  /* 0x8000000014147812 */ /* 0x000fe200078eec1a */
[----:B------:R-:W-:Y:S02]  /*b1f0*/  HFMA2 R18, -RZ, RZ, 0, 5.9604644775390625e-08 ;  /* 0x00000001ff127431 */ /* 0x000fe400000001ff */
[----:B------:R-:W-:Y:S01]  /*b200*/  IMAD.MOV.U32 R21, RZ, RZ, R16 ;  /* 0x000000ffff157224 */ /* 0x000fe200078e0010 */
[----:B------:R-:W-:Y:S01]  /*b210*/  ISETP.NE.AND P3, PT, R16, RZ, PT ;  /* 0x000000ff1000720c */ /* 0x000fe20003f65270 */
[----:B------:R-:W-:Y:S02]  /*b220*/  VIADD R0, R0, 0xffffffe0 ;  /* 0xffffffe000007836 */ /* 0x000fe40000000000 */
[----:B------:R-:W-:-:S05]  /*b230*/  VIADD R19, R20, 0xffffffff ;  /* 0xffffffff14137836 */ /* 0x000fca0000000000 */
[----:B------:R-:W-:Y:S01]  /*b240*/  LOP3.LUT R29, R20, R19, RZ, 0xc, !PT ;  /* 0x00000013141d7212 */ /* 0x000fe200078e0cff */
[----:B------:R-:W-:-:S05]  /*b250*/  IMAD.MOV.U32 R20, RZ, RZ, -0x1 ;  /* 0xffffffffff147424 */ /* 0x000fca00078e00ff */
[----:B------:R-:W0:Y:S02]  /*b260*/  POPC R29, R29 ;  /* 0x0000001d001d7309 */ /* 0x000e240000000000 */
[----:B0-----:R-:W-:-:S07]  /*b270*/  IMAD.MOV.U32 R19, RZ, RZ, R29 ;  /* 0x000000ffff137224 */ /* 0x001fce00078e001d */
[----:B------:R-:W-:Y:S05]  /*b280*/  WARPSYNC.COLLECTIVE R20, `(.L_x_1479) ;  /* 0x0000000014087348 */ /* 0x000fea0003c00000 */
[----:B------:R0:W1:Y:S02]  /*b290*/  SHFL.DOWN P0, R23, R21, R18, R19 ;  /* 0x0800001215177389 */ /* 0x0000640000000013 */
[----:B01----:R-:W-:Y:S05]  /*b2a0*/  ENDCOLLECTIVE ;  /* 0x000000000000791b */ /* 0x003fea0003800000 */
.L_x_1479:
[----:B------:R-:W-:Y:S02]  /*b2b0*/  IMAD.MOV.U32 R21, RZ, RZ, R17 ;  /* 0x000000ffff157224 */ /* 0x000fe400078e0011 */
[----:B------:R-:W-:-:S07]  /*b2c0*/  IMAD.MOV.U32 R28, RZ, RZ, R23 ;  /* 0x000000ffff1c7224 */ /* 0x000fce00078e0017 */
[----:B------:R-:W-:Y:S05]  /*b2d0*/  WARPSYNC.COLLECTIVE R20, `(.L_x_1480) ;  /* 0x0000000014087348 */ /* 0x000fea0003c00000 */
[----:B------:R0:W1:Y:S02]  /*b2e0*/  SHFL.DOWN P0, R23, R21, R18, R19 ;  /* 0x0800001215177389 */ /* 0x0000640000000013 */
[----:B01----:R-:W-:Y:S05]  /*b2f0*/  ENDCOLLECTIVE ;  /* 0x000000000000791b */ /* 0x003fea0003800000 */
.L_x_1480:
[----:B------:R-:W-:Y:S01]  /*b300*/  IMAD.MOV.U32 R18, RZ, RZ, 0x2 ;  /* 0x00000002ff127424 */ /* 0x000fe200078e00ff */
[----:B------:R-:W-:Y:S01]  /*b310*/  ISETP.GE.AND P0, PT, R38, R29, PT ;  /* 0x0000001d2600720c */ /* 0x000fe20003f06270 */
[----:B------:R-:W-:-:S03]  /*b320*/  FADD R23, R17, R23 ;  /* 0x0000001711177221 */ /* 0x000fc60000000000 */
[----:B------:R-:W-:Y:S02]  /*b330*/  SEL R43, R28, RZ, !P0 ;  /* 0x000000ff1c2b7207 */ /* 0x000fe40004000000 */
[----:B------:R-:W-:-:S03]  /*b340*/  FSEL R23, R23, R17, !P3 ;  /* 0x0000001117177208 */ /* 0x000fc60005800000 */
[----:B------:R-:W-:Y:S01]  /*b350*/  IMAD.IADD R42, R16, 0x1, R43 ;  /* 0x00000001102a7824 */ /* 0x000fe200078e022b */
[----:B------:R-:W-:Y:S01]  /*b360*/  FSEL R28, R23, R17, !P0 ;  /* 0x00000011171c7208 */ /* 0x000fe20004000000 */
[----:B------:R-:W-:Y:S02]  /*b370*/  VIADD R16, R38, 0x2 ;  /* 0x0000000226107836 */ /* 0x000fe40000000000 */
[----:B------:R-:W-:Y:S01]  /*b380*/  IMAD.MOV.U32 R21, RZ, RZ, R42 ;  /* 0x000000ffff157224 */ /* 0x000fe200078e002a */
[----:B------:R-:W-:Y:S02]  /*b390*/  ISETP.NE.AND P4, PT, R42, RZ, PT ;  /* 0x000000ff2a00720c */ /* 0x000fe40003f85270 */
[----:B------:R-:W-:-:S13]  /*b3a0*/  ISETP.GT.AND P3, PT, R16, R29, PT ;  /* 0x0000001d1000720c */ /* 0x000fda0003f64270 */
[----:B------:R-:W-:Y:S05]  /*b3b0*/  WARPSYNC.COLLECTIVE R20, `(.L_x_1481) ;  /* 0x0000000014087348 */ /* 0x000fea0003c00000 */
[----:B------:R0:W1:Y:S02]  /*b3c0*/  SHFL.DOWN P0, R23, R21, R18, R19 ;  /* 0x0800001215177389 */ /* 0x0000640000000013 */
[----:B01----:R-:W-:Y:S05]  /*b3d0*/  ENDCOLLECTIVE ;  /* 0x000000000000791b */ /* 0x003fea0003800000 */
.L_x_1481:
[----:B------:R-:W-:Y:S01]  /*b3e0*/  IMAD.MOV.U32 R21, RZ, RZ, R28 ;  /* 0x000000ffff157224 */ /* 0x000fe200078e001c */
[----:B------:R-:W-:-:S05]  /*b3f0*/  SEL R23, R23, RZ, !P3 ;  /* 0x000000ff17177207 */ /* 0x000fca0005800000 */
[----:B------:R-:W-:-:S07]  /*b400*/  IMAD.IADD R16, R42, 0x1, R23 ;  /* 0x000000012a107824 */ /* 0x000fce00078e0217 */
[----:B------:R-:W-:Y:S05]  /*b410*/  WARPSYNC.COLLECTIVE R20, `(.L_x_1482) ;  /* 0x0000000014087348 */ /* 0x000fea0003c00000 */
[----:B------:R0:W1:Y:S02]  /*b420*/  SHFL.DOWN P0, R23, R21, R18, R19 ;  /* 0x0800001215177389 */ /* 0x0000640000000013 */
[----:B01----:R-:W-:Y:S05]  /*b430*/  ENDCOLLECTIVE ;  /* 0x000000000000791b */ /* 0x003fea0003800000 */
.L_x_1482:
[----:B------:R-:W-:Y:S02]  /*b440*/  VIADD R42, R38, 0x4 ;  /* 0x00000004262a7836 */ /* 0x000fe40000000000 */
[----:B------:R-:W-:Y:S02]  /*b450*/  IMAD.MOV.U32 R21, RZ, RZ, R16 ;  /* 0x000000ffff157224 */ /* 0x000fe400078e0010 */
[----:B------:R-:W-:Y:S02]  /*b460*/  IMAD.MOV.U32 R18, RZ, RZ, 0x4 ;  /* 0x00000004ff127424 */ /* 0x000fe400078e00ff */
[----:B------:R-:W-:-:S07]  /*b470*/  IMAD.MOV.U32 R43, RZ, RZ, R23 ;  /* 0x000000ffff2b7224 */ /* 0x000fce00078e0017 */
[----:B------:R-:W-:Y:S05]  /*b480*/  WARPSYNC.COLLECTIVE R20, `(.L_x_1483) ;  /* 0x0000000014087348 */ /* 0x000fea0003c00000 */
[----:B------:R0:W1:Y:S02]  /*b490*/  SHFL.DOWN P0, R23, R21, R18, R19 ;  /* 0x0800001215177389 */ /* 0x0000640000000013 */
[----:B01----:R-:W-:Y:S05]  /*b4a0*/  ENDCOLLECTIVE ;  /* 0x000000000000791b */ /* 0x003fea0003800000 */
.L_x_1483:
[----:B------:R-:W-:-:S05]  /*b4b0*/  FADD R43, R28, R43 ;  /* 0x0000002b1c2b7221 */ /* 0x000fca0000000000 */
[----:B------:R-:W-:Y:S02]  /*b4c0*/  @!P3 FSEL R28, R43, R28, !P4 ;  /* 0x0000001c2b1cb208 */ /* 0x000fe40006000000 */
[----:B------:R-:W-:Y:S02]  /*b4d0*/  ISETP.GT.AND P3, PT, R42, R29, PT ;  /* 0x0000001d2a00720c */ /* 0x000fe40003f64270 */
[----:B------:R-:W-:Y:S01]  /*b4e0*/  ISETP.NE.AND P4, PT, R16, RZ, PT ;  /* 0x000000ff1000720c */ /* 0x000fe20003f85270 */
[----:B------:R-:W-:Y:S01]  /*b4f0*/  IMAD.MOV.U32 R21, RZ, RZ, R28 ;  /* 0x000000ffff157224 */ /* 0x000fe200078e001c */
[----:B------:R-:W-:-:S04]  /*b500*/  SEL R23, R23, RZ, !P3 ;  /* 0x000000ff17177207 */ /* 0x000fc80005800000 */
[----:B------:R-:W-:Y:S01]  /*b510*/  IADD3 R42, PT, PT, R16, R23, RZ ;  /* 0x00000017102a7210 */ /* 0x000fe20007ffe0ff */
[----:B------:R-:W-:-:S07]  /*b520*/  VIADD R16, R38, 0x8 ;  /* 0x0000000826107836 */ /* 0x000fce0000000000 */
[----:B------:R-:W-:Y:S05]  /*b530*/  WARPSYNC.COLLECTIVE R20, `(.L_x_1484) ;  /* 0x0000000014087348 */ /* 0x000fea0003c00000 */
[----:B------:R0:W1:Y:S02]  /*b540*/  SHFL.DOWN P0, R23, R21, R18, R19 ;  /* 0x0800001215177389 */ /* 0x0000640000000013 */
[----:B01----:R-:W-:Y:S05]  /*b550*/  ENDCOLLECTIVE ;  /* 0x000000000000791b */ /* 0x003fea0003800000 */
.L_x_1484:
[----:B------:R-:W-:Y:S02]  /*b560*/  IMAD.MOV.U32 R21, RZ, RZ, R42 ;  /* 0x000000ffff157224 */ /* 0x000fe400078e002a */
[----:B------:R-:W-:Y:S02]  /*b570*/  IMAD.MOV.U32 R18, RZ, RZ, 0x8 ;  /* 0x00000008ff127424 */ /* 0x000fe400078e00ff */
[----:B------:R-:W-:-:S07]  /*b580*/  IMAD.MOV.U32 R17, RZ, RZ, R23 ;  /* 0x000000ffff117224 */ /* 0x000fce00078e0017 */
[----:B------:R-:W-:Y:S05]  /*b590*/  WARPSYNC.COLLECTIVE R20, `(.L_x_1485) ;  /* 0x0000000014087348 */ /* 0x000fea0003c00000 */
[----:B------:R0:W1:Y:S02]  /*b5a0*/  SHFL.DOWN P0, R23, R21, R18, R19 ;  /* 0x0800001215177389 */ /* 0x0000640000000013 */
[----:B01----:R-:W-:Y:S05]  /*b5b0*/  ENDCOLLECTIVE ;  /* 0x000000000000791b */ /* 0x003fea0003800000 */
.L_x_1485:
[----:B------:R-:W-:-:S05]  /*b5c0*/  FADD R17, R28, R17 ;  /* 0x000000111c117221 */ /* 0x000fca0000000000 */
[----:B------:R-:W-:Y:S02]  /*b5d0*/  @!P3 FSEL R28, R17, R28, !P4 ;  /* 0x0000001c111cb208 */ /* 0x000fe40006000000 */
[----:B------:R-:W-:Y:S02]  /*b5e0*/  ISETP.GT.AND P3, PT, R16, R29, PT ;  /* 0x0000001d1000720c */ /* 0x000fe40003f64270 */
[----:B------:R-:W-:Y:S01]  /*b5f0*/  ISETP.NE.AND P4, PT, R42, RZ, PT ;  /* 0x000000ff2a00720c */ /* 0x000fe20003f85270 */
[----:B------:R-:W-:Y:S01]  /*b600*/  IMAD.MOV.U32 R21, RZ, RZ, R28 ;  /* 0x000000ffff157224 */ /* 0x000fe200078e001c */
[----:B------:R-:W-:-:S11]  /*b610*/  SEL R17, R23, RZ, !P3 ;  /* 0x000000ff17117207 */ /* 0x000fd60005800000 */
[----:B------:R-:W-:Y:S05]  /*b620*/  WARPSYNC.COLLECTIVE R20, `(.L_x_1486) ;  /* 0x0000000014087348 */ /* 0x000fea0003c00000 */
[----:B------:R0:W1:Y:S02]  /*b630*/  SHFL.DOWN P0, R23, R21, R18, R19 ;  /* 0x0800001215177389 */ /* 0x0000640000000013 */
[----:B01----:R-:W-:Y:S05]  /*b640*/  ENDCOLLECTIVE ;  /* 0x000000000000791b */ /* 0x003fea0003800000 */
.L_x_1486:
[----:B------:R-:W-:Y:S02]  /*b650*/  IMAD.IADD R17, R42, 0x1, R17 ;  /* 0x000000012a117824 */ /* 0x000fe400078e0211 */
[----:B------:R-:W-:Y:S02]  /*b660*/  VIADD R42, R38, 0x10 ;  /* 0x00000010262a7836 */ /* 0x000fe40000000000 */
[----:B------:R-:W-:Y:S02]  /*b670*/  IMAD.MOV.U32 R21, RZ, RZ, R17 ;  /* 0x000000ffff157224 */ /* 0x000fe400078e0011 */
[----:B------:R-:W-:Y:S02]  /*b680*/  IMAD.MOV.U32 R18, RZ, RZ, 0x10 ;  /* 0x00000010ff127424 */ /* 0x000fe400078e00ff */
[----:B------:R-:W-:-:S07]  /*b690*/  IMAD.MOV.U32 R43, RZ, RZ, R23 ;  /* 0x000000ffff2b7224 */ /* 0x000fce00078e0017 */
[----:B------:R-:W-:Y:S05]  /*b6a0*/  WARPSYNC.COLLECTIVE R20, `(.L_x_1487) ;  /* 0x0000000014087348 */ /* 0x000fea0003c00000 */
[----:B------:R0:W1:Y:S02]  /*b6b0*/  SHFL.DOWN P0, R23, R21, R18, R19 ;  /* 0x0800001215177389 */ /* 0x0000640000000013 */
[----:B01----:R-:W-:Y:S05]  /*b6c0*/  ENDCOLLECTIVE ;  /* 0x000000000000791b */ /* 0x003fea0003800000 */
.L_x_1487:
[----:B------:R-:W-:-:S05]  /*b6d0*/  FADD R43, R28, R43 ;  /* 0x0000002b1c2b7221 */ /* 0x000fca0000000000 */
[----:B------:R-:W-:Y:S02]  /*b6e0*/  @!P3 FSEL R28, R43, R28, !P4 ;  /* 0x0000001c2b1cb208 */ /* 0x000fe40006000000 */
[----:B------:R-:W-:Y:S02]  /*b6f0*/  ISETP.NE.AND P3, PT, R17, RZ, PT ;  /* 0x000000ff1100720c */ /* 0x000fe40003f65270 */
[----:B------:R-:W-:Y:S01]  /*b700*/  PLOP3.LUT P4, PT, P1, PT, PT, 0x80, 0x8 ;  /* 0x000000000008781c */ /* 0x000fe20000f8f070 */
[----:B------:R-:W-:Y:S02]  /*b710*/  IMAD.MOV.U32 R21, RZ, RZ, R28 ;  /* 0x000000ffff157224 */ /* 0x000fe400078e001c */
[----:B------:R-:W-:-:S10]  /*b720*/  IMAD.MOV.U32 R16, RZ, RZ, R23 ;  /* 0x000000ffff107224 */ /* 0x000fd400078e0017 */
[----:B------:R-:W-:Y:S05]  /*b730*/  WARPSYNC.COLLECTIVE R20, `(.L_x_1488) ;  /* 0x0000000014087348 */ /* 0x000fea0003c00000 */
[----:B------:R0:W1:Y:S02]  /*b740*/  SHFL.DOWN P0, R23, R21, R18, R19 ;  /* 0x0800001215177389 */ /* 0x0000640000000013 */
[----:B01----:R-:W-:Y:S05]  /*b750*/  ENDCOLLECTIVE ;  /* 0x000000000000791b */ /* 0x003fea0003800000 */
.L_x_1488:
[----:B------:R-:W-:Y:S05]  /*b760*/  WARPSYNC.COLLECTIVE R20, `(.L_x_1489) ;  /* 0x0000000014087348 */ /* 0x000fea0003c00000 */
[----:B------:R-:W-:Y:S01]  /*b770*/  VOTE.ALL P4, P4 ;  /* 0x0000000000ff7806 */ /* 0x000fe20002080000 */
[----:B------:R-:W-:-:S12]  /*b780*/  ENDCOLLECTIVE ;  /* 0x000000000000791b */ /* 0x000fd80003800000 */
.L_x_1489:
[----:B------:R-:W-:Y:S01]  /*b790*/  ISETP.GT.AND P0, PT, R42, R29, PT ;  /* 0x0000001d2a00720c */ /* 0x000fe20003f04270 */
[----:B------:R-:W-:-:S03]  /*b7a0*/  FADD R23, R28, R23 ;  /* 0x000000171c177221 */ /* 0x000fc60000000000 */
[----:B------:R-:W-:-:S09]  /*b7b0*/  SEL R16, R16, RZ, !P0 ;  /* 0x000000ff10107207 */ /* 0x000fd20004000000 */
[----:B------:R-:W-:Y:S02]  /*b7c0*/  @!P0 FSEL R28, R23, R28, !P3 ;  /* 0x0000001c171c8208 */ /* 0x000fe40005800000 */
[----:B------:R-:W-:Y:S02]  /*b7d0*/  ISETP.NE.AND P3, PT, R22, RZ, PT ;  /* 0x000000ff1600720c */ /* 0x000fe40003f65270 */
[----:B------:R-:W-:-:S11]  /*b7e0*/  IADD3 R22, PT, PT, R17, R16, R22 ;  /* 0x0000001011167210 */ /* 0x000fd60007ffe016 */
[----:B------:R-:W-:-:S05]  /*b7f0*/  @!P3 FADD R27, R28, R27 ;  /* 0x0000001b1c1bb221 */ /* 0x000fca0000000000 */
[----:B------:R-:W-:Y:S01]  /*b800*/  MOV R20, R27 ;  /* 0x0000001b00147202 */ /* 0x000fe20000000f00 */
[----:B------:R-:W-:Y:S06]  /*b810*/  BRA `(.L_x_1490) ;  /* 0xffffff8000807947 */ /* 0x000fec000383ffff */
.L_x_1436:
[----:B------:R-:W-:Y:S01]  /*b820*/  BSSY B0, `(.L_x_1491) ;  /* 0x0000006000007945 */ /* 0x000fe20003800000 */
[----:B------:R-:W-:Y:S01]  /*b830*/  PLOP3.LUT P0, PT, P0, PT, PT, 0x8, 0x80 ;  /* 0x000000000080781c */ /* 0x000fe2000070e170 */
[----:B------:R-:W-:-:S12]  /*b840*/  IMAD.MOV.U32 R20, RZ, RZ, -0x1 ;  /* 0xffffffffff147424 */ /* 0x000fd800078e00ff */
[----:B------:R-:W-:Y:S05]  /*b850*/  WARPSYNC.COLLECTIVE R20, `(.L_x_1492) ;  /* 0x0000000014087348 */ /* 0x000fea0003c00000 */
[----:B------:R-:W-:Y:S01]  /*b860*/  VOTE.ANY P0, P0 ;  /* 0x0000000000ff7806 */ /* 0x000fe20000000100 */
[----:B------:R-:W-:-:S12]  /*b870*/  ENDCOLLECTIVE ;  /* 0x000000000000791b */ /* 0x000fd80003800000 */
.L_x_1492:
[----:B------:R-:W-:Y:S05]  /*b880*/  BSYNC B0 ;  /* 0x0000000000007941 */ /* 0x000fea0003800000 */
.L_x_1491:
[----:B------:R-:W-:Y:S05]  /*b890*/  BRA `(.L_x_1493) ;  /* 0xffffffd000387947 */ /* 0x000fea000383ffff */
.L_x_1438:
        /* <DEDUP_REMOVED lines=9> */
.L_x_1495:
[----:B------:R-:W-:Y:S05]  /*b930*/  BSYNC B0 ;  /* 0x0000000000007941 */ /* 0x000fea0003800000 */
.L_x_1494:
[----:B------:R-:W-:Y:S01]  /*b940*/  LOP3.LUT R20, R20, 0x80000000, R26, 0xec, !PT ;  /* 0x8000000014147812 */ /* 0x000fe200078eec1a */
[----:B------:R-:W-:Y:S01]  /*b950*/  IMAD.MOV.U32 R21, RZ, RZ, R16 ;  /* 0x000000ffff157224 */ /* 0x000fe200078e0010 */
[----:B------:R-:W-:Y:S01]  /*b960*/  ISETP.NE.AND P5, PT, R16, RZ, PT ;  /* 0x000000ff1000720c */ /* 0x000fe20003fa5270 */
[----:B------:R-:W-:Y:S02]  /*b970*/  IMAD.MOV.U32 R18, RZ, RZ, 0x1 ;  /* 0x00000001ff127424 */ /* 0x000fe400078e00ff */
        /* <DEDUP_REMOVED lines=8> */
.L_x_1496:
[----:B------:R-:W-:Y:S02]  /*ba00*/  IMAD.MOV.U32 R21, RZ, RZ, R17 ;  /* 0x000000ffff157224 */ /* 0x000fe400078e0011 */
[----:B------:R-:W-:-:S07]  /*ba10*/  IMAD.MOV.U32 R28, RZ, RZ, R23 ;  /* 0x000000ffff1c7224 */ /* 0x000fce00078e0017 */
[----:B------:R-:W-:Y:S05]  /*ba20*/  WARPSYNC.COLLECTIVE R20, `(.L_x_1497) ;  /* 0x0000000014087348 */ /* 0x000fea0003c00000 */
[----:B------:R0:W1:Y:S02]  /*ba30*/  SHFL.DOWN P0, R23, R21, R18, R19 ;  /* 0x0800001215177389 */ /* 0x0000640000000013 */
[----:B01----:R-:W-:Y:S05]  /*ba40*/  ENDCOLLECTIVE ;  /* 0x000000000000791b */ /* 0x003fea0003800000 */
.L_x_1497:
        /* <DEDUP_REMOVED lines=14> */
.L_x_1498:
[----:B------:R-:W-:Y:S02]  /*bb30*/  MOV R21, R27 ;  /* 0x0000001b00157202 */ /* 0x000fe40000000f00 */
[----:B------:R-:W-:-:S07]  /*bb40*/  SEL R16, R23, RZ, !P5 ;  /* 0x000000ff17107207 */ /* 0x000fce0006800000 */
[----:B------:R-:W-:Y:S05]  /*bb50*/  WARPSYNC.COLLECTIVE R20, `(.L_x_1499) ;  /* 0x0000000014087348 */ /* 0x000fea0003c00000 */
[----:B------:R0:W1:Y:S02]  /*bb60*/  SHFL.DOWN P0, R23, R21, R18, R19 ;  /* 0x0800001215177389 */ /* 0x0000640000000013 */
[----:B01----:R-:W-:Y:S05]  /*bb70*/  ENDCOLLECTIVE ;  /* 0x000000000000791b */ /* 0x003fea0003800000 */
.L_x_1499:
[----:B------:R-:W-:-:S04]  /*bb80*/  IMAD.IADD R17, R29, 0x1, R16 ;  /* 0x000000011d117824 */ /* 0x000fc800078e0210 */
[----:B------:R-:W-:Y:S02]  /*bb90*/  IMAD.MOV.U32 R21, RZ, RZ, R17 ;  /* 0x000000ffff157224 */ /* 0x000fe400078e0011 */
[----:B------:R-:W-:Y:S02]  /*bba0*/  IMAD.MOV.U32 R18, RZ, RZ, 0x4 ;  /* 0x00000004ff127424 */ /* 0x000fe400078e00ff */
[----:B------:R-:W-:Y:S02]  /*bbb0*/  IMAD.MOV.U32 R28, RZ, RZ, R23 ;  /* 0x000000ffff1c7224 */ /* 0x000fe400078e0017 */
[----:B------:R-:W-:Y:S02]  /*bbc0*/  VIADD R23, R39, 0x4 ;  /* 0x0000000427177836 */ /* 0x000fe40000000000 */
[----:B------:R-:W-:-:S05]  /*bbd0*/  FADD R28, R27, R28 ;  /* 0x0000001c1b1c7221 */ /* 0x000fca0000000000 */
[----:B------:R-:W-:Y:S02]  /*bbe0*/  @!P5 FSEL R27, R28, R27, !P6 ;  /* 0x0000001b1c1bd208 */ /* 0x000fe40007000000 */
[----:B------:R-:W-:-:S13]  /*bbf0*/  ISETP.GT.AND P5, PT, R23, R22, PT ;  /* 0x000000161700720c */ /* 0x000fda0003fa4270 */
[----:B------:R-:W-:Y:S05]  /*bc00*/  WARPSYNC.COLLECTIVE R20, `(.L_x_1500) ;  /* 0x0000000014087348 */ /* 0x000fea0003c00000 */
[----:B------:R0:W1:Y:S02]  /*bc10*/  SHFL.DOWN P0, R23, R21, R18, R19 ;  /* 0x0800001215177389 */ /* 0x0000640000000013 */
[----:B01----:R-:W-:Y:S05]  /*bc20*/  ENDCOLLECTIVE ;  /* 0x000000000000791b */ /* 0x003fea0003800000 */
.L_x_1500:
[----:B------:R-:W-:Y:S01]  /*bc30*/  ISETP.NE.AND P6, PT, R17, RZ, PT ;  /* 0x000000ff1100720c */ /* 0x000fe20003fc5270 */
[----:B------:R-:W-:Y:S01]  /*bc40*/  IMAD.MOV.U32 R21, RZ, RZ, R27 ;  /* 0x000000ffff157224 */ /* 0x000fe200078e001b */
[----:B------:R-:W-:-:S11]  /*bc50*/  SEL R16, R23, RZ, !P5 ;  /* 0x000000ff17107207 */ /* 0x000fd60006800000 */
[----:B------:R-:W-:Y:S05]  /*bc60*/  WARPSYNC.COLLECTIVE R20, `(.L_x_1501) ;  /* 0x0000000014087348 */ /* 0x000fea0003c00000 */
[----:B------:R0:W1:Y:S02]  /*bc70*/  SHFL.DOWN P0, R23, R21, R18, R19 ;  /* 0x0800001215177389 */ /* 0x0000640000000013 */
[----:B01----:R-:W-:Y:S05]  /*bc80*/  ENDCOLLECTIVE ;  /* 0x000000000000791b */ /* 0x003fea0003800000 */
.L_x_1501:
        /* <DEDUP_REMOVED lines=8> */
.L_x_1502:
[----:B------:R-:W-:-:S05]  /*bd10*/  FADD R28, R27, R28 ;  /* 0x0000001c1b1c7221 */ /* 0x000fca0000000000 */
[----:B------:R-:W-:Y:S02]  /*bd20*/  @!P5 FSEL R27, R28, R27, !P6 ;  /* 0x0000001b1c1bd208 */ /* 0x000fe40007000000 */
[----:B------:R-:W-:Y:S01]  /*bd30*/  ISETP.GT.AND P5, PT, R17, R22, PT ;  /* 0x000000161100720c */ /* 0x000fe20003fa4270 */
[----:B------:R-:W-:Y:S01]  /*bd40*/  VIADD R17, R39, 0x10 ;  /* 0x0000001027117836 */ /* 0x000fe20000000000 */
[----:B------:R-:W-:Y:S01]  /*bd50*/  ISETP.NE.AND P6, PT, R43, RZ, PT ;  /* 0x000000ff2b00720c */ /* 0x000fe20003fc5270 */
[----:B------:R-:W-:Y:S01]  /*bd60*/  IMAD.MOV.U32 R21, RZ, RZ, R27 ;  /* 0x000000ffff157224 */ /* 0x000fe200078e001b */
[----:B------:R-:W-:-:S11]  /*bd70*/  SEL R16, R23, RZ, !P5 ;  /* 0x000000ff17107207 */ /* 0x000fd60006800000 */
[----:B------:R-:W-:Y:S05]  /*bd80*/  WARPSYNC.COLLECTIVE R20, `(.L_x_1503) ;  /* 0x0000000014087348 */ /* 0x000fea0003c00000 */
[----:B------:R0:W1:Y:S02]  /*bd90*/  SHFL.DOWN P0, R23, R21, R18, R19 ;  /* 0x0800001215177389 */ /* 0x0000640000000013 */
[----:B01----:R-:W-:Y:S05]  /*bda0*/  ENDCOLLECTIVE ;  /* 0x000000000000791b */ /* 0x003fea0003800000 */
.L_x_1503:
[----:B------:R-:W-:Y:S02]  /*bdb0*/  IMAD.IADD R29, R43, 0x1, R16 ;  /* 0x000000012b1d7824 */ /* 0x000fe400078e0210 */
[----:B------:R-:W-:Y:S02]  /*bdc0*/  HFMA2 R18, -RZ, RZ, 0, 9.5367431640625e-07 ;  /* 0x00000010ff127431 */ /* 0x000fe400000001ff */
[----:B------:R-:W-:Y:S02]  /*bdd0*/  IMAD.MOV.U32 R21, RZ, RZ, R29 ;  /* 0x000000ffff157224 */ /* 0x000fe400078e001d */
[----:B------:R-:W-:-:S07]  /*bde0*/  IMAD.MOV.U32 R28, RZ, RZ, R23 ;  /* 0x000000ffff1c7224 */ /* 0x000fce00078e0017 */
[----:B------:R-:W-:Y:S05]  /*bdf0*/  WARPSYNC.COLLECTIVE R20, `(.L_x_1504) ;  /* 0x0000000014087348 */ /* 0x000fea0003c00000 */
[----:B------:R0:W1:Y:S02]  /*be00*/  SHFL.DOWN P0, R23, R21, R18, R19 ;  /* 0x0800001215177389 */ /* 0x0000640000000013 */
[----:B01----:R-:W-:Y:S05]  /*be10*/  ENDCOLLECTIVE ;  /* 0x000000000000791b */ /* 0x003fea0003800000 */
.L_x_1504:
[----:B------:R-:W-:-:S05]  /*be20*/  FADD R28, R27, R28 ;  /* 0x0000001c1b1c7221 */ /* 0x000fca0000000000 */
[----:B------:R-:W-:Y:S02]  /*be30*/  @!P5 FSEL R27, R28, R27, !P6 ;  /* 0x0000001b1c1bd208 */ /* 0x000fe40007000000 */
[----:B------:R-:W-:-:S03]  /*be40*/  ISETP.NE.AND P5, PT, R29, RZ, PT ;  /* 0x000000ff1d00720c */ /* 0x000fc60003fa5270 */
[----:B------:R-:W-:Y:S02]  /*be50*/  IMAD.MOV.U32 R21, RZ, RZ, R27 ;  /* 0x000000ffff157224 */ /* 0x000fe400078e001b */
[----:B------:R-:W-:-:S08]  /*be60*/  IMAD.MOV.U32 R28, RZ, RZ, R23 ;  /* 0x000000ffff1c7224 */ /* 0x000fd000078e0017 */
[----:B------:R-:W-:Y:S05]  /*be70*/  WARPSYNC.COLLECTIVE R20, `(.L_x_1505) ;  /* 0x0000000014087348 */ /* 0x000fea0003c00000 */
[----:B------:R0:W1:Y:S02]  /*be80*/  SHFL.DOWN P0, R23, R21, R18, R19 ;  /* 0x0800001215177389 */ /* 0x0000640000000013 */
[----:B01----:R-:W-:Y:S05]  /*be90*/  ENDCOLLECTIVE ;  /* 0x000000000000791b */ /* 0x003fea0003800000 */
.L_x_1505:
[----:B------:R-:W-:Y:S05]  /*bea0*/  WARPSYNC.COLLECTIVE R20, `(.L_x_1506) ;  /* 0x0000000014087348 */ /* 0x000fea0003c00000 */
[----:B------:R-:W-:Y:S01]  /*beb0*/  VOTE.ALL P4, P4 ;  /* 0x0000000000ff7806 */ /* 0x000fe20002080000 */
[----:B------:R-:W-:-:S12]  /*bec0*/  ENDCOLLECTIVE ;  /* 0x000000000000791b */ /* 0x000fd80003800000 */
.L_x_1506:
[----:B------:R-:W-:Y:S01]  /*bed0*/  ISETP.GT.AND P0, PT, R17, R22, PT ;  /* 0x000000161100720c */ /* 0x000fe20003f04270 */
[----:B------:R-:W-:Y:S01]  /*bee0*/  FADD R16, R27, R23 ;  /* 0x000000171b107221 */ /* 0x000fe20000000000 */
[----:B------:R-:W-:Y:S02]  /*bef0*/  LOP3.LUT R17, RZ, R36, RZ, 0x33, !PT ;  /* 0x00000024ff117212 */ /* 0x000fe400078e33ff */
[----:B------:R-:W-:-:S03]  /*bf00*/  SEL R22, R28, RZ, !P0 ;  /* 0x000000ff1c167207 */ /* 0x000fc60004000000 */
[----:B------:R-:W-:Y:S02]  /*bf10*/  IMAD.IADD R0, R17, 0x1, R0 ;  /* 0x0000000111007824 */ /* 0x000fe400078e0200 */
[----:B------:R-:W-:-:S04]  /*bf20*/  IMAD.IADD R22, R29, 0x1, R22 ;  /* 0x000000011d167824 */ /* 0x000fc800078e0216 */
[----:B------:R-:W-:Y:S02]  /*bf30*/  @!P0 FSEL R27, R16, R27, !P5 ;  /* 0x0000001b101b8208 */ /* 0x000fe40006800000 */
[----:B------:R-:W0:Y:S03]  /*bf40*/  LDC.64 R16, c[0x0][0x3a8] ;  /* 0x0000ea00ff107b82 */ /* 0x000e260000000a00 */
[----:B------:R-:W-:Y:S01]  /*bf50*/  IMAD.MOV.U32 R20, RZ, RZ, R27 ;  /* 0x000000ffff147224 */ /* 0x000fe200078e001b */
[----:B0-----:R-:W-:-:S05]  /*bf60*/  IADD3 R40, P0, PT, R16, 0x200, RZ ;  /* 0x0000020010287810 */ /* 0x001fca0007f1e0ff */
[----:B------:R-:W-:Y:S01]  /*bf70*/  IMAD.X R43, RZ, RZ, R17, P0 ;  /* 0x000000ffff2b7224 */ /* 0x000fe200000e0611 */
[----:B------:R-:W-:Y:S07]  /*bf80*/  BRA `(.L_x_1507) ;  /* 0xffffffcc00807947 */ /* 0x000fee000383ffff */
.L_x_1440:
[----:B------:R-:W-:Y:S01]  /*bf90*/  BSSY B0, `(.L_x_1508) ;  /* 0x0000006000007945 */ /* 0x000fe20003800000 */
[----:B------:R-:W-:Y:S01]  /*bfa0*/  PLOP3.LUT P0, PT, P0, PT, PT, 0x8, 0x80 ;  /* 0x000000000080781c */ /* 0x000fe2000070e170 */
[----:B------:R-:W-:-:S12]  /*bfb0*/  IMAD.MOV.U32 R20, RZ, RZ, -0x1 ;  /* 0xffffffffff147424 */ /* 0x000fd800078e00ff */
[----:B------:R-:W-:Y:S05]  /*bfc0*/  WARPSYNC.COLLECTIVE R20, `(.L_x_1509) ;  /* 0x0000000014087348 */ /* 0x000fea0003c00000 */
[----:B------:R-:W-:Y:S01]  /*bfd0*/  VOTE.ANY P0, P0 ;  /* 0x0000000000ff7806 */ /* 0x000fe20000000100 */
[----:B------:R-:W-:-:S12]  /*bfe0*/  ENDCOLLECTIVE ;  /* 0x000000000000791b */ /* 0x000fd80003800000 */
.L_x_1509:
[----:B------:R-:W-:Y:S05]  /*bff0*/  BSYNC B0 ;  /* 0x0000000000007941 */ /* 0x000fea0003800000 */
.L_x_1508:
[----:B------:R-:W-:Y:S05]  /*c000*/  BRA `(.L_x_1510) ;  /* 0xffffffcc008c7947 */ /* 0x000fea000383ffff */
.L_x_1442:
        /* <DEDUP_REMOVED lines=8> */
.L_x_1512:
[----:B------:R-:W-:Y:S05]  /*c090*/  BSYNC B0 ;  /* 0x0000000000007941 */ /* 0x000fea0003800000 */
.L_x_1511:
[----:B------:R-:W-:Y:S01]  /*c0a0*/  LOP3.LUT R20, R20, 0x80000000, R26, 0xec, !PT ;  /* 0x8000000014147812 */ /* 0x000fe200078eec1a */
[----:B------:R-:W-:Y:S01]  /*c0b0*/  IMAD.MOV.U32 R21, RZ, RZ, R16 ;  /* 0x000000ffff157224 */ /* 0x000fe200078e0010 */
[----:B------:R-:W-:Y:S01]  /*c0c0*/  ISETP.NE.AND P5, PT, R16, RZ, PT ;  /* 0x000000ff1000720c */ /* 0x000fe20003fa5270 */
[----:B------:R-:W-:Y:S02]  /*c0d0*/  IMAD.MOV.U32 R18, RZ, RZ, 0x1 ;  /* 0x00000001ff127424 */ /* 0x000fe400078e00ff */
[----:B------:R-:W-:Y:S02]  /*c0e0*/  VIADD R19, R20, 0xffffffff ;  /* 0xffffffff14137836 */ /* 0x000fe40000000000 */
[----:B------:R-:W-:-:S03]  /*c0f0*/  VIADD R0, R0, 0xffffffe0 ;  /* 0xffffffe000007836 */ /* 0x000fc60000000000 */
[----:B------:R-:W-:Y:S01]  /*c100*/  LOP3.LUT R29, R20, R19, RZ, 0xc, !PT ;  /* 0x00000013141d7212 */ /* 0x000fe200078e0cff */
[----:B------:R-:W-:-:S05]  /*c110*/  IMAD.MOV.U32 R20, RZ, RZ, -0x1 ;  /* 0xffffffffff147424 */ /* 0x000fca00078e00ff */
[----:B------:R-:W0:Y:S02]  /*c120*/  POPC R29, R29 ;  /* 0x0000001d001d7309 */ /* 0x000e240000000000 */
[----:B0-----:R-:W-:-:S07]  /*c130*/  IMAD.MOV.U32 R19, RZ, RZ, R29 ;  /* 0x000000ffff137224 */ /* 0x001fce00078e001d */
[----:B------:R-:W-:Y:S05]  /*c140*/  WARPSYNC.COLLECTIVE R20, `(.L_x_1513) ;  /* 0x0000000014087348 */ /* 0x000fea0003c00000 */
[----:B------:R0:W1:Y:S02]  /*c150*/  SHFL.DOWN P0, R23, R21, R18, R19 ;  /* 0x0800001215177389 */ /* 0x0000640000000013 */
[----:B01----:R-:W-:Y:S05]  /*c160*/  ENDCOLLECTIVE ;  /* 0x000000000000791b */ /* 0x003fea0003800000 */
.L_x_1513:
[----:B------:R-:W-:Y:S01]  /*c170*/  IMAD.MOV.U32 R21, RZ, RZ, R17 ;  /* 0x000000ffff157224 */ /* 0x000fe200078e0011 */
[----:B------:R-:W-:-:S07]  /*c180*/  MOV R42, R23 ;  /* 0x00000017002a7202 */ /* 0x000fce0000000f00 */
[----:B------:R-:W-:Y:S05]  /*c190*/  WARPSYNC.COLLECTIVE R20, `(.L_x_1514) ;  /* 0x0000000014087348 */ /* 0x000fea0003c00000 */
[----:B------:R0:W1:Y:S02]  /*c1a0*/  SHFL.DOWN P0, R23, R21, R18, R19 ;  /* 0x0800001215177389 */ /* 0x0000640000000013 */
[----:B01----:R-:W-:Y:S05]  /*c1b0*/  ENDCOLLECTIVE ;  /* 0x000000000000791b */ /* 0x003fea0003800000 */
.L_x_1514:
        /* <DEDUP_REMOVED lines=14> */
.L_x_1515:
[----:B------:R-:W-:Y:S02]  /*c2a0*/  IMAD.MOV.U32 R21, RZ, RZ, R28 ;  /* 0x000000ffff157224 */ /* 0x000fe400078e001c */
[----:B------:R-:W-:-:S07]  /*c2b0*/  IMAD.MOV.U32 R16, RZ, RZ, R23 ;  /* 0x000000ffff107224 */ /* 0x000fce00078e0017 */
[----:B------:R-:W-:Y:S05]  /*c2c0*/  WARPSYNC.COLLECTIVE R20, `(.L_x_1516) ;  /* 0x0000000014087348 */ /* 0x000fea0003c00000 */
[----:B------:R0:W1:Y:S02]  /*c2d0*/  SHFL.DOWN P0, R23, R21, R18, R19 ;  /* 0x0800001215177389 */ /* 0x0000640000000013 */
[----:B01----:R-:W-:Y:S05]  /*c2e0*/  ENDCOLLECTIVE ;  /* 0x000000000000791b */ /* 0x003fea0003800000 */
.L_x_1516:
[----:B------:R-:W-:-:S05]  /*c2f0*/  SEL R17, R16, RZ, !P5 ;  /* 0x000000ff10117207 */ /* 0x000fca0006800000 */
[----:B------:R-:W-:Y:S02]  /*c300*/  IMAD.IADD R16, R42, 0x1, R17 ;  /* 0x000000012a107824 */ /* 0x000fe400078e0211 */
[----:B------:R-:W-:Y:S02]  /*c310*/  VIADD R42, R39, 0x4 ;  /* 0x00000004272a7836 */ /* 0x000fe40000000000 */
[----:B------:R-:W-:Y:S02]  /*c320*/  IMAD.MOV.U32 R21, RZ, RZ, R16 ;  /* 0x000000ffff157224 */ /* 0x000fe400078e0010 */
[----:B------:R-:W-:Y:S02]  /*c330*/  IMAD.MOV.U32 R18, RZ, RZ, 0x4 ;  /* 0x00000004ff127424 */ /* 0x000fe400078e00ff */
[----:B------:R-:W-:-:S05]  /*c340*/  FADD R23, R28, R23 ;  /* 0x000000171c177221 */ /* 0x000fca0000000000 */
[----:B------:R-:W-:-:S07]  /*c350*/  @!P5 FSEL R28, R23, R28, !P6 ;  /* 0x0000001c171cd208 */ /* 0x000fce0007000000 */
[----:B------:R-:W-:Y:S05]  /*c360*/  WARPSYNC.COLLECTIVE R20, `(.L_x_1517) ;  /* 0x0000000014087348 */ /* 0x000fea0003c00000 */
[----:B------:R0:W1:Y:S02]  /*c370*/  SHFL.DOWN P0, R23, R21, R18, R19 ;  /* 0x0800001215177389 */ /* 0x0000640000000013 */
[----:B01----:R-:W-:Y:S05]  /*c380*/  ENDCOLLECTIVE ;  /* 0x000000000000791b */ /* 0x003fea0003800000 */
.L_x_1517:
[----:B------:R-:W-:Y:S02]  /*c390*/  ISETP.GT.AND P5, PT, R42, R29, PT ;  /* 0x0000001d2a00720c */ /* 0x000fe40003fa4270 */
[----:B------:R-:W-:Y:S01]  /*c3a0*/  ISETP.NE.AND P6, PT, R16, RZ, PT ;  /* 0x000000ff1000720c */ /* 0x000fe20003fc5270 */
[----:B------:R-:W-:Y:S01]  /*c3b0*/  IMAD.MOV.U32 R21, RZ, RZ, R28 ;  /* 0x000000ffff157224 */ /* 0x000fe200078e001c */
[----:B------:R-:W-:-:S05]  /*c3c0*/  SEL R23, R23, RZ, !P5 ;  /* 0x000000ff17177207 */ /* 0x000fca0006800000 */
[----:B------:R-:W-:Y:S01]  /*c3d0*/  IMAD.IADD R42, R16, 0x1, R23 ;  /* 0x00000001102a7824 */ /* 0x000fe200078e0217 */
[----:B------:R-:W-:-:S07]  /*c3e0*/  IADD3 R16, PT, PT, R39, 0x8, RZ ;  /* 0x0000000827107810 */ /* 0x000fce0007ffe0ff */
[----:B------:R-:W-:Y:S05]  /*c3f0*/  WARPSYNC.COLLECTIVE R20, `(.L_x_1518) ;  /* 0x0000000014087348 */ /* 0x000fea0003c00000 */
[----:B------:R0:W1:Y:S02]  /*c400*/  SHFL.DOWN P0, R23, R21, R18, R19 ;  /* 0x0800001215177389 */ /* 0x0000640000000013 */
[----:B01----:R-:W-:Y:S05]  /*c410*/  ENDCOLLECTIVE ;  /* 0x000000000000791b */ /* 0x003fea0003800000 */
.L_x_1518:
[----:B------:R-:W-:Y:S02]  /*c420*/  IMAD.MOV.U32 R21, RZ, RZ, R42 ;  /* 0x000000ffff157224 */ /* 0x000fe400078e002a */
[----:B------:R-:W-:Y:S02]  /*c430*/  IMAD.MOV.U32 R18, RZ, RZ, 0x8 ;  /* 0x00000008ff127424 */ /* 0x000fe400078e00ff */
[----:B------:R-:W-:-:S07]  /*c440*/  IMAD.MOV.U32 R45, RZ, RZ, R23 ;  /* 0x000000ffff2d7224 */ /* 0x000fce00078e0017 */
[----:B------:R-:W-:Y:S05]  /*c450*/  WARPSYNC.COLLECTIVE R20, `(.L_x_1519) ;  /* 0x0000000014087348 */ /* 0x000fea0003c00000 */
[----:B------:R0:W1:Y:S02]  /*c460*/  SHFL.DOWN P0, R23, R21, R18, R19 ;  /* 0x0800001215177389 */ /* 0x0000640000000013 */
[----:B01----:R-:W-:Y:S05]  /*c470*/  ENDCOLLECTIVE ;  /* 0x000000000000791b */ /* 0x003fea0003800000 */
.L_x_1519:
        /* <DEDUP_REMOVED lines=9> */
.L_x_1520:
        /* <DEDUP_REMOVED lines=8> */
.L_x_1521:
        /* <DEDUP_REMOVED lines=8> */
.L_x_1522:
[----:B------:R-:W-:Y:S05]  /*c610*/  WARPSYNC.COLLECTIVE R20, `(.L_x_1523) ;  /* 0x0000000014087348 */ /* 0x000fea0003c00000 */
[----:B------:R-:W-:Y:S01]  /*c620*/  VOTE.ALL P4, P4 ;  /* 0x0000000000ff7806 */ /* 0x000fe20002080000 */
[----:B------:R-:W-:-:S12]  /*c630*/  ENDCOLLECTIVE ;  /* 0x000000000000791b */ /* 0x000fd80003800000 */
.L_x_1523:
[----:B------:R-:W-:Y:S01]  /*c640*/  ISETP.GT.AND P0, PT, R42, R29, PT ;  /* 0x0000001d2a00720c */ /* 0x000fe20003f04270 */
[----:B------:R-:W-:-:S03]  /*c650*/  IMAD.MOV.U32 R45, RZ, RZ, R23 ;  /* 0x000000ffff2d7224 */ /* 0x000fc600078e0017 */
[----:B------:R-:W-:Y:S01]  /*c660*/  SEL R16, R16, RZ, !P0 ;  /* 0x000000ff10107207 */ /* 0x000fe20004000000 */
[----:B------:R-:W-:-:S08]  /*c670*/  FADD R45, R28, R45 ;  /* 0x0000002d1c2d7221 */ /* 0x000fd00000000000 */
[----:B------:R-:W-:Y:S02]  /*c680*/  @!P0 FSEL R28, R45, R28, !P5 ;  /* 0x0000001c2d1c8208 */ /* 0x000fe40006800000 */
[----:B------:R-:W-:Y:S02]  /*c690*/  ISETP.NE.AND P5, PT, R22, RZ, PT ;  /* 0x000000ff1600720c */ /* 0x000fe40003fa5270 */
[----:B------:R-:W-:-:S11]  /*c6a0*/  IADD3 R22, PT, PT, R17, R16, R22 ;  /* 0x0000001011167210 */ /* 0x000fd60007ffe016 */
[----:B------:R-:W-:-:S04]  /*c6b0*/  @!P5 FADD R27, R28, R27 ;  /* 0x0000001b1c1bd221 */ /* 0x000fc80000000000 */
[----:B------:R-:W-:Y:S01]  /*c6c0*/  IMAD.MOV.U32 R20, RZ, RZ, R27 ;  /* 0x000000ffff147224 */ /* 0x000fe200078e001b */
[----:B------:R-:W-:Y:S06]  /*c6d0*/  BRA `(.L_x_1524) ;  /* 0xffffffc800d07947 */ /* 0x000fec000383ffff */
.L_x_1525:
        /* <DEDUP_REMOVED lines=10> */
.L_x_1568:


//--------------------- .text._ZN6thrust24THRUST_300001_SM_1000_NS8cuda_cub4core6detail13_kernel_agentINS1_15__reduce_by_key9InitAgentIN3cub18CUB_300001_SM_100024ReduceByKeyScanTileStateIfiLb1EEEiPiEEJSA_iSB_EEEvDpT0_ --------------------------
	.section	.text._ZN6thrust24THRUST_300001_SM_1000_NS8cuda_cub4core6detail13_kernel_agentINS1_15__reduce_by_key9InitAgentIN3cub18CUB_300001_SM_100024ReduceByKeyScanTileStateIfiLb1EEEiPiEEJSA_iSB_EEEvDpT0_,"ax",@progbits
	.align	128
        .global         _ZN6thrust24THRUST_300001_SM_1000_NS8cuda_cub4core6detail13_kernel_agentINS1_15__reduce_by_key9InitAgentIN3cub18CUB_300001_SM_100024ReduceByKeyScanTileStateIfiLb1EEEiPiEEJSA_iSB_EEEvDpT0_
        .type           _ZN6thrust24THRUST_300001_SM_1000_NS8cuda_cub4core6detail13_kernel_agentINS1_15__reduce_by_key9InitAgentIN3cub18CUB_300001_SM_100024ReduceByKeyScanTileStateIfiLb1EEEiPiEEJSA_iSB_EEEvDpT0_,@function
        .size           _ZN6thrust24THRUST_300001_SM_1000_NS8cuda_cub4core6detail13_kernel_agentINS1_15__reduce_by_key9InitAgentIN3cub18CUB_300001_SM_100024ReduceByKeyScanTileStateIfiLb1EEEiPiEEJSA_iSB_EEEvDpT0_,(.L_x_1569 - _ZN6thrust24THRUST_300001_SM_1000_NS8cuda_cub4core6detail13_kernel_agentINS1_15__reduce_by_key9InitAgentIN3cub18CUB_300001_SM_100024ReduceByKeyScanTileStateIfiLb1EEEiPiEEJSA_iSB_EEEvDpT0_)
        .other          _ZN6thrust24THRUST_300001_SM_1000_NS8cuda_cub4core6detail13_kernel_agentINS1_15__reduce_by_key9InitAgentIN3cub18CUB_300001_SM_100024ReduceByKeyScanTileStateIfiLb1EEEiPiEEJSA_iSB_EEEvDpT0_,@"STO_CUDA_ENTRY STV_DEFAULT"
_ZN6thrust24THRUST_300001_SM_1000_NS8cuda_cub4core6detail13_kernel_agentINS1_15__reduce_by_key9InitAgentIN3cub18CUB_300001_SM_100024ReduceByKeyScanTileStateIfiLb1EEEiPiEEJSA_iSB_EEEvDpT0_:
.text._ZN6thrust24THRUST_300001_SM_1000_NS8cuda_cub4core6detail13_kernel_agentINS1_15__reduce_by_key9InitAgentIN3cub18CUB_300001_SM_100024ReduceByKeyScanTileStateIfiLb1EEEiPiEEJSA_iSB_EEEvDpT0_:
        /* <DEDUP_REMOVED lines=22> */
[----:B0-----:R-:W-:Y:S01]  /*0160*/  STG.E desc[UR4][R2.64], RZ ;  /* 0x000000ff02007986 */ /* 0x001fe2000c101904 */
[----:B------:R-:W-:Y:S05]  /*0170*/  EXIT ;  /* 0x000000000000794d */ /* 0x000fea0003800000 */
.L_x_1526:
        /* <DEDUP_REMOVED lines=16> */
.L_x_1569:


//--------------------- .text._Z11mapFunctionPiPfS0_S0_S0_ --------------------------
	.section	.text._Z11mapFunctionPiPfS0_S0_S0_,"ax",@progbits
	.align	128
        .global         _Z11mapFunctionPiPfS0_S0_S0_
        .type           _Z11mapFunctionPiPfS0_S0_S0_,@function
        .size           _Z11mapFunctionPiPfS0_S0_S0_,(.L_x_1540 - _Z11mapFunctionPiPfS0_S0_S0_)
        .other          _Z11mapFunctionPiPfS0_S0_S0_,@"STO_CUDA_ENTRY STV_DEFAULT"
_Z11mapFunctionPiPfS0_S0_S0_:
.text._Z11mapFunctionPiPfS0_S0_S0_:
[----:B------:R-:W0:Y:S01]  /*0000*/  LDC R1, c[0x0][0x37c] ;  /* 0x0000df00ff017b82 */ /* 0x000e220000000800 */
[----:B------:R-:W1:Y:S07]  /*0010*/  S2R R2, SR_CTAID.X ;  /* 0x0000000000027919 */ /* 0x000e6e0000002500 */
[----:B------:R-:W1:Y:S01]  /*0020*/  LDC.64 R10, c[0x0][0x398] ;  /* 0x0000e600ff0a7b82 */ /* 0x000e620000000a00 */
[----:B------:R-:W2:Y:S01]  /*0030*/  LDCU.64 UR36, c[0x0][0x358] ;  /* 0x00006b00ff2477ac */ /* 0x000ea20008000a00 */
[----:B0-----:R-:W-:-:S06]  /*0040*/  IADD3 R1, PT, PT, R1, -0x28, RZ ;  /* 0xffffffd801017810 */ /* 0x001fcc0007ffe0ff */
[----:B------:R-:W0:Y:S08]  /*0050*/  LDC.64 R8, c[0x0][0x388] ;  /* 0x0000e200ff087b82 */ /* 0x000e300000000a00 */
[----:B------:R-:W3:Y:S08]  /*0060*/  LDC.64 R6, c[0x0][0x3a0] ;  /* 0x0000e800ff067b82 */ /* 0x000ef00000000a00 */
[----:B------:R-:W4:Y:S01]  /*0070*/  LDC.64 R4, c[0x0][0x390] ;  /* 0x0000e400ff047b82 */ /* 0x000f220000000a00 */
[----:B-1----:R-:W-:-:S04]  /*0080*/  IMAD.WIDE.U32 R10, R2, 0x4, R10 ;  /* 0x00000004020a7825 */ /* 0x002fc800078e000a */
[----:B0-----:R-:W-:Y:S02]  /*0090*/  IMAD.WIDE.U32 R8, R2, 0x4, R8 ;  /* 0x0000000402087825 */ /* 0x001fe400078e0008 */
[----:B--2---:R-:W2:Y:S04]  /*00a0*/  LDG.E R10, desc[UR36][R10.64] ;  /* 0x000000240a0a7981 */ /* 0x004ea8000c1e1900 */
[----:B---3--:R0:W2:Y:S04]  /*00b0*/  LDG.E R7, desc[UR36][R6.64] ;  /* 0x0000002406077981 */ /* 0x0080a8000c1e1900 */
[----:B------:R-:W3:Y:S04]  /*00c0*/  LDG.E R8, desc[UR36][R8.64] ;  /* 0x0000002408087981 */ /* 0x000ee8000c1e1900 */
[----:B----4-:R-:W3:Y:S01]  /*00d0*/  LDG.E R5, desc[UR36][R4.64] ;  /* 0x0000002404057981 */ /* 0x010ee2000c1e1900 */
[----:B------:R-:W0:Y:S01]  /*00e0*/  LDCU UR4, c[0x0][0x2f8] ;  /* 0x00005f00ff0477ac */ /* 0x000e220008000800 */
[----:B------:R-:W1:Y:S01]  /*00f0*/  LDCU UR5, c[0x0][0x2fc] ;  /* 0x00005f80ff0577ac */ /* 0x000e620008000800 */
[----:B0-----:R-:W-:Y:S01]  /*0100*/  IADD3 R6, P1, PT, R1, UR4, RZ ;  /* 0x0000000401067c10 */ /* 0x001fe2000ff3e0ff */
[----:B--2---:R-:W-:-:S03]  /*0110*/  FADD R3, -R10, R7 ;  /* 0x000000070a037221 */ /* 0x004fc60000000100 */
[----:B-1----:R-:W-:Y:S01]  /*0120*/  IADD3.X R7, PT, PT, RZ, UR5, RZ, P1, !PT ;  /* 0x00000005ff077c10 */ /* 0x002fe20008ffe4ff */
[----:B------:R-:W-:Y:S01]  /*0130*/  FMUL R3, R3, R3 ;  /* 0x0000000303037220 */ /* 0x000fe20000400000 */
[----:B---3--:R-:W-:-:S04]  /*0140*/  FADD R0, -R8, R5 ;  /* 0x0000000508007221 */ /* 0x008fc80000000100 */
[----:B------:R-:W-:-:S04]  /*0150*/  FFMA R0, R0, R0, R3 ;  /* 0x0000000000007223 */ /* 0x000fc80000000003 */
[----:B------:R0:W1:Y:S01]  /*0160*/  MUFU.RSQ R3, R0 ;  /* 0x0000000000037308 */ /* 0x0000620000001400 */
[----:B------:R-:W-:-:S04]  /*0170*/  IADD3 R12, PT, PT, R0, -0xd000000, RZ ;  /* 0xf3000000000c7810 */ /* 0x000fc80007ffe0ff */
[----:B------:R-:W-:-:S13]  /*0180*/  ISETP.GT.U32.AND P0, PT, R12, 0x727fffff, PT ;  /* 0x727fffff0c00780c */ /* 0x000fda0003f04070 */
[----:B01----:R-:W-:Y:S05]  /*0190*/  @!P0 BRA `(.L_x_1527) ;  /* 0x00000000000c8947 */ /* 0x003fea0003800000 */
[----:B------:R-:W-:-:S07]  /*01a0*/  MOV R9, 0x1c0 ;  /* 0x000001c000097802 */ /* 0x000fce0000000f00 */
[----:B------:R-:W-:Y:S05]  /*01b0*/  CALL.REL.NOINC `($__internal_6_$__cuda_sm20_sqrt_rn_f32_slowpath) ;  /* 0x0000000000c07944 */ /* 0x000fea0003c00000 */
[----:B------:R-:W-:Y:S05]  /*01c0*/  BRA `(.L_x_1528) ;  /* 0x0000000000107947 */ /* 0x000fea0003800000 */
.L_x_1527:
[----:B------:R-:W-:Y:S01]  /*01d0*/  FMUL.FTZ R5, R0, R3 ;  /* 0x0000000300057220 */ /* 0x000fe20000410000 */
[----:B------:R-:W-:-:S03]  /*01e0*/  FMUL.FTZ R3, R3, 0.5 ;  /* 0x3f00000003037820 */ /* 0x000fc60000410000 */
[----:B------:R-:W-:-:S04]  /*01f0*/  FFMA R0, -R5, R5, R0 ;  /* 0x0000000505007223 */ /* 0x000fc80000000100 */
[----:B------:R-:W-:-:S07]  /*0200*/  FFMA R0, R0, R3, R5 ;  /* 0x0000000300007223 */ /* 0x000fce0000000005 */
.L_x_1528:
[----:B------:R-:W0:Y:S08]  /*0210*/  LDC.64 R12, c[0x0][0x3a0] ;  /* 0x0000e800ff0c7b82 */ /* 0x000e300000000a00 */
[----:B------:R-:W1:Y:S01]  /*0220*/  LDC.64 R4, c[0x0][0x390] ;  /* 0x0000e400ff047b82 */ /* 0x000e620000000a00 */
[----:B0-----:R-:W2:Y:S04]  /*0230*/  LDG.E R13, desc[UR36][R12.64+0x4] ;  /* 0x000004240c0d7981 */ /* 0x001ea8000c1e1900 */
[----:B-1----:R-:W3:Y:S01]  /*0240*/  LDG.E R5, desc[UR36][R4.64+0x4] ;  /* 0x0000042404057981 */ /* 0x002ee2000c1e1900 */
[----:B------:R-:W-:Y:S01]  /*0250*/  FMNMX R15, R0, 3.40282346638528859812e+38, PT ;  /* 0x7f7fffff000f7809 */ /* 0x000fe20003800000 */
[----:B--2---:R-:W-:-:S04]  /*0260*/  FADD R9, -R10, R13 ;  /* 0x0000000d0a097221 */ /* 0x004fc80000000100 */
[----:B------:R-:W-:Y:S01]  /*0270*/  FMUL R14, R9, R9 ;  /* 0x00000009090e7220 */ /* 0x000fe20000400000 */
[----:B---3--:R-:W-:-:S04]  /*0280*/  FADD R3, -R8, R5 ;  /* 0x0000000508037221 */ /* 0x008fc80000000100 */
[----:B------:R-:W-:-:S04]  /*0290*/  FFMA R14, R3, R3, R14 ;  /* 0x00000003030e7223 */ /* 0x000fc8000000000e */
[----:B------:R0:W1:Y:S01]  /*02a0*/  MUFU.RSQ R3, R14 ;  /* 0x0000000e00037308 */ /* 0x0000620000001400 */
[----:B------:R-:W-:-:S04]  /*02b0*/  IADD3 R9, PT, PT, R14, -0xd000000, RZ ;  /* 0xf30000000e097810 */ /* 0x000fc80007ffe0ff */
[----:B------:R-:W-:-:S13]  /*02c0*/  ISETP.GT.U32.AND P0, PT, R9, 0x727fffff, PT ;  /* 0x727fffff0900780c */ /* 0x000fda0003f04070 */
[----:B01----:R-:W-:Y:S05]  /*02d0*/  @!P0 BRA `(.L_x_1529) ;  /* 0x0000000000108947 */ /* 0x003fea0003800000 */
[----:B------:R-:W-:Y:S02]  /*02e0*/  MOV R0, R14 ;  /* 0x0000000e00007202 */ /* 0x000fe40000000f00 */
[----:B------:R-:W-:-:S07]  /*02f0*/  MOV R9, 0x310 ;  /* 0x0000031000097802 */ /* 0x000fce0000000f00 */
[----:B------:R-:W-:Y:S05]  /*0300*/  CALL.REL.NOINC `($__internal_6_$__cuda_sm20_sqrt_rn_f32_slowpath) ;  /* 0x00000000006c7944 */ /* 0x000fea0003c00000 */
[----:B------:R-:W-:Y:S05]  /*0310*/  BRA `(.L_x_1530) ;  /* 0x0000000000107947 */ /* 0x000fea0003800000 */
.L_x_1529:
[----:B------:R-:W-:Y:S01]  /*0320*/  FMUL.FTZ R5, R14, R3 ;  /* 0x000000030e057220 */ /* 0x000fe20000410000 */
[----:B------:R-:W-:-:S03]  /*0330*/  FMUL.FTZ R3, R3, 0.5 ;  /* 0x3f00000003037820 */ /* 0x000fc60000410000 */
[----:B------:R-:W-:-:S04]  /*0340*/  FFMA R0, -R5, R5, R14 ;  /* 0x0000000505007223 */ /* 0x000fc8000000010e */
[----:B------:R-:W-:-:S07]  /*0350*/  FFMA R0, R0, R3, R5 ;  /* 0x0000000300007223 */ /* 0x000fce0000000005 */
.L_x_1530:
[CC--:B------:R-:W-:Y:S01]  /*0360*/  FSETP.GEU.AND P0, PT, R0.reuse, R15.reuse, PT ;  /* 0x0000000f0000720b */ /* 0x0c0fe20003f0e000 */
[----:B------:R-:W0:Y:S01]  /*0370*/  F2F.F64.F32 R8, R8 ;  /* 0x0000000800087310 */ /* 0x000e220000201800 */
[----:B------:R-:W-:Y:S01]  /*0380*/  MOV R3, 0x170 ;  /* 0x0000017000037802 */ /* 0x000fe20000000f00 */
[----:B------:R1:W-:Y:S01]  /*0390*/  STL [R1], R2 ;  /* 0x0000000201007387 */ /* 0x0003e20000100800 */
[----:B------:R-:W-:Y:S01]  /*03a0*/  FSEL R0, R0, R15, !P0 ;  /* 0x0000000f00007208 */ /* 0x000fe20004000000 */
[----:B------:R-:W2:Y:S01]  /*03b0*/  LDCU.64 UR4, c[0x4][0x168] ;  /* 0x01002d00ff0477ac */ /* 0x000ea20008000a00 */
[----:B------:R-:W-:Y:S01]  /*03c0*/  SEL R16, RZ, 0x1, P0 ;  /* 0x00000001ff107807 */ /* 0x000fe20000000000 */
[----:B------:R1:W3:Y:S02]  /*03d0*/  LDC.64 R14, c[0x4][R3] ;  /* 0x01000000030e7b82 */ /* 0x0002e40000000a00 */
[----:B------:R-:W4:Y:S02]  /*03e0*/  F2F.F64.F32 R10, R10 ;  /* 0x0000000a000a7310 */ /* 0x000f240000201800 */
[----:B------:R1:W-:Y:S04]  /*03f0*/  STL [R1+0x20], R16 ;  /* 0x0000201001007387 */ /* 0x0003e80000100800 */
[----:B0-----:R1:W-:Y:S02]  /*0400*/  STL.64 [R1+0x8], R8 ;  /* 0x0000080801007387 */ /* 0x0013e40000100a00 */
[----:B------:R-:W0:Y:S01]  /*0410*/  F2F.F64.F32 R12, R0 ;  /* 0x00000000000c7310 */ /* 0x000e220000201800 */
[----:B--2---:R-:W-:Y:S01]  /*0420*/  MOV R4, UR4 ;  /* 0x0000000400047c02 */ /* 0x004fe20008000f00 */
[----:B----4-:R1:W-:Y:S01]  /*0430*/  STL.64 [R1+0x10], R10 ;  /* 0x0000100a01007387 */ /* 0x0103e20000100a00 */
[----:B------:R-:W-:-:S03]  /*0440*/  MOV R5, UR5 ;  /* 0x0000000500057c02 */ /* 0x000fc60008000f00 */
[----:B0-----:R1:W-:Y:S04]  /*0450*/  STL.64 [R1+0x18], R12 ;  /* 0x0000180c01007387 */ /* 0x0013e80000100a00 */
[----:B------:R-:W-:-:S07]  /*0460*/  LEPC R20, `(.L_x_1531) ;  /* 0x000000001014794e */ /* 0x000fce0000000000 */
[----:B-1-3--:R-:W-:Y:S05]  /*0470*/  CALL.ABS.NOINC R14 ;  /* 0x000000000e007343 */ /* 0x00afea0003c00000 */
.L_x_1531:
[----:B------:R-:W0:Y:S02]  /*0480*/  LDC.64 R4, c[0x0][0x380] ;  /* 0x0000e000ff047b82 */ /* 0x000e240000000a00 */
[----:B0-----:R-:W-:-:S05]  /*0490*/  IMAD.WIDE.U32 R2, R2, 0x4, R4 ;  /* 0x0000000402027825 */ /* 0x001fca00078e0004 */
[----:B------:R-:W-:Y:S01]  /*04a0*/  STG.E desc[UR36][R2.64], R16 ;  /* 0x0000001002007986 */ /* 0x000fe2000c101924 */
[----:B------:R-:W-:Y:S05]  /*04b0*/  EXIT ;  /* 0x000000000000794d */ /* 0x000fea0003800000 */
        .weak           $__internal_6_$__cuda_sm20_sqrt_rn_f32_slowpath
        .type           $__internal_6_$__cuda_sm20_sqrt_rn_f32_slowpath,@function
        .size           $__internal_6_$__cuda_sm20_sqrt_rn_f32_slowpath,(.L_x_1540 - $__internal_6_$__cuda_sm20_sqrt_rn_f32_slowpath)
$__internal_6_$__cuda_sm20_sqrt_rn_f32_slowpath:
[----:B------:R-:W-:-:S13]  /*04c0*/  LOP3.LUT P0, RZ, R0, 0x7fffffff, RZ, 0xc0, !PT ;  /* 0x7fffffff00ff7812 */ /* 0x000fda000780c0ff */
[----:B------:R-:W-:Y:S01]  /*04d0*/  @!P0 MOV R3, R0 ;  /* 0x0000000000038202 */ /* 0x000fe20000000f00 */
[----:B------:R-:W-:Y:S06]  /*04e0*/  @!P0 BRA `(.L_x_1532) ;  /* 0x0000000000448947 */ /* 0x000fec0003800000 */
[----:B------:R-:W-:-:S13]  /*04f0*/  FSETP.GEU.FTZ.AND P0, PT, R0, RZ, PT ;  /* 0x000000ff0000720b */ /* 0x000fda0003f1e000 */
[----:B------:R-:W-:Y:S01]  /*0500*/  @!P0 MOV R3, 0x7fffffff ;  /* 0x7fffffff00038802 */ /* 0x000fe20000000f00 */
[----:B------:R-:W-:Y:S06]  /*0510*/  @!P0 BRA `(.L_x_1532) ;  /* 0x0000000000388947 */ /* 0x000fec0003800000 */
[----:B------:R-:W-:-:S13]  /*0520*/  FSETP.GTU.FTZ.AND P0, PT, |R0|, +INF , PT ;  /* 0x7f8000000000780b */ /* 0x000fda0003f1c200 */
[----:B------:R-:W-:Y:S01]  /*0530*/  @P0 FADD.FTZ R3, R0, 1 ;  /* 0x3f80000000030421 */ /* 0x000fe20000010000 */
[----:B------:R-:W-:Y:S06]  /*0540*/  @P0 BRA `(.L_x_1532) ;  /* 0x00000000002c0947 */ /* 0x000fec0003800000 */
[----:B------:R-:W-:-:S13]  /*0550*/  FSETP.NEU.FTZ.AND P0, PT, |R0|, +INF , PT ;  /* 0x7f8000000000780b */ /* 0x000fda0003f1d200 */
[----:B------:R-:W-:Y:S01]  /*0560*/  @!P0 MOV R3, R0 ;  /* 0x0000000000038202 */ /* 0x000fe20000000f00 */
[----:B------:R-:W-:Y:S06]  /*0570*/  @!P0 BRA `(.L_x_1532) ;  /* 0x0000000000208947 */ /* 0x000fec0003800000 */
[----:B------:R-:W-:-:S04]  /*0580*/  FFMA R0, R0, 1.84467440737095516160e+19, RZ ;  /* 0x5f80000000007823 */ /* 0x000fc800000000ff */
[----:B------:R-:W0:Y:S02]  /*0590*/  MUFU.RSQ R3, R0 ;  /* 0x0000000000037308 */ /* 0x000e240000001400 */
[----:B0-----:R-:W-:Y:S01]  /*05a0*/  FMUL.FTZ R5, R0, R3 ;  /* 0x0000000300057220 */ /* 0x001fe20000410000 */
[----:B------:R-:W-:-:S03]  /*05b0*/  FMUL.FTZ R3, R3, 0.5 ;  /* 0x3f00000003037820 */ /* 0x000fc60000410000 */
[----:B------:R-:W-:-:S04]  /*05c0*/  FADD.FTZ R4, -R5, -RZ ;  /* 0x800000ff05047221 */ /* 0x000fc80000010100 */
[----:B------:R-:W-:-:S04]  /*05d0*/  FFMA R4, R5, R4, R0 ;  /* 0x0000000405047223 */ /* 0x000fc80000000000 */
[----:B------:R-:W-:-:S04]  /*05e0*/  FFMA R3, R4, R3, R5 ;  /* 0x0000000304037223 */ /* 0x000fc80000000005 */
[----:B------:R-:W-:-:S07]  /*05f0*/  FMUL.FTZ R3, R3, 2.3283064365386962891e-10 ;  /* 0x2f80000003037820 */ /* 0x000fce0000410000 */
.L_x_1532:
[----:B------:R-:W-:Y:S01]  /*0600*/  HFMA2 R5, -RZ, RZ, 0, 0 ;  /* 0x00000000ff057431 */ /* 0x000fe200000001ff */
[----:B------:R-:W-:Y:S02]  /*0610*/  MOV R4, R9 ;  /* 0x0000000900047202 */ /* 0x000fe40000000f00 */
[----:B------:R-:W-:Y:S02]  /*0620*/  MOV R0, R3 ;  /* 0x0000000300007202 */ /* 0x000fe40000000f00 */
[----:B------:R-:W-:Y:S05]  /*0630*/  RET.REL.NODEC R4 `(_Z11mapFunctionPiPfS0_S0_S0_) ;  /* 0xfffffff804707950 */ /* 0x000fea0003c3ffff */
.L_x_1533:
        /* <DEDUP_REMOVED lines=12> */
.L_x_1540:


//--------------------- .nv.global.init           --------------------------
	.section	.nv.global.init,"aw",@progbits
.nv.global.init:
	.type		$str,@object
	.size		$str,(.L_45 - $str)
$str:
        /*0000*/ 	.byte	0x47, 0x50, 0x55, 0x20, 0x70, 0x6f, 0x69, 0x6e, 0x74, 0x20, 0x77, 0x69, 0x74, 0x68, 0x20, 0x69
        /*0010*/ 	.byte	0x6e, 0x64, 0x65, 0x78, 0x20, 0x25, 0x64, 0x20, 0x61, 0x6e, 0x64, 0x20, 0x58, 0x20, 0x3d, 0x20
        /*0020*/ 	.byte	0x25, 0x66, 0x20, 0x61, 0x6e, 0x64, 0x20, 0x59, 0x20, 0x3d, 0x20, 0x25, 0x66, 0x20, 0x68, 0x61
        /*0030*/ 	.byte	0x73, 0x20, 0x6d, 0x69, 0x6e, 0x69, 0x6d, 0x75, 0x6d, 0x20, 0x64, 0x69, 0x73, 0x74, 0x61, 0x6e
        /*0040*/ 	.byte	0x63, 0x65, 0x20, 0x25, 0x66, 0x20, 0x66, 0x72, 0x6f, 0x6d, 0x20, 0x63, 0x6c, 0x75, 0x73, 0x74
        /*0050*/ 	.byte	0x65, 0x72, 0x20, 0x25, 0x64, 0x20, 0x0a, 0x00
.L_45:


//--------------------- .nv.shared._ZN3cub18CUB_300001_SM_10006detail10radix_sort29DeviceRadixSortOnesweepKernelINS1_5radix10policy_hubIiiyE10Policy1000ELNS0_9SortOrderE0EiiyiiNS1_21identity_decomposer_tEEEvPT5_SB_PT3_PKSC_PT1_PKSG_PT2_PKSK_T4_iiT6_ --------------------------
	.section	.nv.shared._ZN3cub18CUB_300001_SM_10006detail10radix_sort29DeviceRadixSortOnesweepKernelINS1_5radix10policy_hubIiiyE10Policy1000ELNS0_9SortOrderE0EiiyiiNS1_21identity_decomposer_tEEEvPT5_SB_PT3_PKSC_PT1_PKSG_PT2_PKSK_T4_iiT6_,"aw",@nobits
	.sectionflags	@""
	.align	128
.nv.shared._ZN3cub18CUB_300001_SM_10006detail10radix_sort29DeviceRadixSortOnesweepKernelINS1_5radix10policy_hubIiiyE10Policy1000ELNS0_9SortOrderE0EiiyiiNS1_21identity_decomposer_tEEEvPT5_SB_PT3_PKSC_PT1_PKSG_PT2_PKSK_T4_iiT6_:
	.zero		29184


//--------------------- .nv.shared.reserved.0     --------------------------
	.section	.nv.shared.reserved.0,"aw",@nobits
	.weak		__nv_reservedSMEM_offset_0_alias
	.size		__nv_reservedSMEM_offset_0_alias, 0, 64
	.other		__nv_reservedSMEM_offset_0_alias,@"STO_CUDA_RESERVED_SHARED STV_DEFAULT"
__nv_reservedSMEM_offset_0_alias:
	.zero		0
	.zero		64


//--------------------- .nv.global                --------------------------
	.section	.nv.global,"aw",@nobits
.nv.global:
	.type		_ZN34_INTERNAL_8148b97a_4_k_cu_35fc39b66thrust24THRUST_300001_SM_1000_NS12placeholders2_8E,@object
	.size		_ZN34_INTERNAL_8148b97a_4_k_cu_35fc39b66thrust24THRUST_300001_SM_1000_NS12placeholders2_8E,(_ZN34_INTERNAL_8148b97a_4_k_cu_35fc39b64cuda3std3__436_GLOBAL__N__8148b97a_4_k_cu_35fc39b66ignoreE - _ZN34_INTERNAL_8148b97a_4_k_cu_35fc39b66thrust24THRUST_300001_SM_1000_NS12placeholders2_8E)
_ZN34_INTERNAL_8148b97a_4_k_cu_35fc39b66thrust24THRUST_300001_SM_1000_NS12placeholders2_8E:
	.zero		1
	.type		_ZN34_INTERNAL_8148b97a_4_k_cu_35fc39b64cuda3std3__436_GLOBAL__N__8148b97a_4_k_cu_35fc39b66ignoreE,@object
	.size		_ZN34_INTERNAL_8148b97a_4_k_cu_35fc39b64cuda3std3__436_GLOBAL__N__8148b97a_4_k_cu_35fc39b66ignoreE,(_ZN34_INTERNAL_8148b97a_4_k_cu_35fc39b64cuda3std6ranges3__45__cpo4dataE - _ZN34_INTERNAL_8148b97a_4_k_cu_35fc39b64cuda3std3__436_GLOBAL__N__8148b97a_4_k_cu_35fc39b66ignoreE)
_ZN34_INTERNAL_8148b97a_4_k_cu_35fc39b64cuda3std3__436_GLOBAL__N__8148b97a_4_k_cu_35fc39b66ignoreE:
	.zero		1
	.type		_ZN34_INTERNAL_8148b97a_4_k_cu_35fc39b64cuda3std6ranges3__45__cpo4dataE,@object
	.size		_ZN34_INTERNAL_8148b97a_4_k_cu_35fc39b64cuda3std6ranges3__45__cpo4dataE,(_ZN34_INTERNAL_8148b97a_4_k_cu_35fc39b66thrust24THRUST_300001_SM_1000_NS6system3cpp3parE - _ZN34_INTERNAL_8148b97a_4_k_cu_35fc39b64cuda3std6ranges3__45__cpo4dataE)
_ZN34_INTERNAL_8148b97a_4_k_cu_35fc39b64cuda3std6ranges3__45__cpo4dataE:
	.zero		1
	.type		_ZN34_INTERNAL_8148b97a_4_k_cu_35fc39b66thrust24THRUST_300001_SM_1000_NS6system3cpp3parE,@object
	.size		_ZN34_INTERNAL_8148b97a_4_k_cu_35fc39b66thrust24THRUST_300001_SM_1000_NS6system3cpp3parE,(_ZN34_INTERNAL_8148b97a_4_k_cu_35fc39b64cuda3std3__45__cpo5beginE - _ZN34_INTERNAL_8148b97a_4_k_cu_35fc39b66thrust24THRUST_300001_SM_1000_NS6system3cpp3parE)
_ZN34_INTERNAL_8148b97a_4_k_cu_35fc39b66thrust24THRUST_300001_SM_1000_NS6system3cpp3parE:
	.zero		1
	.type		_ZN34_INTERNAL_8148b97a_4_k_cu_35fc39b64cuda3std3__45__cpo5beginE,@object
	.size		_ZN34_INTERNAL_8148b97a_4_k_cu_35fc39b64cuda3std3__45__cpo5beginE,(_ZN34_INTERNAL_8148b97a_4_k_cu_35fc39b64cuda3std6ranges3__45__cpo5beginE - _ZN34_INTERNAL_8148b97a_4_k_cu_35fc39b64cuda3std3__45__cpo5beginE)
_ZN34_INTERNAL_8148b97a_4_k_cu_35fc39b64cuda3std3__45__cpo5beginE:
	.zero		1
	.type		_ZN34_INTERNAL_8148b97a_4_k_cu_35fc39b64cuda3std6ranges3__45__cpo5beginE,@object
	.size		_ZN34_INTERNAL_8148b97a_4_k_cu_35fc39b64cuda3std6ranges3__45__cpo5beginE,(_ZN34_INTERNAL_8148b97a_4_k_cu_35fc39b66thrust24THRUST_300001_SM_1000_NS6deviceE - _ZN34_INTERNAL_8148b97a_4_k_cu_35fc39b64cuda3std6ranges3__45__cpo5beginE)
_ZN34_INTERNAL_8148b97a_4_k_cu_35fc39b64cuda3std6ranges3__45__cpo5beginE:
	.zero		1
	.type		_ZN34_INTERNAL_8148b97a_4_k_cu_35fc39b66thrust24THRUST_300001_SM_1000_NS6deviceE,@object
	.size		_ZN34_INTERNAL_8148b97a_4_k_cu_35fc39b66thrust24THRUST_300001_SM_1000_NS6deviceE,(_ZN34_INTERNAL_8148b97a_4_k_cu_35fc39b64cuda3std3__47nulloptE - _ZN34_INTERNAL_8148b97a_4_k_cu_35fc39b66thrust24THRUST_300001_SM_1000_NS6deviceE)
_ZN34_INTERNAL_8148b97a_4_k_cu_35fc39b66thrust24THRUST_300001_SM_1000_NS6deviceE:
	.zero		1
	.type		_ZN34_INTERNAL_8148b97a_4_k_cu_35fc39b64cuda3std3__47nulloptE,@object
	.size		_ZN34_INTERNAL_8148b97a_4_k_cu_35fc39b64cuda3std3__47nulloptE,(_ZN34_INTERNAL_8148b97a_4_k_cu_35fc39b64cuda3std6ranges3__45__cpo8distanceE - _ZN34_INTERNAL_8148b97a_4_k_cu_35fc39b64cuda3std3__47nulloptE)
_ZN34_INTERNAL_8148b97a_4_k_cu_35fc39b64cuda3std3__47nulloptE:
	.zero		1
	.type		_ZN34_INTERNAL_8148b97a_4_k_cu_35fc39b64cuda3std6ranges3__45__cpo8distanceE,@object
	.size		_ZN34_INTERNAL_8148b97a_4_k_cu_35fc39b64cuda3std6ranges3__45__cpo8distanceE,(_ZN34_INTERNAL_8148b97a_4_k_cu_35fc39b66thrust24THRUST_300001_SM_1000_NS12placeholders2_4E - _ZN34_INTERNAL_8148b97a_4_k_cu_35fc39b64cuda3std6ranges3__45__cpo8distanceE)
_ZN34_INTERNAL_8148b97a_4_k_cu_35fc39b64cuda3std6ranges3__45__cpo8distanceE:
	.zero		1
	.type		_ZN34_INTERNAL_8148b97a_4_k_cu_35fc39b66thrust24THRUST_300001_SM_1000_NS12placeholders2_4E,@object
	.size		_ZN34_INTERNAL_8148b97a_4_k_cu_35fc39b66thrust24THRUST_300001_SM_1000_NS12placeholders2_4E,(_ZN34_INTERNAL_8148b97a_4_k_cu_35fc39b64cuda3std3__45__cpo6rbeginE - _ZN34_INTERNAL_8148b97a_4_k_cu_35fc39b66thrust24THRUST_300001_SM_1000_NS12placeholders2_4E)
_ZN34_INTERNAL_8148b97a_4_k_cu_35fc39b66thrust24THRUST_300001_SM_1000_NS12placeholders2_4E:
	.zero		1
	.type		_ZN34_INTERNAL_8148b97a_4_k_cu_35fc39b64cuda3std3__45__cpo6rbeginE,@object
	.size		_ZN34_INTERNAL_8148b97a_4_k_cu_35fc39b64cuda3std3__45__cpo6rbeginE,(_ZN34_INTERNAL_8148b97a_4_k_cu_35fc39b64cuda3std6ranges3__45__cpo7advanceE - _ZN34_INTERNAL_8148b97a_4_k_cu_35fc39b64cuda3std3__45__cpo6rbeginE)
_ZN34_INTERNAL_8148b97a_4_k_cu_35fc39b64cuda3std3__45__cpo6rbeginE:
	.zero		1
	.type		_ZN34_INTERNAL_8148b97a_4_k_cu_35fc39b64cuda3std6ranges3__45__cpo7advanceE,@object
	.size		_ZN34_INTERNAL_8148b97a_4_k_cu_35fc39b64cuda3std6ranges3__45__cpo7advanceE,(_ZN34_INTERNAL_8148b97a_4_k_cu_35fc39b66thrust24THRUST_300001_SM_1000_NS12placeholders3_10E - _ZN34_INTERNAL_8148b97a_4_k_cu_35fc39b64cuda3std6ranges3__45__cpo7advanceE)
_ZN34_INTERNAL_8148b97a_4_k_cu_35fc39b64cuda3std6ranges3__45__cpo7advanceE:
	.zero		1
	.type		_ZN34_INTERNAL_8148b97a_4_k_cu_35fc39b66thrust24THRUST_300001_SM_1000_NS12placeholders3_10E,@object
	.size		_ZN34_INTERNAL_8148b97a_4_k_cu_35fc39b66thrust24THRUST_300001_SM_1000_NS12placeholders3_10E,(_ZN34_INTERNAL_8148b97a_4_k_cu_35fc39b64cuda3std3__48in_placeE - _ZN34_INTERNAL_8148b97a_4_k_cu_35fc39b66thrust24THRUST_300001_SM_1000_NS12placeholders3_10E)
_ZN34_INTERNAL_8148b97a_4_k_cu_35fc39b66thrust24THRUST_300001_SM_1000_NS12placeholders3_10E:
	.zero		1
	.type		_ZN34_INTERNAL_8148b97a_4_k_cu_35fc39b64cuda3std3__48in_placeE,@object
	.size		_ZN34_INTERNAL_8148b97a_4_k_cu_35fc39b64cuda3std3__48in_placeE,(_ZN34_INTERNAL_8148b97a_4_k_cu_35fc39b64cuda3std6ranges3__45__cpo4sizeE - _ZN34_INTERNAL_8148b97a_4_k_cu_35fc39b64cuda3std3__48in_placeE)
_ZN34_INTERNAL_8148b97a_4_k_cu_35fc39b64cuda3std3__48in_placeE:
	.zero		1
	.type		_ZN34_INTERNAL_8148b97a_4_k_cu_35fc39b64cuda3std6ranges3__45__cpo4sizeE,@object
	.size		_ZN34_INTERNAL_8148b97a_4_k_cu_35fc39b64cuda3std6ranges3__45__cpo4sizeE,(_ZN34_INTERNAL_8148b97a_4_k_cu_35fc39b66thrust24THRUST_300001_SM_1000_NS12placeholders2_2E - _ZN34_INTERNAL_8148b97a_4_k_cu_35fc39b64cuda3std6ranges3__45__cpo4sizeE)
_ZN34_INTERNAL_8148b97a_4_k_cu_35fc39b64cuda3std6ranges3__45__cpo4sizeE:
	.zero		1
	.type		_ZN34_INTERNAL_8148b97a_4_k_cu_35fc39b66thrust24THRUST_300001_SM_1000_NS12placeholders2_2E,@object
	.size		_ZN34_INTERNAL_8148b97a_4_k_cu_35fc39b66thrust24THRUST_300001_SM_1000_NS12placeholders2_2E,(_ZN34_INTERNAL_8148b97a_4_k_cu_35fc39b64cuda3std3__45__cpo6cbeginE - _ZN34_INTERNAL_8148b97a_4_k_cu_35fc39b66thrust24THRUST_300001_SM_1000_NS12placeholders2_2E)
_ZN34_INTERNAL_8148b97a_4_k_cu_35fc39b66thrust24THRUST_300001_SM_1000_NS12placeholders2_2E:
	.zero		1
	.type		_ZN34_INTERNAL_8148b97a_4_k_cu_35fc39b64cuda3std3__45__cpo6cbeginE,@object
	.size		_ZN34_INTERNAL_8148b97a_4_k_cu_35fc39b64cuda3std3__45__cpo6cbeginE,(_ZN34_INTERNAL_8148b97a_4_k_cu_35fc39b64cuda3std6ranges3__45__cpo6cbeginE - _ZN34_INTERNAL_8148b97a_4_k_cu_35fc39b64cuda3std3__45__cpo6cbeginE)
_ZN34_INTERNAL_8148b97a_4_k_cu_35fc39b64cuda3std3__45__cpo6cbeginE:
	.zero		1
	.type		_ZN34_INTERNAL_8148b97a_4_k_cu_35fc39b64cuda3std6ranges3__45__cpo6cbeginE,@object
	.size		_ZN34_INTERNAL_8148b97a_4_k_cu_35fc39b64cuda3std6ranges3__45__cpo6cbeginE,(_ZN34_INTERNAL_8148b97a_4_k_cu_35fc39b66thrust24THRUST_300001_SM_1000_NS12placeholders2_6E - _ZN34_INTERNAL_8148b97a_4_k_cu_35fc39b64cuda3std6ranges3__45__cpo6cbeginE)
_ZN34_INTERNAL_8148b97a_4_k_cu_35fc39b64cuda3std6ranges3__45__cpo6cbeginE:
	.zero		1
	.type		_ZN34_INTERNAL_8148b97a_4_k_cu_35fc39b66thrust24THRUST_300001_SM_1000_NS12placeholders2_6E,@object
	.size		_ZN34_INTERNAL_8148b97a_4_k_cu_35fc39b66thrust24THRUST_300001_SM_1000_NS12placeholders2_6E,(_ZN34_INTERNAL_8148b97a_4_k_cu_35fc39b64cuda3std3__45__cpo7crbeginE - _ZN34_INTERNAL_8148b97a_4_k_cu_35fc39b66thrust24THRUST_300001_SM_1000_NS12placeholders2_6E)
_ZN34_INTERNAL_8148b97a_4_k_cu_35fc39b66thrust24THRUST_300001_SM_1000_NS12placeholders2_6E:
	.zero		1
	.type		_ZN34_INTERNAL_8148b97a_4_k_cu_35fc39b64cuda3std3__45__cpo7crbeginE,@object
	.size		_ZN34_INTERNAL_8148b97a_4_k_cu_35fc39b64cuda3std3__45__cpo7crbeginE,(_ZN34_INTERNAL_8148b97a_4_k_cu_35fc39b64cuda3std6ranges3__45__cpo4nextE - _ZN34_INTERNAL_8148b97a_4_k_cu_35fc39b64cuda3std3__45__cpo7crbeginE)
_ZN34_INTERNAL_8148b97a_4_k_cu_35fc39b64cuda3std3__45__cpo7crbeginE:
	.zero		1
	.type		_ZN34_INTERNAL_8148b97a_4_k_cu_35fc39b64cuda3std6ranges3__45__cpo4nextE,@object
	.size		_ZN34_INTERNAL_8148b97a_4_k_cu_35fc39b64cuda3std6ranges3__45__cpo4nextE,(_ZN34_INTERNAL_8148b97a_4_k_cu_35fc39b64cuda3std6ranges3__45__cpo4swapE - _ZN34_INTERNAL_8148b97a_4_k_cu_35fc39b64cuda3std6ranges3__45__cpo4nextE)
_ZN34_INTERNAL_8148b97a_4_k_cu_35fc39b64cuda3std6ranges3__45__cpo4nextE:
	.zero		1
	.type		_ZN34_INTERNAL_8148b97a_4_k_cu_35fc39b64cuda3std6ranges3__45__cpo4swapE,@object
	.size		_ZN34_INTERNAL_8148b97a_4_k_cu_35fc39b64cuda3std6ranges3__45__cpo4swapE,(_ZN34_INTERNAL_8148b97a_4_k_cu_35fc39b66thrust24THRUST_300001_SM_1000_NS8cuda_cub10par_nosyncE - _ZN34_INTERNAL_8148b97a_4_k_cu_35fc39b64cuda3std6ranges3__45__cpo4swapE)
_ZN34_INTERNAL_8148b97a_4_k_cu_35fc39b64cuda3std6ranges3__45__cpo4swapE:
	.zero		1
	.type		_ZN34_INTERNAL_8148b97a_4_k_cu_35fc39b66thrust24THRUST_300001_SM_1000_NS8cuda_cub10par_nosyncE,@object
	.size		_ZN34_INTERNAL_8148b97a_4_k_cu_35fc39b66thrust24THRUST_300001_SM_1000_NS8cuda_cub10par_nosyncE,(_ZN34_INTERNAL_8148b97a_4_k_cu_35fc39b66thrust24THRUST_300001_SM_1000_NS3seqE - _ZN34_INTERNAL_8148b97a_4_k_cu_35fc39b66thrust24THRUST_300001_SM_1000_NS8cuda_cub10par_nosyncE)
_ZN34_INTERNAL_8148b97a_4_k_cu_35fc39b66thrust24THRUST_300001_SM_1000_NS8cuda_cub10par_nosyncE:
	.zero		1
	.type		_ZN34_INTERNAL_8148b97a_4_k_cu_35fc39b66thrust24THRUST_300001_SM_1000_NS3seqE,@object
	.size		_ZN34_INTERNAL_8148b97a_4_k_cu_35fc39b66thrust24THRUST_300001_SM_1000_NS3seqE,(_ZN34_INTERNAL_8148b97a_4_k_cu_35fc39b64cuda3std3__420unreachable_sentinelE - _ZN34_INTERNAL_8148b97a_4_k_cu_35fc39b66thrust24THRUST_300001_SM_1000_NS3seqE)
_ZN34_INTERNAL_8148b97a_4_k_cu_35fc39b66thrust24THRUST_300001_SM_1000_NS3seqE:
	.zero		1
	.type		_ZN34_INTERNAL_8148b97a_4_k_cu_35fc39b64cuda3std3__420unreachable_sentinelE,@object
	.size		_ZN34_INTERNAL_8148b97a_4_k_cu_35fc39b64cuda3std3__420unreachable_sentinelE,(_ZN34_INTERNAL_8148b97a_4_k_cu_35fc39b64cuda3std6ranges3__45__cpo5ssizeE - _ZN34_INTERNAL_8148b97a_4_k_cu_35fc39b64cuda3std3__420unreachable_sentinelE)
_ZN34_INTERNAL_8148b97a_4_k_cu_35fc39b64cuda3std3__420unreachable_sentinelE:
	.zero		1
	.type		_ZN34_INTERNAL_8148b97a_4_k_cu_35fc39b64cuda3std6ranges3__45__cpo5ssizeE,@object
	.size		_ZN34_INTERNAL_8148b97a_4_k_cu_35fc39b64cuda3std6ranges3__45__cpo5ssizeE,(_ZN34_INTERNAL_8148b97a_4_k_cu_35fc39b66thrust24THRUST_300001_SM_1000_NS12placeholders2_3E - _ZN34_INTERNAL_8148b97a_4_k_cu_35fc39b64cuda3std6ranges3__45__cpo5ssizeE)
_ZN34_INTERNAL_8148b97a_4_k_cu_35fc39b64cuda3std6ranges3__45__cpo5ssizeE:
	.zero		1
	.type		_ZN34_INTERNAL_8148b97a_4_k_cu_35fc39b66thrust24THRUST_300001_SM_1000_NS12placeholders2_3E,@object
	.size		_ZN34_INTERNAL_8148b97a_4_k_cu_35fc39b66thrust24THRUST_300001_SM_1000_NS12placeholders2_3E,(_ZN34_INTERNAL_8148b97a_4_k_cu_35fc39b64cuda3std3__45__cpo4cendE - _ZN34_INTERNAL_8148b97a_4_k_cu_35fc39b66thrust24THRUST_300001_SM_1000_NS12placeholders2_3E)
_ZN34_INTERNAL_8148b97a_4_k_cu_35fc39b66thrust24THRUST_300001_SM_1000_NS12placeholders2_3E:
	.zero		1
	.type		_ZN34_INTERNAL_8148b97a_4_k_cu_35fc39b64cuda3std3__45__cpo4cendE,@object
	.size		_ZN34_INTERNAL_8148b97a_4_k_cu_35fc39b64cuda3std3__45__cpo4cendE,(_ZN34_INTERNAL_8148b97a_4_k_cu_35fc39b64cuda3std6ranges3__45__cpo4cendE - _ZN34_INTERNAL_8148b97a_4_k_cu_35fc39b64cuda3std3__45__cpo4cendE)
_ZN34_INTERNAL_8148b97a_4_k_cu_35fc39b64cuda3std3__45__cpo4cendE:
	.zero		1
	.type		_ZN34_INTERNAL_8148b97a_4_k_cu_35fc39b64cuda3std6ranges3__45__cpo4cendE,@object
	.size		_ZN34_INTERNAL_8148b97a_4_k_cu_35fc39b64cuda3std6ranges3__45__cpo4cendE,(_ZN34_INTERNAL_8148b97a_4_k_cu_35fc39b66thrust24THRUST_300001_SM_1000_NS12placeholders2_7E - _ZN34_INTERNAL_8148b97a_4_k_cu_35fc39b64cuda3std6ranges3__45__cpo4cendE)
_ZN34_INTERNAL_8148b97a_4_k_cu_35fc39b64cuda3std6ranges3__45__cpo4cendE:
	.zero		1
	.type		_ZN34_INTERNAL_8148b97a_4_k_cu_35fc39b66thrust24THRUST_300001_SM_1000_NS12placeholders2_7E,@object
	.size		_ZN34_INTERNAL_8148b97a_4_k_cu_35fc39b66thrust24THRUST_300001_SM_1000_NS12placeholders2_7E,(_ZN34_INTERNAL_8148b97a_4_k_cu_35fc39b64cuda3std3__45__cpo5crendE - _ZN34_INTERNAL_8148b97a_4_k_cu_35fc39b66thrust24THRUST_300001_SM_1000_NS12placeholders2_7E)
_ZN34_INTERNAL_8148b97a_4_k_cu_35fc39b66thrust24THRUST_300001_SM_1000_NS12placeholders2_7E:
	.zero		1
	.type		_ZN34_INTERNAL_8148b97a_4_k_cu_35fc39b64cuda3std3__45__cpo5crendE,@object
	.size		_ZN34_INTERNAL_8148b97a_4_k_cu_35fc39b64cuda3std3__45__cpo5crendE,(_ZN34_INTERNAL_8148b97a_4_k_cu_35fc39b64cuda3std6ranges3__45__cpo4prevE - _ZN34_INTERNAL_8148b97a_4_k_cu_35fc39b64cuda3std3__45__cpo5crendE)
_ZN34_INTERNAL_8148b97a_4_k_cu_35fc39b64cuda3std3__45__cpo5crendE:
	.zero		1
	.type		_ZN34_INTERNAL_8148b97a_4_k_cu_35fc39b64cuda3std6ranges3__45__cpo4prevE,@object
	.size		_ZN34_INTERNAL_8148b97a_4_k_cu_35fc39b64cuda3std6ranges3__45__cpo4prevE,(_ZN34_INTERNAL_8148b97a_4_k_cu_35fc39b64cuda3std6ranges3__45__cpo9iter_moveE - _ZN34_INTERNAL_8148b97a_4_k_cu_35fc39b64cuda3std6ranges3__45__cpo4prevE)
_ZN34_INTERNAL_8148b97a_4_k_cu_35fc39b64cuda3std6ranges3__45__cpo4prevE:
	.zero		1
	.type		_ZN34_INTERNAL_8148b97a_4_k_cu_35fc39b64cuda3std6ranges3__45__cpo9iter_moveE,@object
	.size		_ZN34_INTERNAL_8148b97a_4_k_cu_35fc39b64cuda3std6ranges3__45__cpo9iter_moveE,(_ZN34_INTERNAL_8148b97a_4_k_cu_35fc39b66thrust24THRUST_300001_SM_1000_NS6system6detail10sequential3seqE - _ZN34_INTERNAL_8148b97a_4_k_cu_35fc39b64cuda3std6ranges3__45__cpo9iter_moveE)
_ZN34_INTERNAL_8148b97a_4_k_cu_35fc39b64cuda3std6ranges3__45__cpo9iter_moveE:
	.zero		1
	.type		_ZN34_INTERNAL_8148b97a_4_k_cu_35fc39b66thrust24THRUST_300001_SM_1000_NS6system6detail10sequential3seqE,@object
	.size		_ZN34_INTERNAL_8148b97a_4_k_cu_35fc39b66thrust24THRUST_300001_SM_1000_NS6system6detail10sequential3seqE,(_ZN34_INTERNAL_8148b97a_4_k_cu_35fc39b66thrust24THRUST_300001_SM_1000_NS12placeholders2_9E - _ZN34_INTERNAL_8148b97a_4_k_cu_35fc39b66thrust24THRUST_300001_SM_1000_NS6system6detail10sequential3seqE)
_ZN34_INTERNAL_8148b97a_4_k_cu_35fc39b66thrust24THRUST_300001_SM_1000_NS6system6detail10sequential3seqE:
	.zero		1
	.type		_ZN34_INTERNAL_8148b97a_4_k_cu_35fc39b66thrust24THRUST_300001_SM_1000_NS12placeholders2_9E,@object
	.size		_ZN34_INTERNAL_8148b97a_4_k_cu_35fc39b66thrust24THRUST_300001_SM_1000_NS12placeholders2_9E,(_ZN34_INTERNAL_8148b97a_4_k_cu_35fc39b64cuda3std3__419piecewise_constructE - _ZN34_INTERNAL_8148b97a_4_k_cu_35fc39b66thrust24THRUST_300001_SM_1000_NS12placeholders2_9E)
_ZN34_INTERNAL_8148b97a_4_k_cu_35fc39b66thrust24THRUST_300001_SM_1000_NS12placeholders2_9E:
	.zero		1
	.type		_ZN34_INTERNAL_8148b97a_4_k_cu_35fc39b64cuda3std3__419piecewise_constructE,@object
	.size		_ZN34_INTERNAL_8148b97a_4_k_cu_35fc39b64cuda3std3__419piecewise_constructE,(_ZN34_INTERNAL_8148b97a_4_k_cu_35fc39b64cuda3std6ranges3__45__cpo5cdataE - _ZN34_INTERNAL_8148b97a_4_k_cu_35fc39b64cuda3std3__419piecewise_constructE)
_ZN34_INTERNAL_8148b97a_4_k_cu_35fc39b64cuda3std3__419piecewise_constructE:
	.zero		1
	.type		_ZN34_INTERNAL_8148b97a_4_k_cu_35fc39b64cuda3std6ranges3__45__cpo5cdataE,@object
	.size		_ZN34_INTERNAL_8148b97a_4_k_cu_35fc39b64cuda3std6ranges3__45__cpo5cdataE,(_ZN34_INTERNAL_8148b97a_4_k_cu_35fc39b66thrust24THRUST_300001_SM_1000_NS12placeholders2_1E - _ZN34_INTERNAL_8148b97a_4_k_cu_35fc39b64cuda3std6ranges3__45__cpo5cdataE)
_ZN34_INTERNAL_8148b97a_4_k_cu_35fc39b64cuda3std6ranges3__45__cpo5cdataE:
	.zero		1
	.type		_ZN34_INTERNAL_8148b97a_4_k_cu_35fc39b66thrust24THRUST_300001_SM_1000_NS12placeholders2_1E,@object
	.size		_ZN34_INTERNAL_8148b97a_4_k_cu_35fc39b66thrust24THRUST_300001_SM_1000_NS12placeholders2_1E,(_ZN34_INTERNAL_8148b97a_4_k_cu_35fc39b64cuda3std3__45__cpo3endE - _ZN34_INTERNAL_8148b97a_4_k_cu_35fc39b66thrust24THRUST_300001_SM_1000_NS12placeholders2_1E)
_ZN34_INTERNAL_8148b97a_4_k_cu_35fc39b66thrust24THRUST_300001_SM_1000_NS12placeholders2_1E:
	.zero		1
	.type		_ZN34_INTERNAL_8148b97a_4_k_cu_35fc39b64cuda3std3__45__cpo3endE,@object
	.size		_ZN34_INTERNAL_8148b97a_4_k_cu_35fc39b64cuda3std3__45__cpo3endE,(_ZN34_INTERNAL_8148b97a_4_k_cu_35fc39b64cuda3std6ranges3__45__cpo3endE - _ZN34_INTERNAL_8148b97a_4_k_cu_35fc39b64cuda3std3__45__cpo3endE)
_ZN34_INTERNAL_8148b97a_4_k_cu_35fc39b64cuda3std3__45__cpo3endE:
	.zero		1
	.type		_ZN34_INTERNAL_8148b97a_4_k_cu_35fc39b64cuda3std6ranges3__45__cpo3endE,@object
	.size		_ZN34_INTERNAL_8148b97a_4_k_cu_35fc39b64cuda3std6ranges3__45__cpo3endE,(_ZN34_INTERNAL_8148b97a_4_k_cu_35fc39b66thrust24THRUST_300001_SM_1000_NS12placeholders2_5E - _ZN34_INTERNAL_8148b97a_4_k_cu_35fc39b64cuda3std6ranges3__45__cpo3endE)
_ZN34_INTERNAL_8148b97a_4_k_cu_35fc39b64cuda3std6ranges3__45__cpo3endE:
	.zero		1
	.type		_ZN34_INTERNAL_8148b97a_4_k_cu_35fc39b66thrust24THRUST_300001_SM_1000_NS12placeholders2_5E,@object
	.size		_ZN34_INTERNAL_8148b97a_4_k_cu_35fc39b66thrust24THRUST_300001_SM_1000_NS12placeholders2_5E,(_ZN34_INTERNAL_8148b97a_4_k_cu_35fc39b64cuda3std3__45__cpo4rendE - _ZN34_INTERNAL_8148b97a_4_k_cu_35fc39b66thrust24THRUST_300001_SM_1000_NS12placeholders2_5E)
_ZN34_INTERNAL_8148b97a_4_k_cu_35fc39b66thrust24THRUST_300001_SM_1000_NS12placeholders2_5E:
	.zero		1
	.type		_ZN34_INTERNAL_8148b97a_4_k_cu_35fc39b64cuda3std3__45__cpo4rendE,@object
	.size		_ZN34_INTERNAL_8148b97a_4_k_cu_35fc39b64cuda3std3__45__cpo4rendE,(_ZN34_INTERNAL_8148b97a_4_k_cu_35fc39b64cuda3std6ranges3__45__cpo9iter_swapE - _ZN34_INTERNAL_8148b97a_4_k_cu_35fc39b64cuda3std3__45__cpo4rendE)
_ZN34_INTERNAL_8148b97a_4_k_cu_35fc39b64cuda3std3__45__cpo4rendE:
	.zero		1
	.type		_ZN34_INTERNAL_8148b97a_4_k_cu_35fc39b64cuda3std6ranges3__45__cpo9iter_swapE,@object
	.size		_ZN34_INTERNAL_8148b97a_4_k_cu_35fc39b64cuda3std6ranges3__45__cpo9iter_swapE,(_ZN34_INTERNAL_8148b97a_4_k_cu_35fc39b64cuda3std3__48unexpectE - _ZN34_INTERNAL_8148b97a_4_k_cu_35fc39b64cuda3std6ranges3__45__cpo9iter_swapE)
_ZN34_INTERNAL_8148b97a_4_k_cu_35fc39b64cuda3std6ranges3__45__cpo9iter_swapE:
	.zero		1
	.type		_ZN34_INTERNAL_8148b97a_4_k_cu_35fc39b64cuda3std3__48unexpectE,@object
	.size		_ZN34_INTERNAL_8148b97a_4_k_cu_35fc39b64cuda3std3__48unexpectE,(_ZN34_INTERNAL_8148b97a_4_k_cu_35fc39b66thrust24THRUST_300001_SM_1000_NS8cuda_cub3parE - _ZN34_INTERNAL_8148b97a_4_k_cu_35fc39b64cuda3std3__48unexpectE)
_ZN34_INTERNAL_8148b97a_4_k_cu_35fc39b64cuda3std3__48unexpectE:
	.zero		1
	.type		_ZN34_INTERNAL_8148b97a_4_k_cu_35fc39b66thrust24THRUST_300001_SM_1000_NS8cuda_cub3parE,@object
	.size		_ZN34_INTERNAL_8148b97a_4_k_cu_35fc39b66thrust24THRUST_300001_SM_1000_NS8cuda_cub3parE,(.L_29 - _ZN34_INTERNAL_8148b97a_4_k_cu_35fc39b66thrust24THRUST_300001_SM_1000_NS8cuda_cub3parE)
_ZN34_INTERNAL_8148b97a_4_k_cu_35fc39b66thrust24THRUST_300001_SM_1000_NS8cuda_cub3parE:
	.zero		1
.L_29:


//--------------------- .nv.shared._ZN3cub18CUB_300001_SM_10006detail10radix_sort33DeviceRadixSortExclusiveSumKernelINS1_5radix10policy_hubIiiyE10Policy1000EyEEvPT0_ --------------------------
	.section	.nv.shared._ZN3cub18CUB_300001_SM_10006detail10radix_sort33DeviceRadixSortExclusiveSumKernelINS1_5radix10policy_hubIiiyE10Policy1000EyEEvPT0_,"aw",@nobits
	.sectionflags	@""
	.align	128
.nv.shared._ZN3cub18CUB_300001_SM_10006detail10radix_sort33DeviceRadixSortExclusiveSumKernelINS1_5radix10policy_hubIiiyE10Policy1000EyEEvPT0_:
	.zero		3456


//--------------------- .nv.shared._ZN3cub18CUB_300001_SM_10006detail10radix_sort30DeviceRadixSortHistogramKernelINS1_5radix10policy_hubIiiyE10Policy1000ELNS0_9SortOrderE0EiyNS1_21identity_decomposer_tEEEvPT2_PKT1_SA_iiT3_ --------------------------
	.section	.nv.shared._ZN3cub18CUB_300001_SM_10006detail10radix_sort30DeviceRadixSortHistogramKernelINS1_5radix10policy_hubIiiyE10Policy1000ELNS0_9SortOrderE0EiyNS1_21identity_decomposer_tEEEvPT2_PKT1_SA_iiT3_,"aw",@nobits
	.sectionflags	@""
	.align	128
.nv.shared._ZN3cub18CUB_300001_SM_10006detail10radix_sort30DeviceRadixSortHistogramKernelINS1_5radix10policy_hubIiiyE10Policy1000ELNS0_9SortOrderE0EiyNS1_21identity_decomposer_tEEEvPT2_PKT1_SA_iiT3_:
	.zero		5120


//--------------------- .nv.shared._ZN3cub18CUB_300001_SM_10006detail10radix_sort31DeviceRadixSortSingleTileKernelINS1_5radix10policy_hubIiiyE10Policy1000ELNS0_9SortOrderE0EiiyNS1_21identity_decomposer_tEEEvPKT1_PSA_PKT2_PSE_T3_iiT4_ --------------------------
	.section	.nv.shared._ZN3cub18CUB_300001_SM_10006detail10radix_sort31DeviceRadixSortSingleTileKernelINS1_5radix10policy_hubIiiyE10Policy1000ELNS0_9SortOrderE0EiiyNS1_21identity_decomposer_tEEEvPKT1_PSA_PKT2_PSE_T3_iiT4_,"aw",@nobits
	.sectionflags	@""
	.align	128
.nv.shared._ZN3cub18CUB_300001_SM_10006detail10radix_sort31DeviceRadixSortSingleTileKernelINS1_5radix10policy_hubIiiyE10Policy1000ELNS0_9SortOrderE0EiiyNS1_21identity_decomposer_tEEEvPKT1_PSA_PKT2_PSE_T3_iiT4_:
	.zero		34944


//--------------------- .nv.shared._ZN3cub18CUB_300001_SM_10006detail10radix_sort29DeviceRadixSortOnesweepKernelINS1_5radix10policy_hubIifyE10Policy1000ELNS0_9SortOrderE0EifyiiNS1_21identity_decomposer_tEEEvPT5_SB_PT3_PKSC_PT1_PKSG_PT2_PKSK_T4_iiT6_ --------------------------
	.section	.nv.shared._ZN3cub18CUB_300001_SM_10006detail10radix_sort29DeviceRadixSortOnesweepKernelINS1_5radix10policy_hubIifyE10Policy1000ELNS0_9SortOrderE0EifyiiNS1_21identity_decomposer_tEEEvPT5_SB_PT3_PKSC_PT1_PKSG_PT2_PKSK_T4_iiT6_,"aw",@nobits
	.sectionflags	@""
	.align	128
.nv.shared._ZN3cub18CUB_300001_SM_10006detail10radix_sort29DeviceRadixSortOnesweepKernelINS1_5radix10policy_hubIifyE10Policy1000ELNS0_9SortOrderE0EifyiiNS1_21identity_decomposer_tEEEvPT5_SB_PT3_PKSC_PT1_PKSG_PT2_PKSK_T4_iiT6_:
	.zero		29184


//--------------------- .nv.shared._ZN3cub18CUB_300001_SM_10006detail10radix_sort33DeviceRadixSortExclusiveSumKernelINS1_5radix10policy_hubIifyE10Policy1000EyEEvPT0_ --------------------------
	.section	.nv.shared._ZN3cub18CUB_300001_SM_10006detail10radix_sort33DeviceRadixSortExclusiveSumKernelINS1_5radix10policy_hubIifyE10Policy1000EyEEvPT0_,"aw",@nobits
	.sectionflags	@""
	.align	128
.nv.shared._ZN3cub18CUB_300001_SM_10006detail10radix_sort33DeviceRadixSortExclusiveSumKernelINS1_5radix10policy_hubIifyE10Policy1000EyEEvPT0_:
	.zero		3456


//--------------------- .nv.shared._ZN3cub18CUB_300001_SM_10006detail10radix_sort30DeviceRadixSortHistogramKernelINS1_5radix10policy_hubIifyE10Policy1000ELNS0_9SortOrderE0EiyNS1_21identity_decomposer_tEEEvPT2_PKT1_SA_iiT3_ --------------------------
	.section	.nv.shared._ZN3cub18CUB_300001_SM_10006detail10radix_sort30DeviceRadixSortHistogramKernelINS1_5radix10policy_hubIifyE10Policy1000ELNS0_9SortOrderE0EiyNS1_21identity_decomposer_tEEEvPT2_PKT1_SA_iiT3_,"aw",@nobits
	.sectionflags	@""
	.align	128
.nv.shared._ZN3cub18CUB_300001_SM_10006detail10radix_sort30DeviceRadixSortHistogramKernelINS1_5radix10policy_hubIifyE10Policy1000ELNS0_9SortOrderE0EiyNS1_21identity_decomposer_tEEEvPT2_PKT1_SA_iiT3_:
	.zero		5120


//--------------------- .nv.shared._ZN3cub18CUB_300001_SM_10006detail10radix_sort31DeviceRadixSortSingleTileKernelINS1_5radix10policy_hubIifyE10Policy1000ELNS0_9SortOrderE0EifyNS1_21identity_decomposer_tEEEvPKT1_PSA_PKT2_PSE_T3_iiT4_ --------------------------
	.section	.nv.shared._ZN3cub18CUB_300001_SM_10006detail10radix_sort31DeviceRadixSortSingleTileKernelINS1_5radix10policy_hubIifyE10Policy1000ELNS0_9SortOrderE0EifyNS1_21identity_decomposer_tEEEvPKT1_PSA_PKT2_PSE_T3_iiT4_,"aw",@nobits
	.sectionflags	@""
	.align	128
.nv.shared._ZN3cub18CUB_300001_SM_10006detail10radix_sort31DeviceRadixSortSingleTileKernelINS1_5radix10policy_hubIifyE10Policy1000ELNS0_9SortOrderE0EifyNS1_21identity_decomposer_tEEEvPKT1_PSA_PKT2_PSE_T3_iiT4_:
	.zero		34944


//--------------------- .nv.shared._ZN3cub18CUB_300001_SM_10006detail9transform16transform_kernelINS2_10policy_hubILb0EN4cuda3std3__45tupleIJN6thrust24THRUST_300001_SM_1000_NS6detail15normal_iteratorINSA_10device_ptrIfEEEENSC_INSD_IiEEEEEEEE10policy1000ElNS7_7dividesIfEESF_JPfPiEEEvT0_iT1_T2_DpNS2_10kernel_argIT3_EE --------------------------
	.section	.nv.shared._ZN3cub18CUB_300001_SM_10006detail9transform16transform_kernelINS2_10policy_hubILb0EN4cuda3std3__45tupleIJN6thrust24THRUST_300001_SM_1000_NS6detail15normal_iteratorINSA_10device_ptrIfEEEENSC_INSD_IiEEEEEEEE10policy1000ElNS7_7dividesIfEESF_JPfPiEEEvT0_iT1_T2_DpNS2_10kernel_argIT3_EE,"aw",@nobits
	.sectionflags	@""
	.align	128
.nv.shared._ZN3cub18CUB_300001_SM_10006detail9transform16transform_kernelINS2_10policy_hubILb0EN4cuda3std3__45tupleIJN6thrust24THRUST_300001_SM_1000_NS6detail15normal_iteratorINSA_10device_ptrIfEEEENSC_INSD_IiEEEEEEEE10policy1000ElNS7_7dividesIfEESF_JPfPiEEEvT0_iT1_T2_DpNS2_10kernel_argIT3_EE:
	.zero		1152


//--------------------- .nv.shared._ZN3cub18CUB_300001_SM_10006detail9transform16transform_kernelINS2_10policy_hubILb0EN4cuda3std3__45tupleIJN6thrust24THRUST_300001_SM_1000_NS6detail15normal_iteratorINSA_10device_ptrIfEEEENSC_INSD_IiEEEEEEEE10policy1000EiNS7_7dividesIfEESF_JPfPiEEEvT0_iT1_T2_DpNS2_10kernel_argIT3_EE --------------------------
	.section	.nv.shared._ZN3cub18CUB_300001_SM_10006detail9transform16transform_kernelINS2_10policy_hubILb0EN4cuda3std3__45tupleIJN6thrust24THRUST_300001_SM_1000_NS6detail15normal_iteratorINSA_10device_ptrIfEEEENSC_INSD_IiEEEEEEEE10policy1000EiNS7_7dividesIfEESF_JPfPiEEEvT0_iT1_T2_DpNS2_10kernel_argIT3_EE,"aw",@nobits
	.sectionflags	@""
	.align	128
.nv.shared._ZN3cub18CUB_300001_SM_10006detail9transform16transform_kernelINS2_10policy_hubILb0EN4cuda3std3__45tupleIJN6thrust24THRUST_300001_SM_1000_NS6detail15normal_iteratorINSA_10device_ptrIfEEEENSC_INSD_IiEEEEEEEE10policy1000EiNS7_7dividesIfEESF_JPfPiEEEvT0_iT1_T2_DpNS2_10kernel_argIT3_EE:
	.zero		1152


//--------------------- .nv.shared._ZN3cub18CUB_300001_SM_10006detail9transform16transform_kernelINS2_10policy_hubILb0EN4cuda3std3__45tupleIJN6thrust24THRUST_300001_SM_1000_NS6detail15normal_iteratorINSA_10device_ptrIjEEEESF_EEEE10policy1000ElNS7_5minusIjEENSC_INSD_IiEEEEJPjSN_EEEvT0_iT1_T2_DpNS2_10kernel_argIT3_EE --------------------------
	.section	.nv.shared._ZN3cub18CUB_300001_SM_10006detail9transform16transform_kernelINS2_10policy_hubILb0EN4cuda3std3__45tupleIJN6thrust24THRUST_300001_SM_1000_NS6detail15normal_iteratorINSA_10device_ptrIjEEEESF_EEEE10policy1000ElNS7_5minusIjEENSC_INSD_IiEEEEJPjSN_EEEvT0_iT1_T2_DpNS2_10kernel_argIT3_EE,"aw",@nobits
	.sectionflags	@""
	.align	128
.nv.shared._ZN3cub18CUB_300001_SM_10006detail9transform16transform_kernelINS2_10policy_hubILb0EN4cuda3std3__45tupleIJN6thrust24THRUST_300001_SM_1000_NS6detail15normal_iteratorINSA_10device_ptrIjEEEESF_EEEE10policy1000ElNS7_5minusIjEENSC_INSD_IiEEEEJPjSN_EEEvT0_iT1_T2_DpNS2_10kernel_argIT3_EE:
	.zero		1152


//--------------------- .nv.shared._ZN3cub18CUB_300001_SM_10006detail9transform16transform_kernelINS2_10policy_hubILb0EN4cuda3std3__45tupleIJN6thrust24THRUST_300001_SM_1000_NS6detail15normal_iteratorINSA_10device_ptrIjEEEESF_EEEE10policy1000EiNS7_5minusIjEENSC_INSD_IiEEEEJPjSN_EEEvT0_iT1_T2_DpNS2_10kernel_argIT3_EE --------------------------
	.section	.nv.shared._ZN3cub18CUB_300001_SM_10006detail9transform16transform_kernelINS2_10policy_hubILb0EN4cuda3std3__45tupleIJN6thrust24THRUST_300001_SM_1000_NS6detail15normal_iteratorINSA_10device_ptrIjEEEESF_EEEE10policy1000EiNS7_5minusIjEENSC_INSD_IiEEEEJPjSN_EEEvT0_iT1_T2_DpNS2_10kernel_argIT3_EE,"aw",@nobits
	.sectionflags	@""
	.align	128
.nv.shared._ZN3cub18CUB_300001_SM_10006detail9transform16transform_kernelINS2_10policy_hubILb0EN4cuda3std3__45tupleIJN6thrust24THRUST_300001_SM_1000_NS6detail15normal_iteratorINSA_10device_ptrIjEEEESF_EEEE10policy1000EiNS7_5minusIjEENSC_INSD_IiEEEEJPjSN_EEEvT0_iT1_T2_DpNS2_10kernel_argIT3_EE:
	.zero		1152


//--------------------- .nv.shared._ZN3cub18CUB_300001_SM_10006detail8for_each13static_kernelINS2_12policy_hub_t12policy_500_tElNS2_12op_wrapper_tIlN6thrust24THRUST_300001_SM_1000_NS6system6detail7generic6detail21binary_search_functorINS8_6detail15normal_iteratorINS8_10device_ptrIiEEEENSC_18binary_search_lessENSC_3ubfEEENS8_12zip_iteratorIN4cuda3std3__45tupleIJNS8_17counting_iteratorIjNS8_11use_defaultESS_SS_EENSF_INSG_IjEEEEEEEEEEEEEvT0_T1_ --------------------------
	.section	.nv.shared._ZN3cub18CUB_300001_SM_10006detail8for_each13static_kernelINS2_12policy_hub_t12policy_500_tElNS2_12op_wrapper_tIlN6thrust24THRUST_300001_SM_1000_NS6system6detail7generic6detail21binary_search_functorINS8_6detail15normal_iteratorINS8_10device_ptrIiEEEENSC_18binary_search_lessENSC_3ubfEEENS8_12zip_iteratorIN4cuda3std3__45tupleIJNS8_17counting_iteratorIjNS8_11use_defaultESS_SS_EENSF_INSG_IjEEEEEEEEEEEEEvT0_T1_,"aw",@nobits
	.sectionflags	@""
	.align	128
	.zero		1024


//--------------------- .nv.shared._ZN3cub18CUB_300001_SM_10006detail8for_each13static_kernelINS2_12policy_hub_t12policy_500_tElNS2_12op_wrapper_tIlN6thrust24THRUST_300001_SM_1000_NS6system6detail7generic6detail21binary_search_functorINS8_6detail15normal_iteratorINS8_10device_ptrIiEEEENSC_18binary_search_lessENSC_3lbfEEENS8_12zip_iteratorIN4cuda3std3__45tupleIJNS8_17counting_iteratorIjNS8_11use_defaultESS_SS_EENSF_INSG_IjEEEEEEEEEEEEEvT0_T1_ --------------------------
	.section	.nv.shared._ZN3cub18CUB_300001_SM_10006detail8for_each13static_kernelINS2_12policy_hub_t12policy_500_tElNS2_12op_wrapper_tIlN6thrust24THRUST_300001_SM_1000_NS6system6detail7generic6detail21binary_search_functorINS8_6detail15normal_iteratorINS8_10device_ptrIiEEEENSC_18binary_search_lessENSC_3lbfEEENS8_12zip_iteratorIN4cuda3std3__45tupleIJNS8_17counting_iteratorIjNS8_11use_defaultESS_SS_EENSF_INSG_IjEEEEEEEEEEEEEvT0_T1_,"aw",@nobits
	.sectionflags	@""
	.align	128
	.zero		1024


//--------------------- .nv.shared._ZN3cub18CUB_300001_SM_10006detail8for_each13static_kernelINS2_12policy_hub_t12policy_500_tEmN6thrust24THRUST_300001_SM_1000_NS8cuda_cub20__uninitialized_fill7functorINS7_10device_ptrIjEEjEEEEvT0_T1_ --------------------------
	.section	.nv.shared._ZN3cub18CUB_300001_SM_10006detail8for_each13static_kernelINS2_12policy_hub_t12policy_500_tEmN6thrust24THRUST_300001_SM_1000_NS8cuda_cub20__uninitialized_fill7functorINS7_10device_ptrIjEEjEEEEvT0_T1_,"aw",@nobits
	.sectionflags	@""
	.align	128
	.zero		1024


//--------------------- .nv.shared._ZN3cub18CUB_300001_SM_10006detail8for_each13static_kernelINS2_12policy_hub_t12policy_500_tElN6thrust24THRUST_300001_SM_1000_NS8cuda_cub6__fill7functorINS7_6detail15normal_iteratorINS7_10device_ptrIfEEEEiEEEEvT0_T1_ --------------------------
	.section	.nv.shared._ZN3cub18CUB_300001_SM_10006detail8for_each13static_kernelINS2_12policy_hub_t12policy_500_tElN6thrust24THRUST_300001_SM_1000_NS8cuda_cub6__fill7functorINS7_6detail15normal_iteratorINS7_10device_ptrIfEEEEiEEEEvT0_T1_,"aw",@nobits
	.sectionflags	@""
	.align	128
	.zero		1024


//--------------------- .nv.shared._ZN3cub18CUB_300001_SM_10006detail8for_each13static_kernelINS2_12policy_hub_t12policy_500_tEmN6thrust24THRUST_300001_SM_1000_NS8cuda_cub20__uninitialized_fill7functorINS7_10device_ptrIfEEfEEEEvT0_T1_ --------------------------
	.section	.nv.shared._ZN3cub18CUB_300001_SM_10006detail8for_each13static_kernelINS2_12policy_hub_t12policy_500_tEmN6thrust24THRUST_300001_SM_1000_NS8cuda_cub20__uninitialized_fill7functorINS7_10device_ptrIfEEfEEEEvT0_T1_,"aw",@nobits
	.sectionflags	@""
	.align	128
	.zero		1024


//--------------------- .nv.shared._ZN3cub18CUB_300001_SM_10006detail8for_each13static_kernelINS2_12policy_hub_t12policy_500_tEmN6thrust24THRUST_300001_SM_1000_NS8cuda_cub20__uninitialized_fill7functorINS7_10device_ptrIiEEiEEEEvT0_T1_ --------------------------
	.section	.nv.shared._ZN3cub18CUB_300001_SM_10006detail8for_each13static_kernelINS2_12policy_hub_t12policy_500_tEmN6thrust24THRUST_300001_SM_1000_NS8cuda_cub20__uninitialized_fill7functorINS7_10device_ptrIiEEiEEEEvT0_T1_,"aw",@nobits
	.sectionflags	@""
	.align	128
	.zero		1024


//--------------------- .nv.shared._ZN3cub18CUB_300001_SM_10006detail6reduce28DeviceReduceSingleTileKernelINS2_10policy_hubIN4cuda3std3__45tupleIJblEEEyN6thrust24THRUST_300001_SM_1000_NS8cuda_cub9__find_if7functorIS9_EEE10Policy1000EPS9_SI_iSF_S9_S9_NS7_10__identityEEEvT0_T1_T2_T3_T4_T6_ --------------------------
	.section	.nv.shared._ZN3cub18CUB_300001_SM_10006detail6reduce28DeviceReduceSingleTileKernelINS2_10policy_hubIN4cuda3std3__45tupleIJblEEEyN6thrust24THRUST_300001_SM_1000_NS8cuda_cub9__find_if7functorIS9_EEE10Policy1000EPS9_SI_iSF_S9_S9_NS7_10__identityEEEvT0_T1_T2_T3_T4_T6_,"aw",@nobits
	.sectionflags	@""
	.align	128
.nv.shared._ZN3cub18CUB_300001_SM_10006detail6reduce28DeviceReduceSingleTileKernelINS2_10policy_hubIN4cuda3std3__45tupleIJblEEEyN6thrust24THRUST_300001_SM_1000_NS8cuda_cub9__find_if7functorIS9_EEE10Policy1000EPS9_SI_iSF_S9_S9_NS7_10__identityEEEvT0_T1_T2_T3_T4_T6_:
	.zero		1280


//--------------------- .nv.shared._ZN3cub18CUB_300001_SM_10006detail6reduce18DeviceReduceKernelINS2_10policy_hubIN4cuda3std3__45tupleIJblEEEyN6thrust24THRUST_300001_SM_1000_NS8cuda_cub9__find_if7functorIS9_EEE10Policy1000ENSB_12zip_iteratorINS8_IJNSD_26transform_input_iterator_tIbNSC_6detail35transform_pair_of_input_iterators_tIbNSB_6detail15normal_iteratorINSB_10device_ptrIiEEEESQ_NS7_8equal_toIiEEEENS7_10__not_fn_tINS7_10__identityEEEEENSB_17counting_iteratorIlNSB_11use_defaultESZ_SZ_EEEEEEEySF_S9_SV_EEvT0_PT3_T1_NS0_13GridEvenShareIS16_EET2_T4_ --------------------------
	.section	.nv.shared._ZN3cub18CUB_300001_SM_10006detail6reduce18DeviceReduceKernelINS2_10policy_hubIN4cuda3std3__45tupleIJblEEEyN6thrust24THRUST_300001_SM_1000_NS8cuda_cub9__find_if7functorIS9_EEE10Policy1000ENSB_12zip_iteratorINS8_IJNSD_26transform_input_iterator_tIbNSC_6detail35transform_pair_of_input_iterators_tIbNSB_6detail15normal_iteratorINSB_10device_ptrIiEEEESQ_NS7_8equal_toIiEEEENS7_10__not_fn_tINS7_10__identityEEEEENSB_17counting_iteratorIlNSB_11use_defaultESZ_SZ_EEEEEEEySF_S9_SV_EEvT0_PT3_T1_NS0_13GridEvenShareIS16_EET2_T4_,"aw",@nobits
	.sectionflags	@""
	.align	128
.nv.shared._ZN3cub18CUB_300001_SM_10006detail6reduce18DeviceReduceKernelINS2_10policy_hubIN4cuda3std3__45tupleIJblEEEyN6thrust24THRUST_300001_SM_1000_NS8cuda_cub9__find_if7functorIS9_EEE10Policy1000ENSB_12zip_iteratorINS8_IJNSD_26transform_input_iterator_tIbNSC_6detail35transform_pair_of_input_iterators_tIbNSB_6detail15normal_iteratorINSB_10device_ptrIiEEEESQ_NS7_8equal_toIiEEEENS7_10__not_fn_tINS7_10__identityEEEEENSB_17counting_iteratorIlNSB_11use_defaultESZ_SZ_EEEEEEEySF_S9_SV_EEvT0_PT3_T1_NS0_13GridEvenShareIS16_EET2_T4_:
	.zero		1280


//--------------------- .nv.shared._ZN3cub18CUB_300001_SM_10006detail6reduce28DeviceReduceSingleTileKernelINS2_10policy_hubIN4cuda3std3__45tupleIJblEEEyN6thrust24THRUST_300001_SM_1000_NS8cuda_cub9__find_if7functorIS9_EEE10Policy1000ENSB_12zip_iteratorINS8_IJNSD_26transform_input_iterator_tIbNSC_6detail35transform_pair_of_input_iterators_tIbNSB_6detail15normal_iteratorINSB_10device_ptrIiEEEESQ_NS7_8equal_toIiEEEENS7_10__not_fn_tINS7_10__identityEEEEENSB_17counting_iteratorIlNSB_11use_defaultESZ_SZ_EEEEEEEPS9_ySF_S9_S9_SV_EEvT0_T1_T2_T3_T4_T6_ --------------------------
	.section	.nv.shared._ZN3cub18CUB_300001_SM_10006detail6reduce28DeviceReduceSingleTileKernelINS2_10policy_hubIN4cuda3std3__45tupleIJblEEEyN6thrust24THRUST_300001_SM_1000_NS8cuda_cub9__find_if7functorIS9_EEE10Policy1000ENSB_12zip_iteratorINS8_IJNSD_26transform_input_iterator_tIbNSC_6detail35transform_pair_of_input_iterators_tIbNSB_6detail15normal_iteratorINSB_10device_ptrIiEEEESQ_NS7_8equal_toIiEEEENS7_10__not_fn_tINS7_10__identityEEEEENSB_17counting_iteratorIlNSB_11use_defaultESZ_SZ_EEEEEEEPS9_ySF_S9_S9_SV_EEvT0_T1_T2_T3_T4_T6_,"aw",@nobits
	.sectionflags	@""
	.align	128
.nv.shared._ZN3cub18CUB_300001_SM_10006detail6reduce28DeviceReduceSingleTileKernelINS2_10policy_hubIN4cuda3std3__45tupleIJblEEEyN6thrust24THRUST_300001_SM_1000_NS8cuda_cub9__find_if7functorIS9_EEE10Policy1000ENSB_12zip_iteratorINS8_IJNSD_26transform_input_iterator_tIbNSC_6detail35transform_pair_of_input_iterators_tIbNSB_6detail15normal_iteratorINSB_10device_ptrIiEEEESQ_NS7_8equal_toIiEEEENS7_10__not_fn_tINS7_10__identityEEEEENSB_17counting_iteratorIlNSB_11use_defaultESZ_SZ_EEEEEEEPS9_ySF_S9_S9_SV_EEvT0_T1_T2_T3_T4_T6_:
	.zero		1280


//--------------------- .nv.shared._ZN3cub18CUB_300001_SM_10006detail6reduce28DeviceReduceSingleTileKernelINS2_10policy_hubIN4cuda3std3__45tupleIJblEEEjN6thrust24THRUST_300001_SM_1000_NS8cuda_cub9__find_if7functorIS9_EEE10Policy1000EPS9_SI_iSF_S9_S9_NS7_10__identityEEEvT0_T1_T2_T3_T4_T6_ --------------------------
	.section	.nv.shared._ZN3cub18CUB_300001_SM_10006detail6reduce28DeviceReduceSingleTileKernelINS2_10policy_hubIN4cuda3std3__45tupleIJblEEEjN6thrust24THRUST_300001_SM_1000_NS8cuda_cub9__find_if7functorIS9_EEE10Policy1000EPS9_SI_iSF_S9_S9_NS7_10__identityEEEvT0_T1_T2_T3_T4_T6_,"aw",@nobits
	.sectionflags	@""
	.align	128
.nv.shared._ZN3cub18CUB_300001_SM_10006detail6reduce28DeviceReduceSingleTileKernelINS2_10policy_hubIN4cuda3std3__45tupleIJblEEEjN6thrust24THRUST_300001_SM_1000_NS8cuda_cub9__find_if7functorIS9_EEE10Policy1000EPS9_SI_iSF_S9_S9_NS7_10__identityEEEvT0_T1_T2_T3_T4_T6_:
	.zero		1280


//--------------------- .nv.shared._ZN3cub18CUB_300001_SM_10006detail6reduce18DeviceReduceKernelINS2_10policy_hubIN4cuda3std3__45tupleIJblEEEjN6thrust24THRUST_300001_SM_1000_NS8cuda_cub9__find_if7functorIS9_EEE10Policy1000ENSB_12zip_iteratorINS8_IJNSD_26transform_input_iterator_tIbNSC_6detail35transform_pair_of_input_iterators_tIbNSB_6detail15normal_iteratorINSB_10device_ptrIiEEEESQ_NS7_8equal_toIiEEEENS7_10__not_fn_tINS7_10__identityEEEEENSB_17counting_iteratorIlNSB_11use_defaultESZ_SZ_EEEEEEEjSF_S9_SV_EEvT0_PT3_T1_NS0_13GridEvenShareIS16_EET2_T4_ --------------------------
	.section	.nv.shared._ZN3cub18CUB_300001_SM_10006detail6reduce18DeviceReduceKernelINS2_10policy_hubIN4cuda3std3__45tupleIJblEEEjN6thrust24THRUST_300001_SM_1000_NS8cuda_cub9__find_if7functorIS9_EEE10Policy1000ENSB_12zip_iteratorINS8_IJNSD_26transform_input_iterator_tIbNSC_6detail35transform_pair_of_input_iterators_tIbNSB_6detail15normal_iteratorINSB_10device_ptrIiEEEESQ_NS7_8equal_toIiEEEENS7_10__not_fn_tINS7_10__identityEEEEENSB_17counting_iteratorIlNSB_11use_defaultESZ_SZ_EEEEEEEjSF_S9_SV_EEvT0_PT3_T1_NS0_13GridEvenShareIS16_EET2_T4_,"aw",@nobits
	.sectionflags	@""
	.align	128
.nv.shared._ZN3cub18CUB_300001_SM_10006detail6reduce18DeviceReduceKernelINS2_10policy_hubIN4cuda3std3__45tupleIJblEEEjN6thrust24THRUST_300001_SM_1000_NS8cuda_cub9__find_if7functorIS9_EEE10Policy1000ENSB_12zip_iteratorINS8_IJNSD_26transform_input_iterator_tIbNSC_6detail35transform_pair_of_input_iterators_tIbNSB_6detail15normal_iteratorINSB_10device_ptrIiEEEESQ_NS7_8equal_toIiEEEENS7_10__not_fn_tINS7_10__identityEEEEENSB_17counting_iteratorIlNSB_11use_defaultESZ_SZ_EEEEEEEjSF_S9_SV_EEvT0_PT3_T1_NS0_13GridEvenShareIS16_EET2_T4_:
	.zero		1280


//--------------------- .nv.shared._ZN3cub18CUB_300001_SM_10006detail6reduce28DeviceReduceSingleTileKernelINS2_10policy_hubIN4cuda3std3__45tupleIJblEEEjN6thrust24THRUST_300001_SM_1000_NS8cuda_cub9__find_if7functorIS9_EEE10Policy1000ENSB_12zip_iteratorINS8_IJNSD_26transform_input_iterator_tIbNSC_6detail35transform_pair_of_input_iterators_tIbNSB_6detail15normal_iteratorINSB_10device_ptrIiEEEESQ_NS7_8equal_toIiEEEENS7_10__not_fn_tINS7_10__identityEEEEENSB_17counting_iteratorIlNSB_11use_defaultESZ_SZ_EEEEEEEPS9_jSF_S9_S9_SV_EEvT0_T1_T2_T3_T4_T6_ --------------------------
	.section	.nv.shared._ZN3cub18CUB_300001_SM_10006detail6reduce28DeviceReduceSingleTileKernelINS2_10policy_hubIN4cuda3std3__45tupleIJblEEEjN6thrust24THRUST_300001_SM_1000_NS8cuda_cub9__find_if7functorIS9_EEE10Policy1000ENSB_12zip_iteratorINS8_IJNSD_26transform_input_iterator_tIbNSC_6detail35transform_pair_of_input_iterators_tIbNSB_6detail15normal_iteratorINSB_10device_ptrIiEEEESQ_NS7_8equal_toIiEEEENS7_10__not_fn_tINS7_10__identityEEEEENSB_17counting_iteratorIlNSB_11use_defaultESZ_SZ_EEEEEEEPS9_jSF_S9_S9_SV_EEvT0_T1_T2_T3_T4_T6_,"aw",@nobits
	.sectionflags	@""
	.align	128
.nv.shared._ZN3cub18CUB_300001_SM_10006detail6reduce28DeviceReduceSingleTileKernelINS2_10policy_hubIN4cuda3std3__45tupleIJblEEEjN6thrust24THRUST_300001_SM_1000_NS8cuda_cub9__find_if7functorIS9_EEE10Policy1000ENSB_12zip_iteratorINS8_IJNSD_26transform_input_iterator_tIbNSC_6detail35transform_pair_of_input_iterators_tIbNSB_6detail15normal_iteratorINSB_10device_ptrIiEEEESQ_NS7_8equal_toIiEEEENS7_10__not_fn_tINS7_10__identityEEEEENSB_17counting_iteratorIlNSB_11use_defaultESZ_SZ_EEEEEEEPS9_jSF_S9_S9_SV_EEvT0_T1_T2_T3_T4_T6_:
	.zero		1280


//--------------------- .nv.shared._ZN3cub18CUB_300001_SM_10006detail11EmptyKernelIvEEvv --------------------------
	.section	.nv.shared._ZN3cub18CUB_300001_SM_10006detail11EmptyKernelIvEEvv,"aw",@nobits
	.sectionflags	@""
	.align	128
	.zero		1024


//--------------------- .nv.shared._ZN6thrust24THRUST_300001_SM_1000_NS8cuda_cub4core6detail13_kernel_agentINS1_15__reduce_by_key16ReduceByKeyAgentINS0_6detail15normal_iteratorINS0_10device_ptrIiEEEENS8_INS9_IfEEEESB_SD_N4cuda3std3__48equal_toIiEENSG_4plusIfEEPllEEJSB_SD_SB_SD_SL_N3cub18CUB_300001_SM_100024ReduceByKeyScanTileStateIflLb1EEESI_SK_llEEEvDpT0_ --------------------------
	.section	.nv.shared._ZN6thrust24THRUST_300001_SM_1000_NS8cuda_cub4core6detail13_kernel_agentINS1_15__reduce_by_key16ReduceByKeyAgentINS0_6detail15normal_iteratorINS0_10device_ptrIiEEEENS8_INS9_IfEEEESB_SD_N4cuda3std3__48equal_toIiEENSG_4plusIfEEPllEEJSB_SD_SB_SD_SL_N3cub18CUB_300001_SM_100024ReduceByKeyScanTileStateIflLb1EEESI_SK_llEEEvDpT0_,"aw",@nobits
	.sectionflags	@""
	.align	128
	.zero		1024


//--------------------- .nv.shared._ZN6thrust24THRUST_300001_SM_1000_NS8cuda_cub4core6detail13_kernel_agentINS1_15__reduce_by_key9InitAgentIN3cub18CUB_300001_SM_100024ReduceByKeyScanTileStateIflLb1EEElPlEEJSA_lSB_EEEvDpT0_ --------------------------
	.section	.nv.shared._ZN6thrust24THRUST_300001_SM_1000_NS8cuda_cub4core6detail13_kernel_agentINS1_15__reduce_by_key9InitAgentIN3cub18CUB_300001_SM_100024ReduceByKeyScanTileStateIflLb1EEElPlEEJSA_lSB_EEEvDpT0_,"aw",@nobits
	.sectionflags	@""
	.align	128
	.zero		1024


//--------------------- .nv.shared._ZN6thrust24THRUST_300001_SM_1000_NS8cuda_cub4core6detail13_kernel_agentINS1_15__reduce_by_key16ReduceByKeyAgentINS0_6detail15normal_iteratorINS0_10device_ptrIiEEEENS8_INS9_IfEEEESB_SD_N4cuda3std3__48equal_toIiEENSG_4plusIfEEPiiEEJSB_SD_SB_SD_SL_N3cub18CUB_300001_SM_100024ReduceByKeyScanTileStateIfiLb1EEESI_SK_iiEEEvDpT0_ --------------------------
	.section	.nv.shared._ZN6thrust24THRUST_300001_SM_1000_NS8cuda_cub4core6detail13_kernel_agentINS1_15__reduce_by_key16ReduceByKeyAgentINS0_6detail15normal_iteratorINS0_10device_ptrIiEEEENS8_INS9_IfEEEESB_SD_N4cuda3std3__48equal_toIiEENSG_4plusIfEEPiiEEJSB_SD_SB_SD_SL_N3cub18CUB_300001_SM_100024ReduceByKeyScanTileStateIfiLb1EEESI_SK_iiEEEvDpT0_,"aw",@nobits
	.sectionflags	@""
	.align	128
	.zero		1024


//--------------------- .nv.shared._ZN6thrust24THRUST_300001_SM_1000_NS8cuda_cub4core6detail13_kernel_agentINS1_15__reduce_by_key9InitAgentIN3cub18CUB_300001_SM_100024ReduceByKeyScanTileStateIfiLb1EEEiPiEEJSA_iSB_EEEvDpT0_ --------------------------
	.section	.nv.shared._ZN6thrust24THRUST_300001_SM_1000_NS8cuda_cub4core6detail13_kernel_agentINS1_15__reduce_by_key9InitAgentIN3cub18CUB_300001_SM_100024ReduceByKeyScanTileStateIfiLb1EEEiPiEEJSA_iSB_EEEvDpT0_,"aw",@nobits
	.sectionflags	@""
	.align	128
	.zero		1024


//--------------------- .nv.shared._Z11mapFunctionPiPfS0_S0_S0_ --------------------------
	.section	.nv.shared._Z11mapFunctionPiPfS0_S0_S0_,"aw",@nobits
	.sectionflags	@""
	.align	128
	.zero		1024


//--------------------- .nv.constant0._ZN3cub18CUB_300001_SM_10006detail10radix_sort29DeviceRadixSortOnesweepKernelINS1_5radix10policy_hubIiiyE10Policy1000ELNS0_9SortOrderE0EiiyiiNS1_21identity_decomposer_tEEEvPT5_SB_PT3_PKSC_PT1_PKSG_PT2_PKSK_T4_iiT6_ --------------------------
	.section	.nv.constant0._ZN3cub18CUB_300001_SM_10006detail10radix_sort29DeviceRadixSortOnesweepKernelINS1_5radix10policy_hubIiiyE10Policy1000ELNS0_9SortOrderE0EiiyiiNS1_21identity_decomposer_tEEEvPT5_SB_PT3_PKSC_PT1_PKSG_PT2_PKSK_T4_iiT6_,"a",@progbits
	.sectionflags	@""
	.align	4
.nv.constant0._ZN3cub18CUB_300001_SM_10006detail10radix_sort29DeviceRadixSortOnesweepKernelINS1_5radix10policy_hubIiiyE10Policy1000ELNS0_9SortOrderE0EiiyiiNS1_21identity_decomposer_tEEEvPT5_SB_PT3_PKSC_PT1_PKSG_PT2_PKSK_T4_iiT6_:
	.zero		973


//--------------------- .nv.constant0._ZN3cub18CUB_300001_SM_10006detail10radix_sort33DeviceRadixSortExclusiveSumKernelINS1_5radix10policy_hubIiiyE10Policy1000EyEEvPT0_ --------------------------
	.section	.nv.constant0._ZN3cub18CUB_300001_SM_10006detail10radix_sort33DeviceRadixSortExclusiveSumKernelINS1_5radix10policy_hubIiiyE10Policy1000EyEEvPT0_,"a",@progbits
	.sectionflags	@""
	.align	4
.nv.constant0._ZN3cub18CUB_300001_SM_10006detail10radix_sort33DeviceRadixSortExclusiveSumKernelINS1_5radix10policy_hubIiiyE10Policy1000EyEEvPT0_:
	.zero		904


//--------------------- .nv.constant0._ZN3cub18CUB_300001_SM_10006detail10radix_sort30DeviceRadixSortHistogramKernelINS1_5radix10policy_hubIiiyE10Policy1000ELNS0_9SortOrderE0EiyNS1_21identity_decomposer_tEEEvPT2_PKT1_SA_iiT3_ --------------------------
	.section	.nv.constant0._ZN3cub18CUB_300001_SM_10006detail10radix_sort30DeviceRadixSortHistogramKernelINS1_5radix10policy_hubIiiyE10Policy1000ELNS0_9SortOrderE0EiyNS1_21identity_decomposer_tEEEvPT2_PKT1_SA_iiT3_,"a",@progbits
	.sectionflags	@""
	.align	4
.nv.constant0._ZN3cub18CUB_300001_SM_10006detail10radix_sort30DeviceRadixSortHistogramKernelINS1_5radix10policy_hubIiiyE10Policy1000ELNS0_9SortOrderE0EiyNS1_21identity_decomposer_tEEEvPT2_PKT1_SA_iiT3_:
	.zero		929


//--------------------- .nv.constant0._ZN3cub18CUB_300001_SM_10006detail10radix_sort31DeviceRadixSortSingleTileKernelINS1_5radix10policy_hubIiiyE10Policy1000ELNS0_9SortOrderE0EiiyNS1_21identity_decomposer_tEEEvPKT1_PSA_PKT2_PSE_T3_iiT4_ --------------------------
	.section	.nv.constant0._ZN3cub18CUB_300001_SM_10006detail10radix_sort31DeviceRadixSortSingleTileKernelINS1_5radix10policy_hubIiiyE10Policy1000ELNS0_9SortOrderE0EiiyNS1_21identity_decomposer_tEEEvPKT1_PSA_PKT2_PSE_T3_iiT4_,"a",@progbits
	.sectionflags	@""
	.align	4
.nv.constant0._ZN3cub18CUB_300001_SM_10006detail10radix_sort31DeviceRadixSortSingleTileKernelINS1_5radix10policy_hubIiiyE10Policy1000ELNS0_9SortOrderE0EiiyNS1_21identity_decomposer_tEEEvPKT1_PSA_PKT2_PSE_T3_iiT4_:
	.zero		945


//--------------------- .nv.constant0._ZN3cub18CUB_300001_SM_10006detail10radix_sort29DeviceRadixSortOnesweepKernelINS1_5radix10policy_hubIifyE10Policy1000ELNS0_9SortOrderE0EifyiiNS1_21identity_decomposer_tEEEvPT5_SB_PT3_PKSC_PT1_PKSG_PT2_PKSK_T4_iiT6_ --------------------------
	.section	.nv.constant0._ZN3cub18CUB_300001_SM_10006detail10radix_sort29DeviceRadixSortOnesweepKernelINS1_5radix10policy_hubIifyE10Policy1000ELNS0_9SortOrderE0EifyiiNS1_21identity_decomposer_tEEEvPT5_SB_PT3_PKSC_PT1_PKSG_PT2_PKSK_T4_iiT6_,"a",@progbits
	.sectionflags	@""
	.align	4
.nv.constant0._ZN3cub18CUB_300001_SM_10006detail10radix_sort29DeviceRadixSortOnesweepKernelINS1_5radix10policy_hubIifyE10Policy1000ELNS0_9SortOrderE0EifyiiNS1_21identity_decomposer_tEEEvPT5_SB_PT3_PKSC_PT1_PKSG_PT2_PKSK_T4_iiT6_:
	.zero		973


//--------------------- .nv.constant0._ZN3cub18CUB_300001_SM_10006detail10radix_sort33DeviceRadixSortExclusiveSumKernelINS1_5radix10policy_hubIifyE10Policy1000EyEEvPT0_ --------------------------
	.section	.nv.constant0._ZN3cub18CUB_300001_SM_10006detail10radix_sort33DeviceRadixSortExclusiveSumKernelINS1_5radix10policy_hubIifyE10Policy1000EyEEvPT0_,"a",@progbits
	.sectionflags	@""
	.align	4
.nv.constant0._ZN3cub18CUB_300001_SM_10006detail10radix_sort33DeviceRadixSortExclusiveSumKernelINS1_5radix10policy_hubIifyE10Policy1000EyEEvPT0_:
	.zero		904


//--------------------- .nv.constant0._ZN3cub18CUB_300001_SM_10006detail10radix_sort30DeviceRadixSortHistogramKernelINS1_5radix10policy_hubIifyE10Policy1000ELNS0_9SortOrderE0EiyNS1_21identity_decomposer_tEEEvPT2_PKT1_SA_iiT3_ --------------------------
	.section	.nv.constant0._ZN3cub18CUB_300001_SM_10006detail10radix_sort30DeviceRadixSortHistogramKernelINS1_5radix10policy_hubIifyE10Policy1000ELNS0_9SortOrderE0EiyNS1_21identity_decomposer_tEEEvPT2_PKT1_SA_iiT3_,"a",@progbits
	.sectionflags	@""
	.align	4
.nv.constant0._ZN3cub18CUB_300001_SM_10006detail10radix_sort30DeviceRadixSortHistogramKernelINS1_5radix10policy_hubIifyE10Policy1000ELNS0_9SortOrderE0EiyNS1_21identity_decomposer_tEEEvPT2_PKT1_SA_iiT3_:
	.zero		929


//--------------------- .nv.constant0._ZN3cub18CUB_300001_SM_10006detail10radix_sort31DeviceRadixSortSingleTileKernelINS1_5radix10policy_hubIifyE10Policy1000ELNS0_9SortOrderE0EifyNS1_21identity_decomposer_tEEEvPKT1_PSA_PKT2_PSE_T3_iiT4_ --------------------------
	.section	.nv.constant0._ZN3cub18CUB_300001_SM_10006detail10radix_sort31DeviceRadixSortSingleTileKernelINS1_5radix10policy_hubIifyE10Policy1000ELNS0_9SortOrderE0EifyNS1_21identity_decomposer_tEEEvPKT1_PSA_PKT2_PSE_T3_iiT4_,"a",@progbits
	.sectionflags	@""
	.align	4
.nv.constant0._ZN3cub18CUB_300001_SM_10006detail10radix_sort31DeviceRadixSortSingleTileKernelINS1_5radix10policy_hubIifyE10Policy1000ELNS0_9SortOrderE0EifyNS1_21identity_decomposer_tEEEvPKT1_PSA_PKT2_PSE_T3_iiT4_:
	.zero		945


//--------------------- .nv.constant0._ZN3cub18CUB_300001_SM_10006detail9transform16transform_kernelINS2_10policy_hubILb0EN4cuda3std3__45tupleIJN6thrust24THRUST_300001_SM_1000_NS6detail15normal_iteratorINSA_10device_ptrIfEEEENSC_INSD_IiEEEEEEEE10policy1000ElNS7_7dividesIfEESF_JPfPiEEEvT0_iT1_T2_DpNS2_10kernel_argIT3_EE --------------------------
	.section	.nv.constant0._ZN3cub18CUB_300001_SM_10006detail9transform16transform_kernelINS2_10policy_hubILb0EN4cuda3std3__45tupleIJN6thrust24THRUST_300001_SM_1000_NS6detail15normal_iteratorINSA_10device_ptrIfEEEENSC_INSD_IiEEEEEEEE10policy1000ElNS7_7dividesIfEESF_JPfPiEEEvT0_iT1_T2_DpNS2_10kernel_argIT3_EE,"a",@progbits
	.sectionflags	@""
	.align	4
.nv.constant0._ZN3cub18CUB_300001_SM_10006detail9transform16transform_kernelINS2_10policy_hubILb0EN4cuda3std3__45tupleIJN6thrust24THRUST_300001_SM_1000_NS6detail15normal_iteratorINSA_10device_ptrIfEEEENSC_INSD_IiEEEEEEEE10policy1000ElNS7_7dividesIfEESF_JPfPiEEEvT0_iT1_T2_DpNS2_10kernel_argIT3_EE:
	.zero		952


//--------------------- .nv.constant0._ZN3cub18CUB_300001_SM_10006detail9transform16transform_kernelINS2_10policy_hubILb0EN4cuda3std3__45tupleIJN6thrust24THRUST_300001_SM_1000_NS6detail15normal_iteratorINSA_10device_ptrIfEEEENSC_INSD_IiEEEEEEEE10policy1000EiNS7_7dividesIfEESF_JPfPiEEEvT0_iT1_T2_DpNS2_10kernel_argIT3_EE --------------------------
	.section	.nv.constant0._ZN3cub18CUB_300001_SM_10006detail9transform16transform_kernelINS2_10policy_hubILb0EN4cuda3std3__45tupleIJN6thrust24THRUST_300001_SM_1000_NS6detail15normal_iteratorINSA_10device_ptrIfEEEENSC_INSD_IiEEEEEEEE10policy1000EiNS7_7dividesIfEESF_JPfPiEEEvT0_iT1_T2_DpNS2_10kernel_argIT3_EE,"a",@progbits
	.sectionflags	@""
	.align	4
.nv.constant0._ZN3cub18CUB_300001_SM_10006detail9transform16transform_kernelINS2_10policy_hubILb0EN4cuda3std3__45tupleIJN6thrust24THRUST_300001_SM_1000_NS6detail15normal_iteratorINSA_10device_ptrIfEEEENSC_INSD_IiEEEEEEEE10policy1000EiNS7_7dividesIfEESF_JPfPiEEEvT0_iT1_T2_DpNS2_10kernel_argIT3_EE:
	.zero		952


//--------------------- .nv.constant0._ZN3cub18CUB_300001_SM_10006detail9transform16transform_kernelINS2_10policy_hubILb0EN4cuda3std3__45tupleIJN6thrust24THRUST_300001_SM_1000_NS6detail15normal_iteratorINSA_10device_ptrIjEEEESF_EEEE10policy1000ElNS7_5minusIjEENSC_INSD_IiEEEEJPjSN_EEEvT0_iT1_T2_DpNS2_10kernel_argIT3_EE --------------------------
	.section	.nv.constant0._ZN3cub18CUB_300001_SM_10006detail9transform16transform_kernelINS2_10policy_hubILb0EN4cuda3std3__45tupleIJN6thrust24THRUST_300001_SM_1000_NS6detail15normal_iteratorINSA_10device_ptrIjEEEESF_EEEE10policy1000ElNS7_5minusIjEENSC_INSD_IiEEEEJPjSN_EEEvT0_iT1_T2_DpNS2_10kernel_argIT3_EE,"a",@progbits
	.sectionflags	@""
	.align	4
.nv.constant0._ZN3cub18CUB_300001_SM_10006detail9transform16transform_kernelINS2_10policy_hubILb0EN4cuda3std3__45tupleIJN6thrust24THRUST_300001_SM_1000_NS6detail15normal_iteratorINSA_10device_ptrIjEEEESF_EEEE10policy1000ElNS7_5minusIjEENSC_INSD_IiEEEEJPjSN_EEEvT0_iT1_T2_DpNS2_10kernel_argIT3_EE:
	.zero		952


//--------------------- .nv.constant0._ZN3cub18CUB_300001_SM_10006detail9transform16transform_kernelINS2_10policy_hubILb0EN4cuda3std3__45tupleIJN6thrust24THRUST_300001_SM_1000_NS6detail15normal_iteratorINSA_10device_ptrIjEEEESF_EEEE10policy1000EiNS7_5minusIjEENSC_INSD_IiEEEEJPjSN_EEEvT0_iT1_T2_DpNS2_10kernel_argIT3_EE --------------------------
	.section	.nv.constant0._ZN3cub18CUB_300001_SM_10006detail9transform16transform_kernelINS2_10policy_hubILb0EN4cuda3std3__45tupleIJN6thrust24THRUST_300001_SM_1000_NS6detail15normal_iteratorINSA_10device_ptrIjEEEESF_EEEE10policy1000EiNS7_5minusIjEENSC_INSD_IiEEEEJPjSN_EEEvT0_iT1_T2_DpNS2_10kernel_argIT3_EE,"a",@progbits
	.sectionflags	@""
	.align	4
.nv.constant0._ZN3cub18CUB_300001_SM_10006detail9transform16transform_kernelINS2_10policy_hubILb0EN4cuda3std3__45tupleIJN6thrust24THRUST_300001_SM_1000_NS6detail15normal_iteratorINSA_10device_ptrIjEEEESF_EEEE10policy1000EiNS7_5minusIjEENSC_INSD_IiEEEEJPjSN_EEEvT0_iT1_T2_DpNS2_10kernel_argIT3_EE:
	.zero		952


//--------------------- .nv.constant0._ZN3cub18CUB_300001_SM_10006detail8for_each13static_kernelINS2_12policy_hub_t12policy_500_tElNS2_12op_wrapper_tIlN6thrust24THRUST_300001_SM_1000_NS6system6detail7generic6detail21binary_search_functorINS8_6detail15normal_iteratorINS8_10device_ptrIiEEEENSC_18binary_search_lessENSC_3ubfEEENS8_12zip_iteratorIN4cuda3std3__45tupleIJNS8_17counting_iteratorIjNS8_11use_defaultESS_SS_EENSF_INSG_IjEEEEEEEEEEEEEvT0_T1_ --------------------------
	.section	.nv.constant0._ZN3cub18CUB_300001_SM_10006detail8for_each13static_kernelINS2_12policy_hub_t12policy_500_tElNS2_12op_wrapper_tIlN6thrust24THRUST_300001_SM_1000_NS6system6detail7generic6detail21binary_search_functorINS8_6detail15normal_iteratorINS8_10device_ptrIiEEEENSC_18binary_search_lessENSC_3ubfEEENS8_12zip_iteratorIN4cuda3std3__45tupleIJNS8_17counting_iteratorIjNS8_11use_defaultESS_SS_EENSF_INSG_IjEEEEEEEEEEEEEvT0_T1_,"a",@progbits
	.sectionflags	@""
	.align	4
.nv.constant0._ZN3cub18CUB_300001_SM_10006detail8for_each13static_kernelINS2_12policy_hub_t12policy_500_tElNS2_12op_wrapper_tIlN6thrust24THRUST_300001_SM_1000_NS6system6detail7generic6detail21binary_search_functorINS8_6detail15normal_iteratorINS8_10device_ptrIiEEEENSC_18binary_search_lessENSC_3ubfEEENS8_12zip_iteratorIN4cuda3std3__45tupleIJNS8_17counting_iteratorIjNS8_11use_defaultESS_SS_EENSF_INSG_IjEEEEEEEEEEEEEvT0_T1_:
	.zero		944


//--------------------- .nv.constant0._ZN3cub18CUB_300001_SM_10006detail8for_each13static_kernelINS2_12policy_hub_t12policy_500_tElNS2_12op_wrapper_tIlN6thrust24THRUST_300001_SM_1000_NS6system6detail7generic6detail21binary_search_functorINS8_6detail15normal_iteratorINS8_10device_ptrIiEEEENSC_18binary_search_lessENSC_3lbfEEENS8_12zip_iteratorIN4cuda3std3__45tupleIJNS8_17counting_iteratorIjNS8_11use_defaultESS_SS_EENSF_INSG_IjEEEEEEEEEEEEEvT0_T1_ --------------------------
	.section	.nv.constant0._ZN3cub18CUB_300001_SM_10006detail8for_each13static_kernelINS2_12policy_hub_t12policy_500_tElNS2_12op_wrapper_tIlN6thrust24THRUST_300001_SM_1000_NS6system6detail7generic6detail21binary_search_functorINS8_6detail15normal_iteratorINS8_10device_ptrIiEEEENSC_18binary_search_lessENSC_3lbfEEENS8_12zip_iteratorIN4cuda3std3__45tupleIJNS8_17counting_iteratorIjNS8_11use_defaultESS_SS_EENSF_INSG_IjEEEEEEEEEEEEEvT0_T1_,"a",@progbits
	.sectionflags	@""
	.align	4
.nv.constant0._ZN3cub18CUB_300001_SM_10006detail8for_each13static_kernelINS2_12policy_hub_t12policy_500_tElNS2_12op_wrapper_tIlN6thrust24THRUST_300001_SM_1000_NS6system6detail7generic6detail21binary_search_functorINS8_6detail15normal_iteratorINS8_10device_ptrIiEEEENSC_18binary_search_lessENSC_3lbfEEENS8_12zip_iteratorIN4cuda3std3__45tupleIJNS8_17counting_iteratorIjNS8_11use_defaultESS_SS_EENSF_INSG_IjEEEEEEEEEEEEEvT0_T1_:
	.zero		944


//--------------------- .nv.constant0._ZN3cub18CUB_300001_SM_10006detail8for_each13static_kernelINS2_12policy_hub_t12policy_500_tEmN6thrust24THRUST_300001_SM_1000_NS8cuda_cub20__uninitialized_fill7functorINS7_10device_ptrIjEEjEEEEvT0_T1_ --------------------------
	.section	.nv.constant0._ZN3cub18CUB_300001_SM_10006detail8for_each13static_kernelINS2_12policy_hub_t12policy_500_tEmN6thrust24THRUST_300001_SM_1000_NS8cuda_cub20__uninitialized_fill7functorINS7_10device_ptrIjEEjEEEEvT0_T1_,"a",@progbits
	.sectionflags	@""
	.align	4
.nv.constant0._ZN3cub18CUB_300001_SM_10006detail8for_each13static_kernelINS2_12policy_hub_t12policy_500_tEmN6thrust24THRUST_300001_SM_1000_NS8cuda_cub20__uninitialized_fill7functorINS7_10device_ptrIjEEjEEEEvT0_T1_:
	.zero		920


//--------------------- .nv.constant0._ZN3cub18CUB_300001_SM_10006detail8for_each13static_kernelINS2_12policy_hub_t12policy_500_tElN6thrust24THRUST_300001_SM_1000_NS8cuda_cub6__fill7functorINS7_6detail15normal_iteratorINS7_10device_ptrIfEEEEiEEEEvT0_T1_ --------------------------
	.section	.nv.constant0._ZN3cub18CUB_300001_SM_10006detail8for_each13static_kernelINS2_12policy_hub_t12policy_500_tElN6thrust24THRUST_300001_SM_1000_NS8cuda_cub6__fill7functorINS7_6detail15normal_iteratorINS7_10device_ptrIfEEEEiEEEEvT0_T1_,"a",@progbits
	.sectionflags	@""
	.align	4
.nv.constant0._ZN3cub18CUB_300001_SM_10006detail8for_each13static_kernelINS2_12policy_hub_t12policy_500_tElN6thrust24THRUST_300001_SM_1000_NS8cuda_cub6__fill7functorINS7_6detail15normal_iteratorINS7_10device_ptrIfEEEEiEEEEvT0_T1_:
	.zero		920


//--------------------- .nv.constant0._ZN3cub18CUB_300001_SM_10006detail8for_each13static_kernelINS2_12policy_hub_t12policy_500_tEmN6thrust24THRUST_300001_SM_1000_NS8cuda_cub20__uninitialized_fill7functorINS7_10device_ptrIfEEfEEEEvT0_T1_ --------------------------
	.section	.nv.constant0._ZN3cub18CUB_300001_SM_10006detail8for_each13static_kernelINS2_12policy_hub_t12policy_500_tEmN6thrust24THRUST_300001_SM_1000_NS8cuda_cub20__uninitialized_fill7functorINS7_10device_ptrIfEEfEEEEvT0_T1_,"a",@progbits
	.sectionflags	@""
	.align	4
.nv.constant0._ZN3cub18CUB_300001_SM_10006detail8for_each13static_kernelINS2_12policy_hub_t12policy_500_tEmN6thrust24THRUST_300001_SM_1000_NS8cuda_cub20__uninitialized_fill7functorINS7_10device_ptrIfEEfEEEEvT0_T1_:
	.zero		920


//--------------------- .nv.constant0._ZN3cub18CUB_300001_SM_10006detail8for_each13static_kernelINS2_12policy_hub_t12policy_500_tEmN6thrust24THRUST_300001_SM_1000_NS8cuda_cub20__uninitialized_fill7functorINS7_10device_ptrIiEEiEEEEvT0_T1_ --------------------------
	.section	.nv.constant0._ZN3cub18CUB_300001_SM_10006detail8for_each13static_kernelINS2_12policy_hub_t12policy_500_tEmN6thrust24THRUST_300001_SM_1000_NS8cuda_cub20__uninitialized_fill7functorINS7_10device_ptrIiEEiEEEEvT0_T1_,"a",@progbits
	.sectionflags	@""
	.align	4
.nv.constant0._ZN3cub18CUB_300001_SM_10006detail8for_each13static_kernelINS2_12policy_hub_t12policy_500_tEmN6thrust24THRUST_300001_SM_1000_NS8cuda_cub20__uninitialized_fill7functorINS7_10device_ptrIiEEiEEEEvT0_T1_:
	.zero		920


//--------------------- .nv.constant0._ZN3cub18CUB_300001_SM_10006detail6reduce28DeviceReduceSingleTileKernelINS2_10policy_hubIN4cuda3std3__45tupleIJblEEEyN6thrust24THRUST_300001_SM_1000_NS8cuda_cub9__find_if7functorIS9_EEE10Policy1000EPS9_SI_iSF_S9_S9_NS7_10__identityEEEvT0_T1_T2_T3_T4_T6_ --------------------------
	.section	.nv.constant0._ZN3cub18CUB_300001_SM_10006detail6reduce28DeviceReduceSingleTileKernelINS2_10policy_hubIN4cuda3std3__45tupleIJblEEEyN6thrust24THRUST_300001_SM_1000_NS8cuda_cub9__find_if7functorIS9_EEE10Policy1000EPS9_SI_iSF_S9_S9_NS7_10__identityEEEvT0_T1_T2_T3_T4_T6_,"a",@progbits
	.sectionflags	@""
	.align	4
.nv.constant0._ZN3cub18CUB_300001_SM_10006detail6reduce28DeviceReduceSingleTileKernelINS2_10policy_hubIN4cuda3std3__45tupleIJblEEEyN6thrust24THRUST_300001_SM_1000_NS8cuda_cub9__find_if7functorIS9_EEE10Policy1000EPS9_SI_iSF_S9_S9_NS7_10__identityEEEvT0_T1_T2_T3_T4_T6_:
	.zero		937


//--------------------- .nv.constant0._ZN3cub18CUB_300001_SM_10006detail6reduce18DeviceReduceKernelINS2_10policy_hubIN4cuda3std3__45tupleIJblEEEyN6thrust24THRUST_300001_SM_1000_NS8cuda_cub9__find_if7functorIS9_EEE10Policy1000ENSB_12zip_iteratorINS8_IJNSD_26transform_input_iterator_tIbNSC_6detail35transform_pair_of_input_iterators_tIbNSB_6detail15normal_iteratorINSB_10device_ptrIiEEEESQ_NS7_8equal_toIiEEEENS7_10__not_fn_tINS7_10__identityEEEEENSB_17counting_iteratorIlNSB_11use_defaultESZ_SZ_EEEEEEEySF_S9_SV_EEvT0_PT3_T1_NS0_13GridEvenShareIS16_EET2_T4_ --------------------------
	.section	.nv.constant0._ZN3cub18CUB_300001_SM_10006detail6reduce18DeviceReduceKernelINS2_10policy_hubIN4cuda3std3__45tupleIJblEEEyN6thrust24THRUST_300001_SM_1000_NS8cuda_cub9__find_if7functorIS9_EEE10Policy1000ENSB_12zip_iteratorINS8_IJNSD_26transform_input_iterator_tIbNSC_6detail35transform_pair_of_input_iterators_tIbNSB_6detail15normal_iteratorINSB_10device_ptrIiEEEESQ_NS7_8equal_toIiEEEENS7_10__not_fn_tINS7_10__identityEEEEENSB_17counting_iteratorIlNSB_11use_defaultESZ_SZ_EEEEEEEySF_S9_SV_EEvT0_PT3_T1_NS0_13GridEvenShareIS16_EET2_T4_,"a",@progbits
	.sectionflags	@""
	.align	4
.nv.constant0._ZN3cub18CUB_300001_SM_10006detail6reduce18DeviceReduceKernelINS2_10policy_hubIN4cuda3std3__45tupleIJblEEEyN6thrust24THRUST_300001_SM_1000_NS8cuda_cub9__find_if7functorIS9_EEE10Policy1000ENSB_12zip_iteratorINS8_IJNSD_26transform_input_iterator_tIbNSC_6detail35transform_pair_of_input_iterators_tIbNSB_6detail15normal_iteratorINSB_10device_ptrIiEEEESQ_NS7_8equal_toIiEEEENS7_10__not_fn_tINS7_10__identityEEEEENSB_17counting_iteratorIlNSB_11use_defaultESZ_SZ_EEEEEEEySF_S9_SV_EEvT0_PT3_T1_NS0_13GridEvenShareIS16_EET2_T4_:
	.zero		1026


//--------------------- .nv.constant0._ZN3cub18CUB_300001_SM_10006detail6reduce28DeviceReduceSingleTileKernelINS2_10policy_hubIN4cuda3std3__45tupleIJblEEEyN6thrust24THRUST_300001_SM_1000_NS8cuda_cub9__find_if7functorIS9_EEE10Policy1000ENSB_12zip_iteratorINS8_IJNSD_26transform_input_iterator_tIbNSC_6detail35transform_pair_of_input_iterators_tIbNSB_6detail15normal_iteratorINSB_10device_ptrIiEEEESQ_NS7_8equal_toIiEEEENS7_10__not_fn_tINS7_10__identityEEEEENSB_17counting_iteratorIlNSB_11use_defaultESZ_SZ_EEEEEEEPS9_ySF_S9_S9_SV_EEvT0_T1_T2_T3_T4_T6_ --------------------------
	.section	.nv.constant0._ZN3cub18CUB_300001_SM_10006detail6reduce28DeviceReduceSingleTileKernelINS2_10policy_hubIN4cuda3std3__45tupleIJblEEEyN6thrust24THRUST_300001_SM_1000_NS8cuda_cub9__find_if7functorIS9_EEE10Policy1000ENSB_12zip_iteratorINS8_IJNSD_26transform_input_iterator_tIbNSC_6detail35transform_pair_of_input_iterators_tIbNSB_6detail15normal_iteratorINSB_10device_ptrIiEEEESQ_NS7_8equal_toIiEEEENS7_10__not_fn_tINS7_10__identityEEEEENSB_17counting_iteratorIlNSB_11use_defaultESZ_SZ_EEEEEEEPS9_ySF_S9_S9_SV_EEvT0_T1_T2_T3_T4_T6_,"a",@progbits
	.sectionflags	@""
	.align	4
.nv.constant0._ZN3cub18CUB_300001_SM_10006detail6reduce28DeviceReduceSingleTileKernelINS2_10policy_hubIN4cuda3std3__45tupleIJblEEEyN6thrust24THRUST_300001_SM_1000_NS8cuda_cub9__find_if7functorIS9_EEE10Policy1000ENSB_12zip_iteratorINS8_IJNSD_26transform_input_iterator_tIbNSC_6detail35transform_pair_of_input_iterators_tIbNSB_6detail15normal_iteratorINSB_10device_ptrIiEEEESQ_NS7_8equal_toIiEEEENS7_10__not_fn_tINS7_10__identityEEEEENSB_17counting_iteratorIlNSB_11use_defaultESZ_SZ_EEEEEEEPS9_ySF_S9_S9_SV_EEvT0_T1_T2_T3_T4_T6_:
	.zero		977


//--------------------- .nv.constant0._ZN3cub18CUB_300001_SM_10006detail6reduce28DeviceReduceSingleTileKernelINS2_10policy_hubIN4cuda3std3__45tupleIJblEEEjN6thrust24THRUST_300001_SM_1000_NS8cuda_cub9__find_if7functorIS9_EEE10Policy1000EPS9_SI_iSF_S9_S9_NS7_10__identityEEEvT0_T1_T2_T3_T4_T6_ --------------------------
	.section	.nv.constant0._ZN3cub18CUB_300001_SM_10006detail6reduce28DeviceReduceSingleTileKernelINS2_10policy_hubIN4cuda3std3__45tupleIJblEEEjN6thrust24THRUST_300001_SM_1000_NS8cuda_cub9__find_if7functorIS9_EEE10Policy1000EPS9_SI_iSF_S9_S9_NS7_10__identityEEEvT0_T1_T2_T3_T4_T6_,"a",@progbits
	.sectionflags	@""
	.align	4
.nv.constant0._ZN3cub18CUB_300001_SM_10006detail6reduce28DeviceReduceSingleTileKernelINS2_10policy_hubIN4cuda3std3__45tupleIJblEEEjN6thrust24THRUST_300001_SM_1000_NS8cuda_cub9__find_if7functorIS9_EEE10Policy1000EPS9_SI_iSF_S9_S9_NS7_10__identityEEEvT0_T1_T2_T3_T4_T6_:
	.zero		937


//--------------------- .nv.constant0._ZN3cub18CUB_300001_SM_10006detail6reduce18DeviceReduceKernelINS2_10policy_hubIN4cuda3std3__45tupleIJblEEEjN6thrust24THRUST_300001_SM_1000_NS8cuda_cub9__find_if7functorIS9_EEE10Policy1000ENSB_12zip_iteratorINS8_IJNSD_26transform_input_iterator_tIbNSC_6detail35transform_pair_of_input_iterators_tIbNSB_6detail15normal_iteratorINSB_10device_ptrIiEEEESQ_NS7_8equal_toIiEEEENS7_10__not_fn_tINS7_10__identityEEEEENSB_17counting_iteratorIlNSB_11use_defaultESZ_SZ_EEEEEEEjSF_S9_SV_EEvT0_PT3_T1_NS0_13GridEvenShareIS16_EET2_T4_ --------------------------
	.section	.nv.constant0._ZN3cub18CUB_300001_SM_10006detail6reduce18DeviceReduceKernelINS2_10policy_hubIN4cuda3std3__45tupleIJblEEEjN6thrust24THRUST_300001_SM_1000_NS8cuda_cub9__find_if7functorIS9_EEE10Policy1000ENSB_12zip_iteratorINS8_IJNSD_26transform_input_iterator_tIbNSC_6detail35transform_pair_of_input_iterators_tIbNSB_6detail15normal_iteratorINSB_10device_ptrIiEEEESQ_NS7_8equal_toIiEEEENS7_10__not_fn_tINS7_10__identityEEEEENSB_17counting_iteratorIlNSB_11use_defaultESZ_SZ_EEEEEEEjSF_S9_SV_EEvT0_PT3_T1_NS0_13GridEvenShareIS16_EET2_T4_,"a",@progbits
	.sectionflags	@""
	.align	4
.nv.constant0._ZN3cub18CUB_300001_SM_10006detail6reduce18DeviceReduceKernelINS2_10policy_hubIN4cuda3std3__45tupleIJblEEEjN6thrust24THRUST_300001_SM_1000_NS8cuda_cub9__find_if7functorIS9_EEE10Policy1000ENSB_12zip_iteratorINS8_IJNSD_26transform_input_iterator_tIbNSC_6detail35transform_pair_of_input_iterators_tIbNSB_6detail15normal_iteratorINSB_10device_ptrIiEEEESQ_NS7_8equal_toIiEEEENS7_10__not_fn_tINS7_10__identityEEEEENSB_17counting_iteratorIlNSB_11use_defaultESZ_SZ_EEEEEEEjSF_S9_SV_EEvT0_PT3_T1_NS0_13GridEvenShareIS16_EET2_T4_:
	.zero		990


//--------------------- .nv.constant0._ZN3cub18CUB_300001_SM_10006detail6reduce28DeviceReduceSingleTileKernelINS2_10policy_hubIN4cuda3std3__45tupleIJblEEEjN6thrust24THRUST_300001_SM_1000_NS8cuda_cub9__find_if7functorIS9_EEE10Policy1000ENSB_12zip_iteratorINS8_IJNSD_26transform_input_iterator_tIbNSC_6detail35transform_pair_of_input_iterators_tIbNSB_6detail15normal_iteratorINSB_10device_ptrIiEEEESQ_NS7_8equal_toIiEEEENS7_10__not_fn_tINS7_10__identityEEEEENSB_17counting_iteratorIlNSB_11use_defaultESZ_SZ_EEEEEEEPS9_jSF_S9_S9_SV_EEvT0_T1_T2_T3_T4_T6_ --------------------------
	.section	.nv.constant0._ZN3cub18CUB_300001_SM_10006detail6reduce28DeviceReduceSingleTileKernelINS2_10policy_hubIN4cuda3std3__45tupleIJblEEEjN6thrust24THRUST_300001_SM_1000_NS8cuda_cub9__find_if7functorIS9_EEE10Policy1000ENSB_12zip_iteratorINS8_IJNSD_26transform_input_iterator_tIbNSC_6detail35transform_pair_of_input_iterators_tIbNSB_6detail15normal_iteratorINSB_10device_ptrIiEEEESQ_NS7_8equal_toIiEEEENS7_10__not_fn_tINS7_10__identityEEEEENSB_17counting_iteratorIlNSB_11use_defaultESZ_SZ_EEEEEEEPS9_jSF_S9_S9_SV_EEvT0_T1_T2_T3_T4_T6_,"a",@progbits
	.sectionflags	@""
	.align	4
.nv.constant0._ZN3cub18CUB_300001_SM_10006detail6reduce28DeviceReduceSingleTileKernelINS2_10policy_hubIN4cuda3std3__45tupleIJblEEEjN6thrust24THRUST_300001_SM_1000_NS8cuda_cub9__find_if7functorIS9_EEE10Policy1000ENSB_12zip_iteratorINS8_IJNSD_26transform_input_iterator_tIbNSC_6detail35transform_pair_of_input_iterators_tIbNSB_6detail15normal_iteratorINSB_10device_ptrIiEEEESQ_NS7_8equal_toIiEEEENS7_10__not_fn_tINS7_10__identityEEEEENSB_17counting_iteratorIlNSB_11use_defaultESZ_SZ_EEEEEEEPS9_jSF_S9_S9_SV_EEvT0_T1_T2_T3_T4_T6_:
	.zero		969


//--------------------- .nv.constant0._ZN3cub18CUB_300001_SM_10006detail11EmptyKernelIvEEvv --------------------------
	.section	.nv.constant0._ZN3cub18CUB_300001_SM_10006detail11EmptyKernelIvEEvv,"a",@progbits
	.sectionflags	@""
	.align	4
.nv.constant0._ZN3cub18CUB_300001_SM_10006detail11EmptyKernelIvEEvv:
	.zero		896


//--------------------- .nv.constant0._ZN6thrust24THRUST_300001_SM_1000_NS8cuda_cub4core6detail13_kernel_agentINS1_15__reduce_by_key16ReduceByKeyAgentINS0_6detail15normal_iteratorINS0_10device_ptrIiEEEENS8_INS9_IfEEEESB_SD_N4cuda3std3__48equal_toIiEENSG_4plusIfEEPllEEJSB_SD_SB_SD_SL_N3cub18CUB_300001_SM_100024ReduceByKeyScanTileStateIflLb1EEESI_SK_llEEEvDpT0_ --------------------------
	.section	.nv.constant0._ZN6thrust24THRUST_300001_SM_1000_NS8cuda_cub4core6detail13_kernel_agentINS1_15__reduce_by_key16ReduceByKeyAgentINS0_6detail15normal_iteratorINS0_10device_ptrIiEEEENS8_INS9_IfEEEESB_SD_N4cuda3std3__48equal_toIiEENSG_4plusIfEEPllEEJSB_SD_SB_SD_SL_N3cub18CUB_300001_SM_100024ReduceByKeyScanTileStateIflLb1EEESI_SK_llEEEvDpT0_,"a",@progbits
	.sectionflags	@""
	.align	4
.nv.constant0._ZN6thrust24THRUST_300001_SM_1000_NS8cuda_cub4core6detail13_kernel_agentINS1_15__reduce_by_key16ReduceByKeyAgentINS0_6detail15normal_iteratorINS0_10device_ptrIiEEEENS8_INS9_IfEEEESB_SD_N4cuda3std3__48equal_toIiEENSG_4plusIfEEPllEEJSB_SD_SB_SD_SL_N3cub18CUB_300001_SM_100024ReduceByKeyScanTileStateIflLb1EEESI_SK_llEEEvDpT0_:
	.zero		968


//--------------------- .nv.constant0._ZN6thrust24THRUST_300001_SM_1000_NS8cuda_cub4core6detail13_kernel_agentINS1_15__reduce_by_key9InitAgentIN3cub18CUB_300001_SM_100024ReduceByKeyScanTileStateIflLb1EEElPlEEJSA_lSB_EEEvDpT0_ --------------------------
	.section	.nv.constant0._ZN6thrust24THRUST_300001_SM_1000_NS8cuda_cub4core6detail13_kernel_agentINS1_15__reduce_by_key9InitAgentIN3cub18CUB_300001_SM_100024ReduceByKeyScanTileStateIflLb1EEElPlEEJSA_lSB_EEEvDpT0_,"a",@progbits
	.sectionflags	@""
	.align	4
.nv.constant0._ZN6thrust24THRUST_300001_SM_1000_NS8cuda_cub4core6detail13_kernel_agentINS1_15__reduce_by_key9InitAgentIN3cub18CUB_300001_SM_100024ReduceByKeyScanTileStateIflLb1EEElPlEEJSA_lSB_EEEvDpT0_:
	.zero		920


//--------------------- .nv.constant0._ZN6thrust24THRUST_300001_SM_1000_NS8cuda_cub4core6detail13_kernel_agentINS1_15__reduce_by_key16ReduceByKeyAgentINS0_6detail15normal_iteratorINS0_10device_ptrIiEEEENS8_INS9_IfEEEESB_SD_N4cuda3std3__48equal_toIiEENSG_4plusIfEEPiiEEJSB_SD_SB_SD_SL_N3cub18CUB_300001_SM_100024ReduceByKeyScanTileStateIfiLb1EEESI_SK_iiEEEvDpT0_ --------------------------
	.section	.nv.constant0._ZN6thrust24THRUST_300001_SM_1000_NS8cuda_cub4core6detail13_kernel_agentINS1_15__reduce_by_key16ReduceByKeyAgentINS0_6detail15normal_iteratorINS0_10device_ptrIiEEEENS8_INS9_IfEEEESB_SD_N4cuda3std3__48equal_toIiEENSG_4plusIfEEPiiEEJSB_SD_SB_SD_SL_N3cub18CUB_300001_SM_100024ReduceByKeyScanTileStateIfiLb1EEESI_SK_iiEEEvDpT0_,"a",@progbits
	.sectionflags	@""
	.align	4
.nv.constant0._ZN6thrust24THRUST_300001_SM_1000_NS8cuda_cub4core6detail13_kernel_agentINS1_15__reduce_by_key16ReduceByKeyAgentINS0_6detail15normal_iteratorINS0_10device_ptrIiEEEENS8_INS9_IfEEEESB_SD_N4cuda3std3__48equal_toIiEENSG_4plusIfEEPiiEEJSB_SD_SB_SD_SL_N3cub18CUB_300001_SM_100024ReduceByKeyScanTileStateIfiLb1EEESI_SK_iiEEEvDpT0_:
	.zero		956


//--------------------- .nv.constant0._ZN6thrust24THRUST_300001_SM_1000_NS8cuda_cub4core6detail13_kernel_agentINS1_15__reduce_by_key9InitAgentIN3cub18CUB_300001_SM_100024ReduceByKeyScanTileStateIfiLb1EEEiPiEEJSA_iSB_EEEvDpT0_ --------------------------
	.section	.nv.constant0._ZN6thrust24THRUST_300001_SM_1000_NS8cuda_cub4core6detail13_kernel_agentINS1_15__reduce_by_key9InitAgentIN3cub18CUB_300001_SM_100024ReduceByKeyScanTileStateIfiLb1EEEiPiEEJSA_iSB_EEEvDpT0_,"a",@progbits
	.sectionflags	@""
	.align	4
.nv.constant0._ZN6thrust24THRUST_300001_SM_1000_NS8cuda_cub4core6detail13_kernel_agentINS1_15__reduce_by_key9InitAgentIN3cub18CUB_300001_SM_100024ReduceByKeyScanTileStateIfiLb1EEEiPiEEJSA_iSB_EEEvDpT0_:
	.zero		920


//--------------------- .nv.constant0._Z11mapFunctionPiPfS0_S0_S0_ --------------------------
	.section	.nv.constant0._Z11mapFunctionPiPfS0_S0_S0_,"a",@progbits
	.sectionflags	@""
	.align	4
.nv.constant0._Z11mapFunctionPiPfS0_S0_S0_:
	.zero		936


//--------------------- SYMBOLS --------------------------

	.type		.nv.reservedSmem.offset0,@object
	.size		.nv.reservedSmem.offset0,0x4
	.type		.nv.reservedSmem.cap,@object
	.size		.nv.reservedSmem.cap,0x4
	.type		vprintf,@function
